	.target	sm_80

	.elftype	@"ET_EXEC"


//--------------------- .note.nv.tkinfo           --------------------------
	.section	.note.nv.tkinfo,"",@"SHT_NOTE"
	.sectionflags	@"SHF_NOTE_NV_TKINFO"
	.tkinfo
        /*0018*/ 	.word	0x00000002
        /*0030*/ 	.string	""
        /*0030*/ 	.string	"ptxas"
        /*0030*/ 	.string	"Cuda compilation tools, release 13.0, V13.0.88"
        /*0030*/ 	.string	"Build cuda_13.0.r13.0/compiler.36424714_0"
        /*0030*/ 	.string	"-v  -suppress-debug-info  -lineinfo  -arch sm_80 "



//--------------------- .note.nv.cuinfo           --------------------------
	.section	.note.nv.cuinfo,"",@"SHT_NOTE"
	.sectionflags	@"SHF_NOTE_NV_CUINFO"
        /*0018*/ 	.short	0x0002
        /*001a*/ 	.short	0x0050
        /*001c*/ 	.short	0x0082
	.zero		2


//--------------------- .nv.info                  --------------------------
	.section	.nv.info,"",@"SHT_CUDA_INFO"
	.align	4


	//----- nvinfo : EIATTR_REGCOUNT
	.align		4
        /*0000*/ 	.byte	0x04, 0x2f
        /*0002*/ 	.short	(.L_1 - .L_0)
	.align		4
.L_0:
        /*0004*/ 	.word	index@(matmul_kernel)
        /*0008*/ 	.word	0x000000ff


	//----- nvinfo : EIATTR_FRAME_SIZE
	.align		4
.L_1:
        /*000c*/ 	.byte	0x04, 0x11
        /*000e*/ 	.short	(.L_3 - .L_2)
	.align		4
.L_2:
        /*0010*/ 	.word	index@(matmul_kernel)
        /*0014*/ 	.word	0x00000df0


	//----- nvinfo : EIATTR_MIN_STACK_SIZE
	.align		4
.L_3:
        /*0018*/ 	.byte	0x04, 0x12
        /*001a*/ 	.short	(.L_5 - .L_4)
	.align		4
.L_4:
        /*001c*/ 	.word	index@(matmul_kernel)
        /*0020*/ 	.word	0x00000df0
.L_5:


//--------------------- .nv.info.matmul_kernel    --------------------------
	.section	.nv.info.matmul_kernel,"",@"SHT_CUDA_INFO"
	.sectionflags	@""
	.align	4


	//----- nvinfo : EIATTR_CUDA_API_VERSION
	.align		4
        /*0000*/ 	.byte	0x04, 0x37
        /*0002*/ 	.short	(.L_7 - .L_6)
.L_6:
        /*0004*/ 	.word	0x00000082


	//----- nvinfo : EIATTR_SW2861232_WAR
	.align		4
.L_7:
        /*0008*/ 	.byte	0x01, 0x35
	.zero		2


	//----- nvinfo : EIATTR_PARAM_CBANK
	.align		4
        /*000c*/ 	.byte	0x04, 0x0a
        /*000e*/ 	.short	(.L_9 - .L_8)
	.align		4
.L_8:
        /*0010*/ 	.word	index@(.nv.constant0.matmul_kernel)
        /*0014*/ 	.short	0x0160
        /*0016*/ 	.short	0x0050


	//----- nvinfo : EIATTR_CBANK_PARAM_SIZE
	.align		4
.L_9:
        /*0018*/ 	.byte	0x03, 0x19
        /*001a*/ 	.short	0x0050


	//----- nvinfo : EIATTR_KPARAM_INFO
	.align		4
        /*001c*/ 	.byte	0x04, 0x17
        /*001e*/ 	.short	(.L_11 - .L_10)
.L_10:
        /*0020*/ 	.word	0x00000000
        /*0024*/ 	.short	0x000d
        /*0026*/ 	.short	0x0048
        /*0028*/ 	.byte	0x00, 0xf4, 0x21, 0x00


	//----- nvinfo : EIATTR_KPARAM_INFO
	.align		4
.L_11:
        /*002c*/ 	.byte	0x04, 0x17
        /*002e*/ 	.short	(.L_13 - .L_12)
.L_12:
        /*0030*/ 	.word	0x00000000
        /*0034*/ 	.short	0x000c
        /*0036*/ 	.short	0x0040
        /*0038*/ 	.byte	0x00, 0xf4, 0x21, 0x00


	//----- nvinfo : EIATTR_KPARAM_INFO
	.align		4
.L_13:
        /*003c*/ 	.byte	0x04, 0x17
        /*003e*/ 	.short	(.L_15 - .L_14)
.L_14:
        /*0040*/ 	.word	0x00000000
        /*0044*/ 	.short	0x000b
        /*0046*/ 	.short	0x0038
        /*0048*/ 	.byte	0x00, 0xf0, 0x11, 0x00


	//----- nvinfo : EIATTR_KPARAM_INFO
	.align		4
.L_15:
        /*004c*/ 	.byte	0x04, 0x17
        /*004e*/ 	.short	(.L_17 - .L_16)
.L_16:
        /*0050*/ 	.word	0x00000000
        /*0054*/ 	.short	0x000a
        /*0056*/ 	.short	0x0034
        /*0058*/ 	.byte	0x00, 0xf0, 0x11, 0x00


	//----- nvinfo : EIATTR_KPARAM_INFO
	.align		4
.L_17:
        /*005c*/ 	.byte	0x04, 0x17
        /*005e*/ 	.short	(.L_19 - .L_18)
.L_18:
        /*0060*/ 	.word	0x00000000
        /*0064*/ 	.short	0x0009
        /*0066*/ 	.short	0x0030
        /*0068*/ 	.byte	0x00, 0xf0, 0x11, 0x00


	//----- nvinfo : EIATTR_KPARAM_INFO
	.align		4
.L_19:
        /*006c*/ 	.byte	0x04, 0x17
        /*006e*/ 	.short	(.L_21 - .L_20)
.L_20:
        /*0070*/ 	.word	0x00000000
        /*0074*/ 	.short	0x0008
        /*0076*/ 	.short	0x002c
        /*0078*/ 	.byte	0x00, 0xf0, 0x11, 0x00


	//----- nvinfo : EIATTR_KPARAM_INFO
	.align		4
.L_21:
        /*007c*/ 	.byte	0x04, 0x17
        /*007e*/ 	.short	(.L_23 - .L_22)
.L_22:
        /*0080*/ 	.word	0x00000000
        /*0084*/ 	.short	0x0007
        /*0086*/ 	.short	0x0028
        /*0088*/ 	.byte	0x00, 0xf0, 0x11, 0x00


	//----- nvinfo : EIATTR_KPARAM_INFO
	.align		4
.L_23:
        /*008c*/ 	.byte	0x04, 0x17
        /*008e*/ 	.short	(.L_25 - .L_24)
.L_24:
        /*0090*/ 	.word	0x00000000
        /*0094*/ 	.short	0x0006
        /*0096*/ 	.short	0x0024
        /*0098*/ 	.byte	0x00, 0xf0, 0x11, 0x00


	//----- nvinfo : EIATTR_KPARAM_INFO
	.align		4
.L_25:
        /*009c*/ 	.byte	0x04, 0x17
        /*009e*/ 	.short	(.L_27 - .L_26)
.L_26:
        /*00a0*/ 	.word	0x00000000
        /*00a4*/ 	.short	0x0005
        /*00a6*/ 	.short	0x0020
        /*00a8*/ 	.byte	0x00, 0xf0, 0x11, 0x00


	//----- nvinfo : EIATTR_KPARAM_INFO
	.align		4
.L_27:
        /*00ac*/ 	.byte	0x04, 0x17
        /*00ae*/ 	.short	(.L_29 - .L_28)
.L_28:
        /*00b0*/ 	.word	0x00000000
        /*00b4*/ 	.short	0x0004
        /*00b6*/ 	.short	0x001c
        /*00b8*/ 	.byte	0x00, 0xf0, 0x11, 0x00


	//----- nvinfo : EIATTR_KPARAM_INFO
	.align		4
.L_29:
        /*00bc*/ 	.byte	0x04, 0x17
        /*00be*/ 	.short	(.L_31 - .L_30)
.L_30:
        /*00c0*/ 	.word	0x00000000
        /*00c4*/ 	.short	0x0003
        /*00c6*/ 	.short	0x0018
        /*00c8*/ 	.byte	0x00, 0xf0, 0x11, 0x00


	//----- nvinfo : EIATTR_KPARAM_INFO
	.align		4
.L_31:
        /*00cc*/ 	.byte	0x04, 0x17
        /*00ce*/ 	.short	(.L_33 - .L_32)
.L_32:
        /*00d0*/ 	.word	0x00000000
        /*00d4*/ 	.short	0x0002
        /*00d6*/ 	.short	0x0010
        /*00d8*/ 	.byte	0x00, 0xf4, 0x21, 0x00


	//----- nvinfo : EIATTR_KPARAM_INFO
	.align		4
.L_33:
        /*00dc*/ 	.byte	0x04, 0x17
        /*00de*/ 	.short	(.L_35 - .L_34)
.L_34:
        /*00e0*/ 	.word	0x00000000
        /*00e4*/ 	.short	0x0001
        /*00e6*/ 	.short	0x0008
        /*00e8*/ 	.byte	0x00, 0xf4, 0x21, 0x00


	//----- nvinfo : EIATTR_KPARAM_INFO
	.align		4
.L_35:
        /*00ec*/ 	.byte	0x04, 0x17
        /*00ee*/ 	.short	(.L_37 - .L_36)
.L_36:
        /*00f0*/ 	.word	0x00000000
        /*00f4*/ 	.short	0x0000
        /*00f6*/ 	.short	0x0000
        /*00f8*/ 	.byte	0x00, 0xf4, 0x21, 0x00


	//----- nvinfo : EIATTR_MAXREG_COUNT
	.align		4
.L_37:
        /*00fc*/ 	.byte	0x03, 0x1b
        /*00fe*/ 	.short	0x00ff


	//----- nvinfo : EIATTR_NUM_BARRIERS
	.align		4
        /*0100*/ 	.byte	0x02, 0x4c
        /*0102*/ 	.byte	0x01
	.zero		1


	//----- nvinfo : EIATTR_ANNOTATIONS
	.align		4
        /*0104*/ 	.byte	0x04, 0x55
        /*0106*/ 	.short	(.L_39 - .L_38)


	//   ....[0]....
.L_38:
        /*0108*/ 	.word	0x00000001
        /*010c*/ 	.byte	0x10, 0x08, 0x00, 0x00, 0x01, 0x00, 0x00, 0x00, 0x90, 0x08, 0x00, 0x00, 0x01, 0x00, 0x00, 0x00
        /* <DEDUP_REMOVED lines=2187> */
        /*89cc*/ 	.byte	0xe0, 0x95, 0x03, 0x00


	//----- nvinfo : EIATTR_MERCURY_ISA_VERSION
	.align		4
.L_39:
        /*89d0*/ 	.byte	0x03, 0x5f
        /*89d2*/ 	.short	0x0000


	//----- nvinfo : EIATTR_EXIT_INSTR_OFFSETS
	.align		4
        /*89d4*/ 	.byte	0x04, 0x1c
        /*89d6*/ 	.short	(.L_41 - .L_40)


	//   ....[0]....
.L_40:
        /*89d8*/ 	.word	0x00039ab0


	//   ....[1]....
        /*89dc*/ 	.word	0x00039ad0


	//----- nvinfo : EIATTR_REQNTID
	.align		4
.L_41:
        /*89e0*/ 	.byte	0x04, 0x10
        /*89e2*/ 	.short	(.L_43 - .L_42)
.L_42:
        /*89e4*/ 	.word	0x00000080
        /*89e8*/ 	.word	0x00000001
        /*89ec*/ 	.word	0x00000001
.L_43:


//--------------------- .nv.callgraph             --------------------------
	.section	.nv.callgraph,"",@"SHT_CUDA_CALLGRAPH"
	.align	4
	.sectionentsize	8
	.align		4
        /*0000*/ 	.word	0x00000000
	.align		4
        /*0004*/ 	.word	0xffffffff
	.align		4
        /*0008*/ 	.word	0x00000000
	.align		4
        /*000c*/ 	.word	0xfffffffe
	.align		4
        /*0010*/ 	.word	0x00000000
	.align		4
        /*0014*/ 	.word	0xfffffffd
	.align		4
        /*0018*/ 	.word	0x00000000
	.align		4
        /*001c*/ 	.word	0xfffffffc


//--------------------- .nv.rel.action            --------------------------
	.section	.nv.rel.action,"",@"SHT_CUDA_RELOCINFO"
	.align	8
	.sectionentsize	8
        /*0000*/ 	.byte	0x73, 0x00, 0x00, 0x00, 0x00, 0x00, 0x00, 0x00, 0x00, 0x00, 0x00, 0x11, 0x25, 0x00, 0x05, 0x36


//--------------------- .nv.constant0.matmul_kernel --------------------------
	.section	.nv.constant0.matmul_kernel,"a",@progbits
	.sectionflags	@""
	.align	4
.nv.constant0.matmul_kernel:
	.zero		432


//--------------------- .text.matmul_kernel       --------------------------
	.section	.text.matmul_kernel,"ax",@progbits
	.sectioninfo	@"SHI_REGISTERS=255"
	.align	128
        .global         matmul_kernel
        .type           matmul_kernel,@function
        .size           matmul_kernel,(.L_x_3 - matmul_kernel)
        .other          matmul_kernel,@"STO_CUDA_ENTRY STV_DEFAULT"
matmul_kernel:
.text.matmul_kernel:
[----:B------:R-:W-:-:S03]  /*0000*/  IMAD.MOV.U32 R1, RZ, RZ, c[0x0][0x28] ;  /* 0x00000a00ff017624 */ /* 0x000fc600078e00ff */
[----:B------:R-:W-:Y:S01]  /*0010*/  IMAD.MOV.U32 R0, RZ, RZ, c[0x0][0x17c] ;  /* 0x00005f00ff007624 */ /* 0x000fe200078e00ff */
[----:B------:R-:W1:Y:S01]  /*0020*/  S2R R7, SR_CTAID.X ;  /* 0x0000000000077919 */ /* 0x000e620000002500 */
[----:B------:R-:W-:Y:S01]  /*0030*/  IADD3 R1, R1, -0xdf0, RZ ;  /* 0xfffff21001017810 */ /* 0x000fe20007ffe0ff */
[----:B------:R-:W-:Y:S01]  /*0040*/  IMAD.MOV.U32 R202, RZ, RZ, c[0x0][0x188] ;  /* 0x00006200ffca7624 */ /* 0x000fe200078e00ff */
[----:B------:R-:W-:Y:S01]  /*0050*/  ULDC.64 UR8, c[0x0][0x118] ;  /* 0x0000460000087ab9 */ /* 0x000fe20000000a00 */
[----:B------:R-:W-:Y:S02]  /*0060*/  IADD3 R0, R0, 0x3f, RZ ;  /* 0x0000003f00007810 */ /* 0x000fe40007ffe0ff */
[C---:B------:R-:W-:Y:S02]  /*0070*/  IMAD R146, R202.reuse, 0x68, RZ ;  /* 0x00000068ca927824 */ /* 0x040fe400078e02ff */
[----:B------:R-:W-:Y:S01]  /*0080*/  SHF.R.S32.HI R3, RZ, 0x1f, R0 ;  /* 0x0000001fff037819 */ /* 0x000fe20000011400 */
[----:B------:R-:W-:-:S02]  /*0090*/  IMAD R150, R202, 0x6c, RZ ;  /* 0x0000006cca967824 */ /* 0x000fc400078e02ff */
[C---:B------:R-:W-:Y:S01]  /*00a0*/  IMAD R154, R202.reuse, 0x70, RZ ;  /* 0x00000070ca9a7824 */ /* 0x040fe200078e02ff */
[----:B------:R-:W-:Y:S01]  /*00b0*/  LEA.HI R3, R3, R0, RZ, 0x6 ;  /* 0x0000000003037211 */ /* 0x000fe200078f30ff */
[C---:B------:R-:W-:Y:S02]  /*00c0*/  IMAD R158, R202.reuse, 0x74, RZ ;  /* 0x00000074ca9e7824 */ /* 0x040fe400078e02ff */
[C---:B------:R-:W-:Y:S01]  /*00d0*/  IMAD R162, R202.reuse, 0x78, RZ ;  /* 0x00000078caa27824 */ /* 0x040fe200078e02ff */
[----:B------:R-:W-:Y:S01]  /*00e0*/  SHF.R.S32.HI R3, RZ, 0x6, R3 ;  /* 0x00000006ff037819 */ /* 0x000fe20000011403 */
[C---:B------:R-:W-:Y:S02]  /*00f0*/  IMAD R166, R202.reuse, 0x7c, RZ ;  /* 0x0000007ccaa67824 */ /* 0x040fe400078e02ff */
[----:B------:R-:W-:Y:S02]  /*0100*/  IMAD R178, R202, 0x65, RZ ;  /* 0x00000065cab27824 */ /* 0x000fe400078e02ff */
[----:B------:R-:W-:-:S02]  /*0110*/  IMAD.SHL.U32 R4, R3, 0x8, RZ ;  /* 0x0000000803047824 */ /* 0x000fc400078e00ff */
[C---:B------:R-:W-:Y:S01]  /*0120*/  IMAD R182, R202.reuse, 0x69, RZ ;  /* 0x00000069cab67824 */ /* 0x040fe200078e02ff */
[----:B-1----:R-:W-:Y:S01]  /*0130*/  IABS R8, R7 ;  /* 0x0000000700087213 */ /* 0x002fe20000000000 */
[C---:B------:R-:W-:Y:S01]  /*0140*/  IMAD R186, R202.reuse, 0x6d, RZ ;  /* 0x0000006dcaba7824 */ /* 0x040fe200078e02ff */
[-C--:B------:R-:W-:Y:S01]  /*0150*/  IABS R5, R4.reuse ;  /* 0x0000000400057213 */ /* 0x080fe20000000000 */
[C---:B------:R-:W-:Y:S01]  /*0160*/  IMAD R190, R202.reuse, 0x71, RZ ;  /* 0x00000071cabe7824 */ /* 0x040fe200078e02ff */
[----:B------:R-:W-:Y:S01]  /*0170*/  IABS R10, R4 ;  /* 0x00000004000a7213 */ /* 0x000fe20000000000 */
[C---:B------:R-:W-:Y:S01]  /*0180*/  IMAD R194, R202.reuse, 0x75, RZ ;  /* 0x00000075cac27824 */ /* 0x040fe200078e02ff */
[----:B------:R-:W1:Y:S01]  /*0190*/  I2F.RP R0, R5 ;  /* 0x0000000500007306 */ /* 0x000e620000209400 */
[C---:B------:R-:W-:Y:S02]  /*01a0*/  IMAD R198, R202.reuse, 0x79, RZ ;  /* 0x00000079cac67824 */ /* 0x040fe400078e02ff */
[----:B------:R-:W-:-:S02]  /*01b0*/  IMAD R204, R202, 0x7d, RZ ;  /* 0x0000007dcacc7824 */ /* 0x000fc400078e02ff */
[C---:B------:R-:W-:Y:S02]  /*01c0*/  IMAD R208, R202.reuse, 0x5e, RZ ;  /* 0x0000005ecad07824 */ /* 0x040fe400078e02ff */
[C---:B------:R-:W-:Y:S02]  /*01d0*/  IMAD R212, R202.reuse, 0x62, RZ ;  /* 0x00000062cad47824 */ /* 0x040fe400078e02ff */
[C---:B------:R-:W-:Y:S02]  /*01e0*/  IMAD R216, R202.reuse, 0x66, RZ ;  /* 0x00000066cad87824 */ /* 0x040fe400078e02ff */
[C---:B------:R-:W-:Y:S02]  /*01f0*/  IMAD R220, R202.reuse, 0x6a, RZ ;  /* 0x0000006acadc7824 */ /* 0x040fe400078e02ff */
[C---:B------:R-:W-:Y:S02]  /*0200*/  IMAD R224, R202.reuse, 0x6e, RZ ;  /* 0x0000006ecae07824 */ /* 0x040fe400078e02ff */
[C---:B------:R-:W-:Y:S01]  /*0210*/  IMAD R228, R202.reuse, 0x72, RZ ;  /* 0x00000072cae47824 */ /* 0x040fe200078e02ff */
[----:B-1----:R-:W1:Y:S01]  /*0220*/  MUFU.RCP R0, R0 ;  /* 0x0000000000007308 */ /* 0x002e620000001000 */
[----:B------:R-:W-:-:S02]  /*0230*/  IMAD R232, R202, 0x76, RZ ;  /* 0x00000076cae87824 */ /* 0x000fc400078e02ff */
[C---:B------:R-:W-:Y:S02]  /*0240*/  IMAD R236, R202.reuse, 0x7a, RZ ;  /* 0x0000007acaec7824 */ /* 0x040fe400078e02ff */
[----:B------:R-:W-:Y:S01]  /*0250*/  IMAD R240, R202, 0x7e, RZ ;  /* 0x0000007ecaf07824 */ /* 0x000fe200078e02ff */
[----:B-1----:R-:W-:Y:S01]  /*0260*/  IADD3 R2, R0, 0xffffffe, RZ ;  /* 0x0ffffffe00027810 */ /* 0x002fe20007ffe0ff */
[----:B------:R-:W-:-:S03]  /*0270*/  IMAD.MOV R0, RZ, RZ, -R10 ;  /* 0x000000ffff007224 */ /* 0x000fc600078e0a0a */
[----:B------:R1:W2:Y:S02]  /*0280*/  F2I.FTZ.U32.TRUNC.NTZ R3, R2 ;  /* 0x0000000200037305 */ /* 0x0002a4000021f000 */
[----:B-1----:R-:W-:Y:S02]  /*0290*/  IMAD.MOV.U32 R2, RZ, RZ, RZ ;  /* 0x000000ffff027224 */ /* 0x002fe400078e00ff */
[----:B--2---:R-:W-:-:S04]  /*02a0*/  IMAD.MOV R6, RZ, RZ, -R3 ;  /* 0x000000ffff067224 */ /* 0x004fc800078e0a03 */
[----:B------:R-:W-:Y:S02]  /*02b0*/  IMAD R9, R6, R5, RZ ;  /* 0x0000000506097224 */ /* 0x000fe400078e02ff */
[----:B------:R-:W-:Y:S01]  /*02c0*/  IMAD.MOV.U32 R6, RZ, RZ, R8 ;  /* 0x000000ffff067224 */ /* 0x000fe200078e0008 */
[----:B------:R-:W-:Y:S01]  /*02d0*/  IABS R8, c[0x0][0x17c] ;  /* 0x00005f0000087a13 */ /* 0x000fe20000000000 */
[----:B------:R-:W-:-:S06]  /*02e0*/  IMAD.HI.U32 R3, R3, R9, R2 ;  /* 0x0000000903037227 */ /* 0x000fcc00078e0002 */
[----:B------:R-:W-:-:S04]  /*02f0*/  IMAD.HI.U32 R3, R3, R6, RZ ;  /* 0x0000000603037227 */ /* 0x000fc800078e00ff */
[----:B------:R-:W-:-:S05]  /*0300*/  IMAD R0, R3, R0, R6 ;  /* 0x0000000003007224 */ /* 0x000fca00078e0206 */
[----:B------:R-:W-:-:S13]  /*0310*/  ISETP.GT.U32.AND P1, PT, R5, R0, PT ;  /* 0x000000000500720c */ /* 0x000fda0003f24070 */
[----:B------:R-:W-:Y:S01]  /*0320*/  @!P1 IMAD.IADD R0, R0, 0x1, -R5 ;  /* 0x0000000100009824 */ /* 0x000fe200078e0a05 */
[----:B------:R-:W-:Y:S02]  /*0330*/  @!P1 IADD3 R3, R3, 0x1, RZ ;  /* 0x0000000103039810 */ /* 0x000fe40007ffe0ff */
[----:B------:R-:W-:Y:S02]  /*0340*/  ISETP.NE.AND P1, PT, R4, RZ, PT ;  /* 0x000000ff0400720c */ /* 0x000fe40003f25270 */
[----:B------:R-:W-:Y:S02]  /*0350*/  ISETP.GE.U32.AND P0, PT, R0, R5, PT ;  /* 0x000000050000720c */ /* 0x000fe40003f06070 */
[----:B------:R-:W-:-:S04]  /*0360*/  LOP3.LUT R0, R7, R4, RZ, 0x3c, !PT ;  /* 0x0000000407007212 */ /* 0x000fc800078e3cff */
[----:B------:R-:W-:Y:S01]  /*0370*/  ISETP.GE.AND P2, PT, R0, RZ, PT ;  /* 0x000000ff0000720c */ /* 0x000fe20003f46270 */
[----:B------:R-:W-:-:S05]  /*0380*/  IMAD.MOV.U32 R0, RZ, RZ, c[0x0][0x178] ;  /* 0x00005e00ff007624 */ /* 0x000fca00078e00ff */
[----:B------:R-:W-:Y:S02]  /*0390*/  IADD3 R0, R0, 0xff, RZ ;  /* 0x000000ff00007810 */ /* 0x000fe40007ffe0ff */
[----:B------:R-:W-:-:S05]  /*03a0*/  @P0 IADD3 R3, R3, 0x1, RZ ;  /* 0x0000000103030810 */ /* 0x000fca0007ffe0ff */
[----:B------:R-:W-:Y:S01]  /*03b0*/  IMAD.MOV.U32 R2, RZ, RZ, R3 ;  /* 0x000000ffff027224 */ /* 0x000fe200078e0003 */
[----:B------:R-:W-:-:S03]  /*03c0*/  SHF.R.S32.HI R3, RZ, 0x1f, R0 ;  /* 0x0000001fff037819 */ /* 0x000fc60000011400 */
[----:B------:R-:W-:Y:S01]  /*03d0*/  @!P2 IMAD.MOV R2, RZ, RZ, -R2 ;  /* 0x000000ffff02a224 */ /* 0x000fe200078e0a02 */
[----:B------:R-:W-:Y:S02]  /*03e0*/  @!P1 LOP3.LUT R2, RZ, R4, RZ, 0x33, !PT ;  /* 0x00000004ff029212 */ /* 0x000fe400078e33ff */
[----:B------:R-:W-:-:S03]  /*03f0*/  LEA.HI R3, R3, R0, RZ, 0x8 ;  /* 0x0000000003037211 */ /* 0x000fc600078f40ff */
[----:B------:R-:W-:Y:S02]  /*0400*/  IMAD.SHL.U32 R12, R2, 0x8, RZ ;  /* 0x00000008020c7824 */ /* 0x000fe400078e00ff */
[----:B------:R-:W-:-:S03]  /*0410*/  IMAD.MOV R2, RZ, RZ, -R2 ;  /* 0x000000ffff027224 */ /* 0x000fc600078e0a02 */
[----:B------:R-:W-:Y:S01]  /*0420*/  LEA.HI.SX32 R3, R3, -R12, 0x18 ;  /* 0x8000000c03037211 */ /* 0x000fe200078fc2ff */
[----:B------:R-:W-:Y:S02]  /*0430*/  IMAD R10, R4, R2, R7 ;  /* 0x00000002040a7224 */ /* 0x000fe400078e0207 */
[----:B------:R-:W-:Y:S01]  /*0440*/  IMAD.MOV.U32 R4, RZ, RZ, RZ ;  /* 0x000000ffff047224 */ /* 0x000fe200078e00ff */
[----:B------:R-:W-:Y:S01]  /*0450*/  IMNMX R11, R3, 0x8, PT ;  /* 0x00000008030b7817 */ /* 0x000fe20003800200 */
[----:B------:R-:W-:-:S03]  /*0460*/  IMAD.MOV.U32 R2, RZ, RZ, R8 ;  /* 0x000000ffff027224 */ /* 0x000fc600078e0008 */
[----:B------:R-:W-:Y:S01]  /*0470*/  IABS R9, R11 ;  /* 0x0000000b00097213 */ /* 0x000fe20000000000 */
[----:B------:R-:W1:Y:S08]  /*0480*/  I2F.RP R7, R2 ;  /* 0x0000000200077306 */ /* 0x000e700000209400 */
[----:B------:R-:W2:Y:S08]  /*0490*/  I2F.RP R0, R9 ;  /* 0x0000000900007306 */ /* 0x000eb00000209400 */
[----:B-1----:R-:W-:Y:S08]  /*04a0*/  MUFU.RCP R7, R7 ;  /* 0x0000000700077308 */ /* 0x002ff00000001000 */
[----:B--2---:R-:W1:Y:S02]  /*04b0*/  MUFU.RCP R0, R0 ;  /* 0x0000000000007308 */ /* 0x004e640000001000 */
[----:B-1----:R-:W-:-:S02]  /*04c0*/  IADD3 R5, R0, 0xffffffe, RZ ;  /* 0x0ffffffe00057810 */ /* 0x002fc40007ffe0ff */
[----:B------:R-:W-:-:S04]  /*04d0*/  IABS R0, R11 ;  /* 0x0000000b00007213 */ /* 0x000fc80000000000 */
[----:B------:R-:W1:Y:S01]  /*04e0*/  F2I.FTZ.U32.TRUNC.NTZ R5, R5 ;  /* 0x0000000500057305 */ /* 0x000e62000021f000 */
[----:B------:R-:W-:Y:S02]  /*04f0*/  IMAD.MOV R0, RZ, RZ, -R0 ;  /* 0x000000ffff007224 */ /* 0x000fe400078e0a00 */
[----:B-1----:R-:W-:-:S04]  /*0500*/  IMAD.MOV R6, RZ, RZ, -R5 ;  /* 0x000000ffff067224 */ /* 0x002fc800078e0a05 */
[----:B------:R-:W-:Y:S01]  /*0510*/  IMAD R3, R6, R9, RZ ;  /* 0x0000000906037224 */ /* 0x000fe200078e02ff */
[----:B------:R-:W-:-:S03]  /*0520*/  IABS R6, R10 ;  /* 0x0000000a00067213 */ /* 0x000fc60000000000 */
[----:B------:R-:W-:Y:S01]  /*0530*/  IMAD.HI.U32 R4, R5, R3, R4 ;  /* 0x0000000305047227 */ /* 0x000fe200078e0004 */
[----:B------:R-:W-:-:S03]  /*0540*/  IABS R3, c[0x0][0x178] ;  /* 0x00005e0000037a13 */ /* 0x000fc60000000000 */
[----:B------:R-:W-:Y:S02]  /*0550*/  IMAD.MOV.U32 R5, RZ, RZ, R6 ;  /* 0x000000ffff057224 */ /* 0x000fe400078e0006 */
[----:B------:R-:W1:Y:S02]  /*0560*/  I2F.RP R6, R3 ;  /* 0x0000000300067306 */ /* 0x000e640000209400 */
[----:B------:R-:W-:-:S04]  /*0570*/  IMAD.HI.U32 R4, R4, R5, RZ ;  /* 0x0000000504047227 */ /* 0x000fc800078e00ff */
[----:B------:R-:W-:Y:S01]  /*0580*/  IMAD R0, R4, R0, R5 ;  /* 0x0000000004007224 */ /* 0x000fe200078e0205 */
[----:B------:R-:W-:-:S04]  /*0590*/  IADD3 R5, R7, 0xffffffe, RZ ;  /* 0x0ffffffe07057810 */ /* 0x000fc80007ffe0ff */
[----:B------:R-:W-:Y:S02]  /*05a0*/  ISETP.GT.U32.AND P1, PT, R9, R0, PT ;  /* 0x000000000900720c */ /* 0x000fe40003f24070 */
[----:B------:R-:W2:Y:S08]  /*05b0*/  F2I.FTZ.U32.TRUNC.NTZ R5, R5 ;  /* 0x0000000500057305 */ /* 0x000eb0000021f000 */
[----:B-1----:R-:W1:Y:S03]  /*05c0*/  MUFU.RCP R6, R6 ;  /* 0x0000000600067308 */ /* 0x002e660000001000 */
[----:B------:R-:W-:-:S02]  /*05d0*/  @!P1 IADD3 R0, R0, -R9, RZ ;  /* 0x8000000900009210 */ /* 0x000fc40007ffe0ff */
[----:B------:R-:W-:Y:S02]  /*05e0*/  @!P1 IADD3 R4, R4, 0x1, RZ ;  /* 0x0000000104049810 */ /* 0x000fe40007ffe0ff */
[----:B------:R-:W-:Y:S01]  /*05f0*/  ISETP.GE.U32.AND P0, PT, R0, R9, PT ;  /* 0x000000090000720c */ /* 0x000fe20003f06070 */
[----:B--2---:R-:W-:Y:S01]  /*0600*/  IMAD.MOV R9, RZ, RZ, -R5 ;  /* 0x000000ffff097224 */ /* 0x004fe200078e0a05 */
[----:B------:R-:W-:Y:S02]  /*0610*/  LOP3.LUT R0, R10, R11, RZ, 0x3c, !PT ;  /* 0x0000000b0a007212 */ /* 0x000fe400078e3cff */
[----:B------:R-:W-:Y:S01]  /*0620*/  ISETP.NE.AND P1, PT, R11, RZ, PT ;  /* 0x000000ff0b00720c */ /* 0x000fe20003f25270 */
[----:B------:R-:W-:Y:S01]  /*0630*/  IMAD R9, R9, R2, RZ ;  /* 0x0000000209097224 */ /* 0x000fe200078e02ff */
[----:B------:R-:W-:Y:S01]  /*0640*/  ISETP.GE.AND P2, PT, R0, RZ, PT ;  /* 0x000000ff0000720c */ /* 0x000fe20003f46270 */
[----:B------:R-:W-:Y:S01]  /*0650*/  IMAD.MOV.U32 R0, RZ, RZ, c[0x0][0x180] ;  /* 0x00006000ff007624 */ /* 0x000fe200078e00ff */
[----:B-1----:R-:W-:-:S04]  /*0660*/  IADD3 R7, R6, 0xffffffe, RZ ;  /* 0x0ffffffe06077810 */ /* 0x002fc80007ffe0ff */
[----:B------:R-:W-:Y:S02]  /*0670*/  IADD3 R134, R0, -0x11, RZ ;  /* 0xffffffef00867810 */ /* 0x000fe40007ffe0ff */
[----:B------:R-:W-:Y:S01]  /*0680*/  @P0 IADD3 R4, R4, 0x1, RZ ;  /* 0x0000000104040810 */ /* 0x000fe20007ffe0ff */
[----:B------:R-:W1:Y:S01]  /*0690*/  F2I.FTZ.U32.TRUNC.NTZ R7, R7 ;  /* 0x0000000700077305 */ /* 0x000e62000021f000 */
[C---:B------:R-:W-:Y:S02]  /*06a0*/  IADD3 R135, R0.reuse, -0x19, RZ ;  /* 0xffffffe700877810 */ /* 0x040fe40007ffe0ff */
[C---:B------:R-:W-:Y:S01]  /*06b0*/  IADD3 R152, R0.reuse, -0x6, RZ ;  /* 0xfffffffa00987810 */ /* 0x040fe20007ffe0ff */
[----:B------:R-:W-:Y:S01]  /*06c0*/  IMAD.MOV.U32 R252, RZ, RZ, R4 ;  /* 0x000000fffffc7224 */ /* 0x000fe200078e0004 */
[C---:B------:R-:W-:Y:S01]  /*06d0*/  IADD3 R160, R0.reuse, -0xe, RZ ;  /* 0xfffffff200a07810 */ /* 0x040fe20007ffe0ff */
[----:B------:R-:W-:Y:S01]  /*06e0*/  IMAD.MOV.U32 R4, RZ, RZ, RZ ;  /* 0x000000ffff047224 */ /* 0x000fe200078e00ff */
[C---:B------:R-:W-:Y:S01]  /*06f0*/  IADD3 R168, R0.reuse, -0x1a, RZ ;  /* 0xffffffe600a87810 */ /* 0x040fe20007ffe0ff */
[----:B------:R-:W-:Y:S01]  /*0700*/  @!P2 IMAD.MOV R252, RZ, RZ, -R252 ;  /* 0x000000fffffca224 */ /* 0x000fe200078e0afc */
[----:B------:R-:W-:Y:S01]  /*0710*/  @!P1 LOP3.LUT R252, RZ, R11, RZ, 0x33, !PT ;  /* 0x0000000bfffc9212 */ /* 0x000fe200078e33ff */
[----:B------:R-:W-:Y:S01]  /*0720*/  IMAD.HI.U32 R5, R5, R9, R4 ;  /* 0x0000000905057227 */ /* 0x000fe200078e0004 */
[----:B------:R-:W-:-:S02]  /*0730*/  IADD3 R9, R0, -0x1, RZ ;  /* 0xffffffff00097810 */ /* 0x000fc40007ffe0ff */
[----:B------:R-:W-:Y:S01]  /*0740*/  IADD3 R169, R0, -0x16, RZ ;  /* 0xffffffea00a97810 */ /* 0x000fe20007ffe0ff */
[----:B------:R-:W-:Y:S01]  /*0750*/  IMAD.SHL.U32 R56, R252, 0x40, RZ ;  /* 0x00000040fc387824 */ /* 0x000fe200078e00ff */
[----:B------:R-:W-:Y:S01]  /*0760*/  ISETP.GE.U32.AND P5, PT, R9, 0x7fffff80, PT ;  /* 0x7fffff800900780c */ /* 0x000fe20003fa6070 */
[--C-:B-1----:R-:W-:Y:S01]  /*0770*/  IMAD.MOV R6, RZ, RZ, -R7.reuse ;  /* 0x000000ffff067224 */ /* 0x102fe200078e0a07 */
[----:B------:R-:W-:Y:S01]  /*0780*/  IADD3 R180, R0, -0x7e, RZ ;  /* 0xffffff8200b47810 */ /* 0x000fe20007ffe0ff */
[----:B------:R-:W-:Y:S01]  /*0790*/  IMAD.MOV R252, RZ, RZ, -R252 ;  /* 0x000000fffffc7224 */ /* 0x000fe200078e0afc */
[----:B------:R-:W-:Y:S01]  /*07a0*/  IABS R8, R56 ;  /* 0x0000003800087213 */ /* 0x000fe20000000000 */
[----:B------:R-:W-:Y:S01]  /*07b0*/  IMAD R9, R6, R3, RZ ;  /* 0x0000000306097224 */ /* 0x000fe200078e02ff */
[C---:B------:R-:W-:Y:S01]  /*07c0*/  IADD3 R32, R56.reuse, 0x1, RZ ;  /* 0x0000000138207810 */ /* 0x040fe20007ffe0ff */
[----:B------:R-:W-:Y:S01]  /*07d0*/  IMAD R252, R11, R252, R10 ;  /* 0x000000fc0bfc7224 */ /* 0x000fe200078e020a */
[C---:B------:R-:W-:Y:S01]  /*07e0*/  IADD3 R121, R56.reuse, 0x2, RZ ;  /* 0x0000000238797810 */ /* 0x040fe20007ffe0ff */
[----:B------:R-:W-:Y:S01]  /*07f0*/  IMAD.HI.U32 R4, R5, R8, RZ ;  /* 0x0000000805047227 */ /* 0x000fe200078e00ff */
[----:B------:R-:W-:Y:S01]  /*0800*/  IABS R10, R32 ;  /* 0x00000020000a7213 */ /* 0x000fe20000000000 */
[----:B------:R-:W-:Y:S01]  /*0810*/  STL [R1+0x80], R56 ;  /* 0x0000803801007387 */ /* 0x000fe20000100800 */
[C---:B------:R-:W-:Y:S01]  /*0820*/  IADD3 R117, R56.reuse, 0x5, RZ ;  /* 0x0000000538757810 */ /* 0x040fe20007ffe0ff */
[----:B------:R-:W-:Y:S01]  /*0830*/  IMAD.MOV.U32 R6, RZ, RZ, RZ ;  /* 0x000000ffff067224 */ /* 0x000fe200078e00ff */
[C---:B------:R-:W-:Y:S01]  /*0840*/  IADD3 R112, R56.reuse, 0xa, RZ ;  /* 0x0000000a38707810 */ /* 0x040fe20007ffe0ff */
[----:B------:R-:W-:Y:S01]  /*0850*/  IMAD.MOV R11, RZ, RZ, -R4 ;  /* 0x000000ffff0b7224 */ /* 0x000fe200078e0a04 */
[----:B------:R-:W-:Y:S01]  /*0860*/  IABS R18, R117 ;  /* 0x0000007500127213 */ /* 0x000fe20000000000 */
[----:B------:R-:W-:Y:S01]  /*0870*/  IMAD.HI.U32 R4, R7, R9, R6 ;  /* 0x0000000907047227 */ /* 0x000fe200078e0006 */
[----:B------:R-:W-:Y:S01]  /*0880*/  IABS R27, R112 ;  /* 0x00000070001b7213 */ /* 0x000fe20000000000 */
[----:B------:R1:W-:Y:S01]  /*0890*/  STL [R1+0xc58], R32 ;  /* 0x000c582001007387 */ /* 0x0003e20000100800 */
[----:B------:R-:W-:Y:S01]  /*08a0*/  IADD3 R104, R56, 0xf, RZ ;  /* 0x0000000f38687810 */ /* 0x000fe20007ffe0ff */
[----:B------:R-:W-:Y:S01]  /*08b0*/  IMAD.IADD R252, R12, 0x1, R252 ;  /* 0x000000010cfc7824 */ /* 0x000fe200078e02fc */
[----:B------:R-:W-:Y:S01]  /*08c0*/  IABS R12, R121 ;  /* 0x00000079000c7213 */ /* 0x000fe20000000000 */
[C---:B------:R-:W-:Y:S01]  /*08d0*/  IMAD.HI.U32 R6, R5.reuse, R10, RZ ;  /* 0x0000000a05067227 */ /* 0x040fe200078e00ff */
[----:B------:R-:W-:Y:S01]  /*08e0*/  IABS R37, R104 ;  /* 0x0000006800257213 */ /* 0x000fe20000000000 */
[----:B------:R-:W-:Y:S01]  /*08f0*/  STL [R1+0xc54], R121 ;  /* 0x000c547901007387 */ /* 0x000fe20000100800 */
[C---:B------:R-:W-:Y:S01]  /*0900*/  IADD3 R26, R56.reuse, 0x14, RZ ;  /* 0x00000014381a7810 */ /* 0x040fe20007ffe0ff */
[----:B------:R-:W-:Y:S01]  /*0910*/  IMAD.MOV R9, RZ, RZ, -R6 ;  /* 0x000000ffff097224 */ /* 0x000fe200078e0a06 */
[----:B------:R-:W-:Y:S01]  /*0920*/  IADD3 R88, R56, 0x19, RZ ;  /* 0x0000001938587810 */ /* 0x000fe20007ffe0ff */
[----:B------:R-:W-:Y:S01]  /*0930*/  IMAD.HI.U32 R6, R5, R12, RZ ;  /* 0x0000000c05067227 */ /* 0x000fe200078e00ff */
[----:B------:R-:W-:-:S02]  /*0940*/  IABS R47, R26 ;  /* 0x0000001a002f7213 */ /* 0x000fc40000000000 */
[----:B------:R-:W-:Y:S01]  /*0950*/  IABS R57, R88 ;  /* 0x0000005800397213 */ /* 0x000fe20000000000 */
[----:B------:R-:W-:Y:S01]  /*0960*/  IMAD R7, R2, R11, R8 ;  /* 0x0000000b02077224 */ /* 0x000fe200078e0208 */
[C---:B------:R-:W-:Y:S01]  /*0970*/  IADD3 R78, R56.reuse, 0x1e, RZ ;  /* 0x0000001e384e7810 */ /* 0x040fe20007ffe0ff */
[C---:B------:R-:W-:Y:S01]  /*0980*/  IMAD.HI.U32 R11, R5.reuse, R18, RZ ;  /* 0x00000012050b7227 */ /* 0x040fe200078e00ff */
[C---:B------:R-:W-:Y:S02]  /*0990*/  IADD3 R70, R56.reuse, 0x23, RZ ;  /* 0x0000002338467810 */ /* 0x040fe40007ffe0ff */
[----:B------:R-:W-:Y:S01]  /*09a0*/  IABS R67, R78 ;  /* 0x0000004e00437213 */ /* 0x000fe20000000000 */
[----:B------:R-:W-:Y:S01]  /*09b0*/  IMAD.MOV R13, RZ, RZ, -R6 ;  /* 0x000000ffff0d7224 */ /* 0x000fe200078e0a06 */
[----:B------:R-:W-:Y:S01]  /*09c0*/  IABS R77, R70 ;  /* 0x00000046004d7213 */ /* 0x000fe20000000000 */
[----:B------:R-:W-:Y:S01]  /*09d0*/  IMAD.MOV R19, RZ, RZ, -R11 ;  /* 0x000000ffff137224 */ /* 0x000fe200078e0a0b */
[----:B------:R-:W-:Y:S01]  /*09e0*/  IADD3 R60, R56, 0x28, RZ ;  /* 0x00000028383c7810 */ /* 0x000fe20007ffe0ff */
[----:B------:R-:W-:Y:S01]  /*09f0*/  IMAD R11, R2, R13, R12 ;  /* 0x0000000d020b7224 */ /* 0x000fe200078e020c */
[----:B------:R-:W-:Y:S01]  /*0a00*/  IADD3 R48, R56, 0x2d, RZ ;  /* 0x0000002d38307810 */ /* 0x000fe20007ffe0ff */
[----:B------:R-:W-:Y:S01]  /*0a10*/  IMAD.HI.U32 R12, R5, R27, RZ ;  /* 0x0000001b050c7227 */ /* 0x000fe200078e00ff */
[----:B------:R-:W-:-:S02]  /*0a20*/  IABS R89, R60 ;  /* 0x0000003c00597213 */ /* 0x000fc40000000000 */
[----:B------:R-:W-:Y:S01]  /*0a30*/  IABS R99, R48 ;  /* 0x0000003000637213 */ /* 0x000fe20000000000 */
[----:B------:R-:W-:Y:S01]  /*0a40*/  IMAD.MOV R12, RZ, RZ, -R12 ;  /* 0x000000ffff0c7224 */ /* 0x000fe200078e0a0c */
[----:B------:R-:W-:Y:S01]  /*0a50*/  IADD3 R20, R56, 0x3f, RZ ;  /* 0x0000003f38147810 */ /* 0x000fe20007ffe0ff */
[----:B------:R-:W-:Y:S01]  /*0a60*/  IMAD R9, R2, R9, R10 ;  /* 0x0000000902097224 */ /* 0x000fe200078e020a */
[----:B------:R-:W-:Y:S01]  /*0a70*/  IADD3 R120, R56, 0x3, RZ ;  /* 0x0000000338787810 */ /* 0x000fe20007ffe0ff */
[----:B------:R-:W-:Y:S01]  /*0a80*/  IMAD R27, R2, R12, R27 ;  /* 0x0000000c021b7224 */ /* 0x000fe200078e021b */
[----:B------:R-:W-:Y:S01]  /*0a90*/  IABS R81, R20 ;  /* 0x0000001400517213 */ /* 0x000fe20000000000 */
[C---:B------:R-:W-:Y:S01]  /*0aa0*/  IMAD.HI.U32 R12, R5.reuse, R37, RZ ;  /* 0x00000025050c7227 */ /* 0x040fe200078e00ff */
[----:B------:R-:W-:Y:S01]  /*0ab0*/  IADD3 R119, R56, 0x4, RZ ;  /* 0x0000000438777810 */ /* 0x000fe20007ffe0ff */
[----:B------:R-:W-:Y:S01]  /*0ac0*/  STL [R1+0xc50], R120 ;  /* 0x000c507801007387 */ /* 0x000fe20000100800 */
[----:B------:R-:W-:Y:S01]  /*0ad0*/  IABS R14, R120 ;  /* 0x00000078000e7213 */ /* 0x000fe20000000000 */
[----:B------:R-:W-:Y:S01]  /*0ae0*/  IMAD.MOV R12, RZ, RZ, -R12 ;  /* 0x000000ffff0c7224 */ /* 0x000fe200078e0a0c */
[----:B------:R-:W-:Y:S01]  /*0af0*/  IABS R16, R119 ;  /* 0x0000007700107213 */ /* 0x000fe20000000000 */
[----:B------:R-:W-:Y:S01]  /*0b00*/  STL [R1+0xcf0], R119 ;  /* 0x000cf07701007387 */ /* 0x000fe20000100800 */
[C---:B------:R-:W-:Y:S01]  /*0b10*/  ISETP.GT.U32.AND P0, PT, R2.reuse, R7, PT ;  /* 0x000000070200720c */ /* 0x040fe20003f04070 */
[C---:B------:R-:W-:Y:S01]  /*0b20*/  IMAD R37, R2.reuse, R12, R37 ;  /* 0x0000000c02257224 */ /* 0x040fe200078e0225 */
[----:B------:R-:W-:Y:S01]  /*0b30*/  ISETP.GT.U32.AND P4, PT, R2, R9, PT ;  /* 0x000000090200720c */ /* 0x000fe20003f84070 */
[C---:B------:R-:W-:Y:S01]  /*0b40*/  IMAD.HI.U32 R12, R5.reuse, R47, RZ ;  /* 0x0000002f050c7227 */ /* 0x040fe200078e00ff */
[----:B------:R-:W-:Y:S01]  /*0b50*/  IADD3 R30, R56, 0x6, RZ ;  /* 0x00000006381e7810 */ /* 0x000fe20007ffe0ff */
[----:B------:R-:W-:Y:S01]  /*0b60*/  STL [R1+0xcf4], R117 ;  /* 0x000cf47501007387 */ /* 0x000fe20000100800 */
[----:B------:R-:W-:Y:S01]  /*0b70*/  ISETP.GT.U32.AND P3, PT, R2, R11, PT ;  /* 0x0000000b0200720c */ /* 0x000fe20003f64070 */
[----:B------:R-:W-:Y:S01]  /*0b80*/  IMAD.MOV R12, RZ, RZ, -R12 ;  /* 0x000000ffff0c7224 */ /* 0x000fe200078e0a0c */
[----:B------:R-:W-:Y:S01]  /*0b90*/  IABS R6, R30 ;  /* 0x0000001e00067213 */ /* 0x000fe20000000000 */
[C---:B------:R-:W-:Y:S01]  /*0ba0*/  IMAD.HI.U32 R8, R5.reuse, R14, RZ ;  /* 0x0000000e05087227 */ /* 0x040fe200078e00ff */
[C---:B------:R-:W-:Y:S01]  /*0bb0*/  IADD3 R116, R56.reuse, 0x8, RZ ;  /* 0x0000000838747810 */ /* 0x040fe20007ffe0ff */
[----:B------:R2:W-:Y:S01]  /*0bc0*/  STL [R1+0xcec], R30 ;  /* 0x000cec1e01007387 */ /* 0x0005e20000100800 */
[----:B------:R-:W-:Y:S01]  /*0bd0*/  IADD3 R118, R56, 0x7, RZ ;  /* 0x0000000738767810 */ /* 0x000fe20007ffe0ff */
[----:B------:R-:W-:Y:S01]  /*0be0*/  IMAD R47, R2, R12, R47 ;  /* 0x0000000c022f7224 */ /* 0x000fe200078e022f */
[----:B------:R-:W-:Y:S01]  /*0bf0*/  IABS R23, R116 ;  /* 0x0000007400177213 */ /* 0x000fe20000000000 */
[C---:B------:R-:W-:Y:S01]  /*0c00*/  IMAD.HI.U32 R12, R5.reuse, R57, RZ ;  /* 0x00000039050c7227 */ /* 0x040fe200078e00ff */
[----:B------:R-:W-:Y:S01]  /*0c10*/  IABS R21, R118 ;  /* 0x0000007600157213 */ /* 0x000fe20000000000 */
[----:B------:R-:W-:Y:S01]  /*0c20*/  STL [R1+0xce8], R118 ;  /* 0x000ce87601007387 */ /* 0x000fe20000100800 */
[C---:B------:R-:W-:Y:S01]  /*0c30*/  IADD3 R114, R56.reuse, 0x9, RZ ;  /* 0x0000000938727810 */ /* 0x040fe20007ffe0ff */
[----:B------:R-:W-:Y:S01]  /*0c40*/  IMAD.MOV R12, RZ, RZ, -R12 ;  /* 0x000000ffff0c7224 */ /* 0x000fe200078e0a0c */
[----:B------:R-:W-:Y:S01]  /*0c50*/  IADD3 R28, R56, 0xb, RZ ;  /* 0x0000000b381c7810 */ /* 0x000fe20007ffe0ff */
[C---:B------:R-:W-:Y:S01]  /*0c60*/  IMAD.HI.U32 R10, R5.reuse, R16, RZ ;  /* 0x00000010050a7227 */ /* 0x040fe200078e00ff */
[----:B------:R-:W-:Y:S01]  /*0c70*/  IABS R25, R114 ;  /* 0x0000007200197213 */ /* 0x000fe20000000000 */
[----:B------:R-:W-:Y:S01]  /*0c80*/  STL [R1+0xce4], R116 ;  /* 0x000ce47401007387 */ /* 0x000fe20000100800 */
[----:B------:R-:W-:Y:S01]  /*0c90*/  IABS R29, R28 ;  /* 0x0000001c001d7213 */ /* 0x000fe20000000000 */
[----:B------:R-:W-:Y:S01]  /*0ca0*/  IMAD R57, R2, R12, R57 ;  /* 0x0000000c02397224 */ /* 0x000fe200078e0239 */
[C---:B------:R-:W-:Y:S01]  /*0cb0*/  IADD3 R110, R56.reuse, 0xc, RZ ;  /* 0x0000000c386e7810 */ /* 0x040fe20007ffe0ff */
[C---:B------:R-:W-:Y:S01]  /*0cc0*/  IMAD.HI.U32 R12, R5.reuse, R67, RZ ;  /* 0x00000043050c7227 */ /* 0x040fe200078e00ff */
[C---:B------:R-:W-:Y:S01]  /*0cd0*/  IADD3 R108, R56.reuse, 0xd, RZ ;  /* 0x0000000d386c7810 */ /* 0x040fe20007ffe0ff */
[----:B------:R-:W-:Y:S01]  /*0ce0*/  STL [R1+0xce0], R114 ;  /* 0x000ce07201007387 */ /* 0x000fe20000100800 */
[----:B------:R-:W-:Y:S01]  /*0cf0*/  IABS R31, R110 ;  /* 0x0000006e001f7213 */ /* 0x000fe20000000000 */
[----:B------:R-:W-:Y:S01]  /*0d00*/  IMAD.MOV R12, RZ, RZ, -R12 ;  /* 0x000000ffff0c7224 */ /* 0x000fe200078e0a0c */
[----:B------:R-:W-:Y:S01]  /*0d10*/  IADD3 R106, R56, 0xe, RZ ;  /* 0x0000000e386a7810 */ /* 0x000fe20007ffe0ff */
[----:B------:R-:W-:Y:S01]  /*0d20*/  IMAD.MOV R15, RZ, RZ, -R8 ;  /* 0x000000ffff0f7224 */ /* 0x000fe200078e0a08 */
[----:B------:R-:W-:Y:S01]  /*0d30*/  IABS R33, R108 ;  /* 0x0000006c00217213 */ /* 0x000fe20000000000 */
[----:B------:R-:W-:Y:S01]  /*0d40*/  IMAD R67, R2, R12, R67 ;  /* 0x0000000c02437224 */ /* 0x000fe200078e0243 */
[----:B------:R-:W-:Y:S01]  /*0d50*/  IABS R35, R106 ;  /* 0x0000006a00237213 */ /* 0x000fe20000000000 */
[C---:B------:R-:W-:Y:S01]  /*0d60*/  IMAD.HI.U32 R12, R5.reuse, R77, RZ ;  /* 0x0000004d050c7227 */ /* 0x040fe200078e00ff */
[C---:B------:R-:W-:Y:S01]  /*0d70*/  IADD3 R102, R56.reuse, 0x10, RZ ;  /* 0x0000001038667810 */ /* 0x040fe20007ffe0ff */
[----:B------:R-:W-:Y:S01]  /*0d80*/  STL [R1+0xcdc], R112 ;  /* 0x000cdc7001007387 */ /* 0x000fe20000100800 */
[----:B------:R-:W-:Y:S01]  /*0d90*/  IADD3 R100, R56, 0x11, RZ ;  /* 0x0000001138647810 */ /* 0x000fe20007ffe0ff */
[----:B------:R-:W-:Y:S01]  /*0da0*/  IMAD.MOV R12, RZ, RZ, -R12 ;  /* 0x000000ffff0c7224 */ /* 0x000fe200078e0a0c */
[----:B------:R-:W-:Y:S01]  /*0db0*/  IABS R39, R102 ;  /* 0x0000006600277213 */ /* 0x000fe20000000000 */
[----:B------:R-:W-:Y:S01]  /*0dc0*/  IMAD.MOV R17, RZ, RZ, -R10 ;  /* 0x000000ffff117224 */ /* 0x000fe200078e0a0a */
[----:B------:R-:W-:Y:S01]  /*0dd0*/  IABS R43, R100 ;  /* 0x00000064002b7213 */ /* 0x000fe20000000000 */
[----:B------:R-:W-:Y:S01]  /*0de0*/  IMAD R77, R2, R12, R77 ;  /* 0x0000000c024d7224 */ /* 0x000fe200078e024d */
[C---:B------:R-:W-:Y:S01]  /*0df0*/  IADD3 R98, R56.reuse, 0x12, RZ ;  /* 0x0000001238627810 */ /* 0x040fe20007ffe0ff */
[C---:B------:R-:W-:Y:S01]  /*0e00*/  IMAD.HI.U32 R12, R5.reuse, R89, RZ ;  /* 0x00000059050c7227 */ /* 0x040fe200078e00ff */
[----:B------:R-:W-:Y:S01]  /*0e10*/  IADD3 R96, R56, 0x13, RZ ;  /* 0x0000001338607810 */ /* 0x000fe20007ffe0ff */
[----:B------:R3:W-:Y:S01]  /*0e20*/  STL [R1+0xcd8], R28 ;  /* 0x000cd81c01007387 */ /* 0x0007e20000100800 */
[----:B------:R-:W-:Y:S01]  /*0e30*/  IABS R41, R98 ;  /* 0x0000006200297213 */ /* 0x000fe20000000000 */
[----:B------:R-:W-:Y:S01]  /*0e40*/  IMAD.MOV R12, RZ, RZ, -R12 ;  /* 0x000000ffff0c7224 */ /* 0x000fe200078e0a0c */
[----:B------:R-:W-:Y:S01]  /*0e50*/  IABS R45, R96 ;  /* 0x00000060002d7213 */ /* 0x000fe20000000000 */
[----:B------:R-:W-:Y:S01]  /*0e60*/  IMAD R13, R2, R15, R14 ;  /* 0x0000000f020d7224 */ /* 0x000fe200078e020e */
[----:B------:R-:W-:Y:S01]  /*0e70*/  IADD3 R24, R56, 0x15, RZ ;  /* 0x0000001538187810 */ /* 0x000fe20007ffe0ff */
[----:B------:R-:W-:Y:S01]  /*0e80*/  IMAD R89, R2, R12, R89 ;  /* 0x0000000c02597224 */ /* 0x000fe200078e0259 */
[----:B------:R-:W-:Y:S01]  /*0e90*/  IADD3 R94, R56, 0x16, RZ ;  /* 0x00000016385e7810 */ /* 0x000fe20007ffe0ff */
[C---:B------:R-:W-:Y:S01]  /*0ea0*/  IMAD.HI.U32 R12, R5.reuse, R99, RZ ;  /* 0x00000063050c7227 */ /* 0x040fe200078e00ff */
[C---:B------:R-:W-:Y:S01]  /*0eb0*/  ISETP.GT.U32.AND P2, PT, R2.reuse, R13, PT ;  /* 0x0000000d0200720c */ /* 0x040fe20003f44070 */
[----:B------:R-:W-:Y:S01]  /*0ec0*/  STL [R1+0xcd4], R110 ;  /* 0x000cd46e01007387 */ /* 0x000fe20000100800 */
[----:B------:R-:W-:Y:S01]  /*0ed0*/  IABS R49, R24 ;  /* 0x0000001800317213 */ /* 0x000fe20000000000 */
[----:B------:R-:W-:Y:S01]  /*0ee0*/  IMAD R15, R2, R17, R16 ;  /* 0x00000011020f7224 */ /* 0x000fe200078e0210 */
[----:B------:R-:W-:Y:S01]  /*0ef0*/  IADD3 R12, -R12, RZ, RZ ;  /* 0x000000ff0c0c7210 */ /* 0x000fe20007ffe1ff */
[----:B------:R-:W-:Y:S01]  /*0f00*/  IMAD R17, R2, R19, R18 ;  /* 0x0000001302117224 */ /* 0x000fe200078e0212 */
[----:B------:R-:W-:Y:S01]  /*0f10*/  IADD3 R90, R56, 0x18, RZ ;  /* 0x00000018385a7810 */ /* 0x000fe20007ffe0ff */
[----:B------:R-:W-:Y:S01]  /*0f20*/  IMAD.MOV.U32 R8, RZ, RZ, R6 ;  /* 0x000000ffff087224 */ /* 0x000fe200078e0006 */
[----:B------:R-:W-:Y:S01]  /*0f30*/  IABS R51, R94 ;  /* 0x0000005e00337213 */ /* 0x000fe20000000000 */
[----:B------:R-:W-:Y:S01]  /*0f40*/  IMAD R99, R2, R12, R99 ;  /* 0x0000000c02637224 */ /* 0x000fe200078e0263 */
[C---:B------:R-:W-:Y:S01]  /*0f50*/  IADD3 R92, R56.reuse, 0x17, RZ ;  /* 0x00000017385c7810 */ /* 0x040fe20007ffe0ff */
[----:B------:R-:W-:Y:S01]  /*0f60*/  IMAD.HI.U32 R12, R5, R81, RZ ;  /* 0x00000051050c7227 */ /* 0x000fe200078e00ff */
[----:B------:R-:W-:Y:S01]  /*0f70*/  IABS R55, R90 ;  /* 0x0000005a00377213 */ /* 0x000fe20000000000 */
[----:B------:R-:W-:Y:S01]  /*0f80*/  STL [R1+0xcd0], R108 ;  /* 0x000cd06c01007387 */ /* 0x000fe20000100800 */
[----:B------:R-:W-:Y:S01]  /*0f90*/  IABS R53, R92 ;  /* 0x0000005c00357213 */ /* 0x000fe20000000000 */
[----:B------:R-:W-:Y:S01]  /*0fa0*/  IMAD.MOV R12, RZ, RZ, -R12 ;  /* 0x000000ffff0c7224 */ /* 0x000fe200078e0a0c */
[----:B------:R-:W-:Y:S01]  /*0fb0*/  IADD3 R86, R56, 0x1a, RZ ;  /* 0x0000001a38567810 */ /* 0x000fe20007ffe0ff */
[--C-:B------:R-:W-:Y:S01]  /*0fc0*/  @!P0 IMAD.IADD R7, R7, 0x1, -R2.reuse ;  /* 0x0000000107078824 */ /* 0x100fe200078e0a02 */
[C---:B------:R-:W-:Y:S01]  /*0fd0*/  ISETP.GT.U32.AND P0, PT, R2.reuse, R15, PT ;  /* 0x0000000f0200720c */ /* 0x040fe20003f04070 */
[C---:B------:R-:W-:Y:S01]  /*0fe0*/  IMAD R81, R2.reuse, R12, R81 ;  /* 0x0000000c02517224 */ /* 0x040fe200078e0251 */
[----:B------:R-:W-:Y:S01]  /*0ff0*/  IABS R59, R86 ;  /* 0x00000056003b7213 */ /* 0x000fe20000000000 */
[--C-:B------:R-:W-:Y:S01]  /*1000*/  @!P4 IMAD.IADD R9, R9, 0x1, -R2.reuse ;  /* 0x000000010909c824 */ /* 0x100fe200078e0a02 */
[C---:B------:R-:W-:Y:S01]  /*1010*/  ISETP.GT.U32.AND P6, PT, R2.reuse, R7, PT ;  /* 0x000000070200720c */ /* 0x040fe20003fc4070 */
[----:B------:R-:W-:Y:S01]  /*1020*/  IMAD.HI.U32 R6, R5, R8, RZ ;  /* 0x0000000805067227 */ /* 0x000fe200078e00ff */
[----:B------:R-:W-:Y:S01]  /*1030*/  ISETP.GT.U32.AND P1, PT, R2, R81, PT ;  /* 0x000000510200720c */ /* 0x000fe20003f24070 */
[----:B------:R-:W-:Y:S01]  /*1040*/  STL [R1+0xccc], R106 ;  /* 0x000ccc6a01007387 */ /* 0x000fe20000100800 */
[----:B------:R-:W-:Y:S01]  /*1050*/  IADD3 R84, R56, 0x1b, RZ ;  /* 0x0000001b38547810 */ /* 0x000fe20007ffe0ff */
[----:B------:R-:W-:Y:S01]  /*1060*/  @!P3 IMAD.IADD R11, R11, 0x1, -R2 ;  /* 0x000000010b0bb824 */ /* 0x000fe200078e0a02 */
[----:B------:R-:W-:Y:S01]  /*1070*/  ISETP.GT.U32.AND P3, PT, R2, R9, PT ;  /* 0x000000090200720c */ /* 0x000fe20003f64070 */
[----:B------:R-:W-:Y:S01]  /*1080*/  IMAD.MOV R19, RZ, RZ, -R6 ;  /* 0x000000ffff137224 */ /* 0x000fe200078e0a06 */
[C---:B------:R-:W-:Y:S01]  /*1090*/  IADD3 R82, R56.reuse, 0x1c, RZ ;  /* 0x0000001c38527810 */ /* 0x040fe20007ffe0ff */
[----:B------:R-:W-:Y:S01]  /*10a0*/  IMAD.HI.U32 R6, R5, R21, RZ ;  /* 0x0000001505067227 */ /* 0x000fe200078e00ff */
[----:B------:R-:W-:Y:S01]  /*10b0*/  IADD3 R80, R56, 0x1d, RZ ;  /* 0x0000001d38507810 */ /* 0x000fe20007ffe0ff */
[----:B------:R-:W-:Y:S01]  /*10c0*/  STL [R1+0xcc8], R104 ;  /* 0x000cc86801007387 */ /* 0x000fe20000100800 */
[----:B------:R-:W-:Y:S01]  /*10d0*/  IABS R61, R84 ;  /* 0x00000054003d7213 */ /* 0x000fe20000000000 */
[----:B------:R-:W-:Y:S01]  /*10e0*/  IMAD R19, R2, R19, R8 ;  /* 0x0000001302137224 */ /* 0x000fe200078e0208 */
[----:B------:R-:W-:Y:S01]  /*10f0*/  IADD3 R6, -R6, RZ, RZ ;  /* 0x000000ff06067210 */ /* 0x000fe20007ffe1ff */
[--C-:B------:R-:W-:Y:S01]  /*1100*/  @!P1 IMAD.IADD R81, R81, 0x1, -R2.reuse ;  /* 0x0000000151519824 */ /* 0x100fe200078e0a02 */
[C---:B------:R-:W-:Y:S01]  /*1110*/  ISETP.GT.U32.AND P1, PT, R2.reuse, R17, PT ;  /* 0x000000110200720c */ /* 0x040fe20003f24070 */
[----:B------:R-:W-:Y:S01]  /*1120*/  IMAD.HI.U32 R8, R5, R23, RZ ;  /* 0x0000001705087227 */ /* 0x000fe200078e00ff */
[----:B------:R-:W-:Y:S01]  /*1130*/  IABS R63, R82 ;  /* 0x00000052003f7213 */ /* 0x000fe20000000000 */
[----:B------:R-:W-:Y:S01]  /*1140*/  STL [R1+0xcc4], R102 ;  /* 0x000cc46601007387 */ /* 0x000fe20000100800 */
[----:B------:R-:W-:Y:S01]  /*1150*/  ISETP.GT.U32.AND P4, PT, R2, R81, PT ;  /* 0x000000510200720c */ /* 0x000fe20003f84070 */
[--C-:B------:R-:W-:Y:S01]  /*1160*/  @!P2 IMAD.IADD R13, R13, 0x1, -R2.reuse ;  /* 0x000000010d0da824 */ /* 0x100fe200078e0a02 */
[----:B------:R-:W-:Y:S01]  /*1170*/  ISETP.GE.AND P2, PT, R56, RZ, PT ;  /* 0x000000ff3800720c */ /* 0x000fe20003f46270 */
[----:B------:R-:W-:Y:S01]  /*1180*/  @!P0 IMAD.IADD R15, R15, 0x1, -R2 ;  /* 0x000000010f0f8824 */ /* 0x000fe200078e0a02 */
[----:B------:R-:W-:Y:S01]  /*1190*/  ISETP.GE.AND P0, PT, R32, RZ, PT ;  /* 0x000000ff2000720c */ /* 0x000fe20003f06270 */
[----:B------:R-:W-:Y:S01]  /*11a0*/  IMAD.MOV R8, RZ, RZ, -R8 ;  /* 0x000000ffff087224 */ /* 0x000fe200078e0a08 */
[----:B------:R-:W-:Y:S01]  /*11b0*/  @!P3 IADD3 R9, R9, -R2, RZ ;  /* 0x800000020909b210 */ /* 0x000fe20007ffe0ff */
[--C-:B------:R-:W-:Y:S01]  /*11c0*/  @!P6 IMAD.IADD R7, R7, 0x1, -R2.reuse ;  /* 0x000000010707e824 */ /* 0x100fe200078e0a02 */
[C---:B------:R-:W-:Y:S01]  /*11d0*/  ISETP.GT.U32.AND P6, PT, R2.reuse, R19, PT ;  /* 0x000000130200720c */ /* 0x040fe20003fc4070 */
[--C-:B------:R-:W-:Y:S01]  /*11e0*/  @!P1 IMAD.IADD R17, R17, 0x1, -R2.reuse ;  /* 0x0000000111119824 */ /* 0x100fe200078e0a02 */
[C---:B------:R-:W-:Y:S01]  /*11f0*/  ISETP.GT.U32.AND P1, PT, R2.reuse, R11, PT ;  /* 0x0000000b0200720c */ /* 0x040fe20003f24070 */
[C---:B------:R-:W-:Y:S01]  /*1200*/  IMAD R23, R2.reuse, R8, R23 ;  /* 0x0000000802177224 */ /* 0x040fe200078e0217 */
[C---:B------:R-:W-:Y:S01]  /*1210*/  ISETP.GT.U32.AND P3, PT, R2.reuse, R15, PT ;  /* 0x0000000f0200720c */ /* 0x040fe20003f64070 */
[----:B------:R-:W-:Y:S01]  /*1220*/  @!P4 IMAD.IADD R81, R81, 0x1, -R2 ;  /* 0x000000015151c824 */ /* 0x000fe200078e0a02 */
[----:B------:R-:W-:Y:S01]  /*1230*/  ISETP.GT.U32.AND P4, PT, R2, R13, PT ;  /* 0x0000000d0200720c */ /* 0x000fe20003f84070 */
[----:B------:R-:W-:Y:S01]  /*1240*/  IMAD.HI.U32 R10, R5, R25, RZ ;  /* 0x00000019050a7227 */ /* 0x000fe200078e00ff */
[----:B------:R-:W-:Y:S01]  /*1250*/  IABS R65, R80 ;  /* 0x0000005000417213 */ /* 0x000fe20000000000 */
[----:B------:R-:W-:Y:S01]  /*1260*/  STL [R1+0xcc0], R100 ;  /* 0x000cc06401007387 */ /* 0x000fe20000100800 */
[----:B------:R-:W-:Y:S01]  /*1270*/  IADD3 R22, R56, 0x1f, RZ ;  /* 0x0000001f38167810 */ /* 0x000fe20007ffe0ff */
[----:B------:R-:W-:Y:S01]  /*1280*/  IMAD R21, R2, R6, R21 ;  /* 0x0000000602157224 */ /* 0x000fe200078e0215 */
[----:B------:R-:W-:Y:S01]  /*1290*/  IADD3 R72, R56, 0x22, RZ ;  /* 0x0000002238487810 */ /* 0x000fe20007ffe0ff */
[----:B------:R-:W-:Y:S01]  /*12a0*/  IMAD.MOV R10, RZ, RZ, -R10 ;  /* 0x000000ffff0a7224 */ /* 0x000fe200078e0a0a */
[----:B------:R-:W-:Y:S01]  /*12b0*/  IABS R69, R22 ;  /* 0x0000001600457213 */ /* 0x000fe20000000000 */
[--C-:B------:R-:W-:Y:S01]  /*12c0*/  @!P1 IMAD.IADD R11, R11, 0x1, -R2.reuse ;  /* 0x000000010b0b9824 */ /* 0x100fe200078e0a02 */
[C---:B------:R-:W-:Y:S01]  /*12d0*/  ISETP.GT.U32.AND P1, PT, R2.reuse, R23, PT ;  /* 0x000000170200720c */ /* 0x040fe20003f24070 */
[----:B------:R-:W-:Y:S01]  /*12e0*/  @!P2 IMAD.MOV R7, RZ, RZ, -R7 ;  /* 0x000000ffff07a224 */ /* 0x000fe200078e0a07 */
[C---:B------:R-:W-:Y:S01]  /*12f0*/  ISETP.GT.U32.AND P2, PT, R2.reuse, R17, PT ;  /* 0x000000110200720c */ /* 0x040fe20003f44070 */
[----:B------:R-:W-:Y:S01]  /*1300*/  @!P0 IMAD.MOV R9, RZ, RZ, -R9 ;  /* 0x000000ffff098224 */ /* 0x000fe200078e0a09 */
[C---:B------:R-:W-:Y:S01]  /*1310*/  ISETP.GT.U32.AND P0, PT, R2.reuse, R21, PT ;  /* 0x000000150200720c */ /* 0x040fe20003f04070 */
[----:B------:R-:W-:Y:S01]  /*1320*/  IMAD R25, R2, R10, R25 ;  /* 0x0000000a02197224 */ /* 0x000fe200078e0219 */
[C---:B------:R-:W-:Y:S01]  /*1330*/  IADD3 R76, R56.reuse, 0x20, RZ ;  /* 0x00000020384c7810 */ /* 0x040fe20007ffe0ff */
[--C-:B------:R-:W-:Y:S01]  /*1340*/  @!P6 IMAD.IADD R19, R19, 0x1, -R2.reuse ;  /* 0x000000011313e824 */ /* 0x100fe200078e0a02 */
[----:B------:R-:W-:Y:S01]  /*1350*/  IADD3 R74, R56, 0x21, RZ ;  /* 0x00000021384a7810 */ /* 0x000fe20007ffe0ff */
[--C-:B------:R-:W-:Y:S01]  /*1360*/  @!P4 IMAD.IADD R13, R13, 0x1, -R2.reuse ;  /* 0x000000010d0dc824 */ /* 0x100fe200078e0a02 */
[C---:B------:R-:W-:Y:S01]  /*1370*/  ISETP.GT.U32.AND P4, PT, R2.reuse, R25, PT ;  /* 0x000000190200720c */ /* 0x040fe20003f84070 */
[--C-:B------:R-:W-:Y:S01]  /*1380*/  @!P3 IMAD.IADD R15, R15, 0x1, -R2.reuse ;  /* 0x000000010f0fb824 */ /* 0x100fe200078e0a02 */
[C---:B------:R-:W-:Y:S01]  /*1390*/  ISETP.GT.U32.AND P3, PT, R2.reuse, R27, PT ;  /* 0x0000001b0200720c */ /* 0x040fe20003f64070 */
[----:B------:R-:W-:Y:S01]  /*13a0*/  IMAD.HI.U32 R6, R5, R29, RZ ;  /* 0x0000001d05067227 */ /* 0x000fe200078e00ff */
[----:B------:R-:W-:Y:S01]  /*13b0*/  ISETP.GT.U32.AND P6, PT, R2, R19, PT ;  /* 0x000000130200720c */ /* 0x000fe20003fc4070 */
[----:B------:R-:W-:Y:S01]  /*13c0*/  STL [R1+0xcbc], R98 ;  /* 0x000cbc6201007387 */ /* 0x000fe20000100800 */
[----:B------:R-:W-:Y:S01]  /*13d0*/  IABS R75, R72 ;  /* 0x00000048004b7213 */ /* 0x000fe20000000000 */
[----:B------:R-:W-:Y:S01]  /*13e0*/  @!P1 IMAD.IADD R23, R23, 0x1, -R2 ;  /* 0x0000000117179824 */ /* 0x000fe200078e0a02 */
[----:B------:R-:W-:Y:S01]  /*13f0*/  ISETP.GE.AND P1, PT, R119, RZ, PT ;  /* 0x000000ff7700720c */ /* 0x000fe20003f26270 */
[----:B------:R-:W-:Y:S01]  /*1400*/  IMAD.MOV R6, RZ, RZ, -R6 ;  /* 0x000000ffff067224 */ /* 0x000fe200078e0a06 */
[----:B------:R-:W-:Y:S01]  /*1410*/  IABS R71, R76 ;  /* 0x0000004c00477213 */ /* 0x000fe20000000000 */
[--C-:B------:R-:W-:Y:S01]  /*1420*/  @!P2 IMAD.IADD R17, R17, 0x1, -R2.reuse ;  /* 0x000000011111a824 */ /* 0x100fe200078e0a02 */
[----:B------:R-:W-:Y:S01]  /*1430*/  ISETP.GE.AND P2, PT, R121, RZ, PT ;  /* 0x000000ff7900720c */ /* 0x000fe20003f46270 */
[--C-:B------:R-:W-:Y:S01]  /*1440*/  @!P0 IMAD.IADD R21, R21, 0x1, -R2.reuse ;  /* 0x0000000115158824 */ /* 0x100fe200078e0a02 */
[----:B------:R-:W-:Y:S01]  /*1450*/  ISETP.GE.AND P0, PT, R120, RZ, PT ;  /* 0x000000ff7800720c */ /* 0x000fe20003f06270 */
[----:B------:R-:W-:Y:S01]  /*1460*/  IMAD R29, R2, R6, R29 ;  /* 0x00000006021d7224 */ /* 0x000fe200078e021d */
[----:B------:R-:W-:Y:S01]  /*1470*/  IABS R73, R74 ;  /* 0x0000004a00497213 */ /* 0x000fe20000000000 */
[--C-:B------:R-:W-:Y:S01]  /*1480*/  @!P4 IMAD.IADD R25, R25, 0x1, -R2.reuse ;  /* 0x000000011919c824 */ /* 0x100fe200078e0a02 */
[----:B------:R-:W-:Y:S01]  /*1490*/  ISETP.GE.AND P4, PT, R117, RZ, PT ;  /* 0x000000ff7500720c */ /* 0x000fe20003f86270 */
[--C-:B------:R-:W-:Y:S01]  /*14a0*/  @!P3 IMAD.IADD R27, R27, 0x1, -R2.reuse ;  /* 0x000000011b1bb824 */ /* 0x100fe200078e0a02 */
[----:B------:R-:W-:Y:S01]  /*14b0*/  ISETP.GE.AND P3, PT, R30, RZ, PT ;  /* 0x000000ff1e00720c */ /* 0x000fe20003f66270 */
[----:B------:R-:W-:Y:S01]  /*14c0*/  IMAD.HI.U32 R6, R5, R31, RZ ;  /* 0x0000001f05067227 */ /* 0x000fe200078e00ff */
[C---:B------:R-:W-:Y:S01]  /*14d0*/  IADD3 R68, R56.reuse, 0x24, RZ ;  /* 0x0000002438447810 */ /* 0x040fe20007ffe0ff */
[----:B------:R-:W-:Y:S01]  /*14e0*/  STL [R1+0xcb8], R96 ;  /* 0x000cb86001007387 */ /* 0x000fe20000100800 */
[----:B------:R-:W-:Y:S01]  /*14f0*/  IADD3 R66, R56, 0x25, RZ ;  /* 0x0000002538427810 */ /* 0x000fe20007ffe0ff */
[----:B------:R-:W-:Y:S01]  /*1500*/  @!P6 IMAD.IADD R19, R19, 0x1, -R2 ;  /* 0x000000011313e824 */ /* 0x000fe200078e0a02 */
[C---:B------:R-:W-:Y:S01]  /*1510*/  ISETP.GT.U32.AND P6, PT, R2.reuse, R29, PT ;  /* 0x0000001d0200720c */ /* 0x040fe20003fc4070 */
[----:B------:R-:W-:Y:S01]  /*1520*/  @!P1 IMAD.MOV R15, RZ, RZ, -R15 ;  /* 0x000000ffff0f9224 */ /* 0x000fe200078e0a0f */
[C---:B------:R-:W-:Y:S01]  /*1530*/  ISETP.GT.U32.AND P1, PT, R2.reuse, R25, PT ;  /* 0x000000190200720c */ /* 0x040fe20003f24070 */
[----:B------:R-:W-:Y:S01]  /*1540*/  IMAD.MOV R6, RZ, RZ, -R6 ;  /* 0x000000ffff067224 */ /* 0x000fe200078e0a06 */
[----:B------:R-:W-:Y:S01]  /*1550*/  IABS R79, R68 ;  /* 0x00000044004f7213 */ /* 0x000fe20000000000 */
[----:B------:R-:W-:Y:S01]  /*1560*/  @!P2 IMAD.MOV R11, RZ, RZ, -R11 ;  /* 0x000000ffff0ba224 */ /* 0x000fe200078e0a0b */
[C---:B------:R-:W-:Y:S01]  /*1570*/  ISETP.GT.U32.AND P2, PT, R2.reuse, R21, PT ;  /* 0x000000150200720c */ /* 0x040fe20003f44070 */
[----:B------:R-:W-:Y:S01]  /*1580*/  @!P0 IMAD.MOV R13, RZ, RZ, -R13 ;  /* 0x000000ffff0d8224 */ /* 0x000fe200078e0a0d */
[----:B------:R-:W-:Y:S01]  /*1590*/  ISETP.GT.U32.AND P0, PT, R2, R23, PT ;  /* 0x000000170200720c */ /* 0x000fe20003f04070 */
[C---:B------:R-:W-:Y:S01]  /*15a0*/  IMAD.HI.U32 R8, R5.reuse, R33, RZ ;  /* 0x0000002105087227 */ /* 0x040fe200078e00ff */
[C---:B------:R-:W-:Y:S01]  /*15b0*/  IADD3 R64, R56.reuse, 0x26, RZ ;  /* 0x0000002638407810 */ /* 0x040fe20007ffe0ff */
[----:B------:R4:W-:Y:S01]  /*15c0*/  STL [R1+0xcb4], R26 ;  /* 0x000cb41a01007387 */ /* 0x0009e20000100800 */
[----:B------:R-:W-:Y:S01]  /*15d0*/  IABS R83, R66 ;  /* 0x0000004200537213 */ /* 0x000fe20000000000 */
[----:B------:R-:W-:Y:S01]  /*15e0*/  IMAD.HI.U32 R10, R5, R35, RZ ;  /* 0x00000023050a7227 */ /* 0x000fe200078e00ff */
[----:B------:R-:W-:Y:S01]  /*15f0*/  IABS R85, R64 ;  /* 0x0000004000557213 */ /* 0x000fe20000000000 */
[----:B------:R1:W-:Y:S01]  /*1600*/  STL [R1+0xcb0], R24 ;  /* 0x000cb01801007387 */ /* 0x0003e20000100800 */
[----:B------:R-:W-:Y:S01]  /*1610*/  IADD3 R62, R56, 0x27, RZ ;  /* 0x00000027383e7810 */ /* 0x000fe20007ffe0ff */
[----:B------:R-:W-:Y:S01]  /*1620*/  IMAD R31, R2, R6, R31 ;  /* 0x00000006021f7224 */ /* 0x000fe200078e021f */
[----:B------:R-:W-:Y:S01]  /*1630*/  IADD3 R58, R56, 0x29, RZ ;  /* 0x00000029383a7810 */ /* 0x000fe20007ffe0ff */
[----:B------:R-:W-:Y:S01]  /*1640*/  IMAD.MOV R8, RZ, RZ, -R8 ;  /* 0x000000ffff087224 */ /* 0x000fe200078e0a08 */
[----:B------:R-:W-:Y:S01]  /*1650*/  @!P2 IADD3 R21, R21, -R2, RZ ;  /* 0x800000021515a210 */ /* 0x000fe20007ffe0ff */
[----:B------:R-:W-:Y:S01]  /*1660*/  IMAD.MOV R10, RZ, RZ, -R10 ;  /* 0x000000ffff0a7224 */ /* 0x000fe200078e0a0a */
[----:B------:R-:W-:Y:S01]  /*1670*/  IABS R87, R62 ;  /* 0x0000003e00577213 */ /* 0x000fe20000000000 */
[----:B------:R-:W-:Y:S01]  /*1680*/  @!P4 IMAD.MOV R17, RZ, RZ, -R17 ;  /* 0x000000ffff11c224 */ /* 0x000fe200078e0a11 */
[C---:B------:R-:W-:Y:S01]  /*1690*/  ISETP.GT.U32.AND P4, PT, R2.reuse, R27, PT ;  /* 0x0000001b0200720c */ /* 0x040fe20003f84070 */
[----:B------:R-:W-:Y:S01]  /*16a0*/  @!P3 IMAD.MOV R19, RZ, RZ, -R19 ;  /* 0x000000ffff13b224 */ /* 0x000fe200078e0a13 */
[C---:B------:R-:W-:Y:S01]  /*16b0*/  ISETP.GT.U32.AND P3, PT, R2.reuse, R31, PT ;  /* 0x0000001f0200720c */ /* 0x040fe20003f64070 */
[--C-:B------:R-:W-:Y:S01]  /*16c0*/  @!P6 IMAD.IADD R29, R29, 0x1, -R2.reuse ;  /* 0x000000011d1de824 */ /* 0x100fe200078e0a02 */
[----:B------:R-:W-:Y:S01]  /*16d0*/  IABS R91, R58 ;  /* 0x0000003a005b7213 */ /* 0x000fe20000000000 */
[----:B------:R-:W-:Y:S01]  /*16e0*/  IMAD R33, R2, R8, R33 ;  /* 0x0000000802217224 */ /* 0x000fe200078e0221 */
[----:B------:R-:W-:Y:S01]  /*16f0*/  IADD3 R52, R56, 0x2b, RZ ;  /* 0x0000002b38347810 */ /* 0x000fe20007ffe0ff */
[C---:B------:R-:W-:Y:S01]  /*1700*/  IMAD R35, R2.reuse, R10, R35 ;  /* 0x0000000a02237224 */ /* 0x040fe200078e0223 */
[C---:B------:R-:W-:Y:S01]  /*1710*/  ISETP.GT.U32.AND P6, PT, R2.reuse, R29, PT ;  /* 0x0000001d0200720c */ /* 0x040fe20003fc4070 */
        /* <DEDUP_REMOVED lines=9> */
[----:B------:R-:W-:Y:S01]  /*17b0*/  IADD3 R54, R56, 0x2a, RZ ;  /* 0x0000002a38367810 */ /* 0x000fe20007ffe0ff */
        /* <DEDUP_REMOVED lines=8> */
[----:B------:R-:W-:Y:S01]  /*1840*/  IMAD.HI.U32 R6, R5, R43, RZ ;  /* 0x0000002b05067227 */ /* 0x000fe200078e00ff */
[----:B------:R-:W-:Y:S01]  /*1850*/  IABS R97, R50 ;  /* 0x0000003200617213 */ /* 0x000fe20000000000 */
[----:B------:R-:W-:Y:S01]  /*1860*/  STL [R1+0xca8], R92 ;  /* 0x000ca85c01007387 */ /* 0x000fe20000100800 */
[----:B------:R-:W-:Y:S01]  /*1870*/  IABS R93, R54 ;  /* 0x00000036005d7213 */ /* 0x000fe20000000000 */
[--C-:B------:R-:W-:Y:S01]  /*1880*/  @!P6 IMAD.IADD R29, R29, 0x1, -R2.reuse ;  /* 0x000000011d1de824 */ /* 0x100fe200078e0a02 */
[----:B------:R-:W-:Y:S01]  /*1890*/  ISETP.GT.U32.AND P6, PT, R2, R39, PT ;  /* 0x000000270200720c */ /* 0x000fe20003fc4070 */
[--C-:B------:R-:W-:Y:S01]  /*18a0*/  @!P2 IMAD.IADD R33, R33, 0x1, -R2.reuse ;  /* 0x000000012121a824 */ /* 0x100fe200078e0a02 */
[----:B------:R-:W-:Y:S01]  /*18b0*/  ISETP.GE.AND P2, PT, R114, RZ, PT ;  /* 0x000000ff7200720c */ /* 0x000fe20003f46270 */
[----:B------:R-:W-:Y:S01]  /*18c0*/  @!P0 IMAD.IADD R35, R35, 0x1, -R2 ;  /* 0x0000000123238824 */ /* 0x000fe200078e0a02 */
[----:B------:R-:W-:Y:S01]  /*18d0*/  ISETP.GE.AND P0, PT, R112, RZ, PT ;  /* 0x000000ff7000720c */ /* 0x000fe20003f06270 */
[----:B------:R-:W-:Y:S01]  /*18e0*/  IMAD.MOV R6, RZ, RZ, -R6 ;  /* 0x000000ffff067224 */ /* 0x000fe200078e0a06 */
[----:B------:R-:W-:Y:S01]  /*18f0*/  IADD3 R46, R56, 0x2e, RZ ;  /* 0x0000002e382e7810 */ /* 0x000fe20007ffe0ff */
[----:B------:R-:W-:Y:S01]  /*1900*/  @!P4 IMAD.MOV R21, RZ, RZ, -R21 ;  /* 0x000000ffff15c224 */ /* 0x000fe200078e0a15 */
[C---:B------:R-:W-:Y:S01]  /*1910*/  ISETP.GT.U32.AND P4, PT, R2.reuse, R31, PT ;  /* 0x0000001f0200720c */ /* 0x040fe20003f84070 */
[C---:B------:R-:W-:Y:S01]  /*1920*/  IMAD R43, R2.reuse, R6, R43 ;  /* 0x00000006022b7224 */ /* 0x040fe200078e022b */
[----:B------:R-:W-:Y:S01]  /*1930*/  IABS R101, R46 ;  /* 0x0000002e00657213 */ /* 0x000fe20000000000 */
[----:B------:R-:W-:Y:S01]  /*1940*/  @!P3 IMAD.MOV R23, RZ, RZ, -R23 ;  /* 0x000000ffff17b224 */ /* 0x000fe200078e0a17 */
[----:B------:R-:W-:Y:S01]  /*1950*/  ISETP.GT.U32.AND P3, PT, R2, R33, PT ;  /* 0x000000210200720c */ /* 0x000fe20003f64070 */
[C---:B------:R-:W-:Y:S01]  /*1960*/  IMAD.HI.U32 R8, R5.reuse, R41, RZ ;  /* 0x0000002905087227 */ /* 0x040fe200078e00ff */
[C---:B------:R-:W-:Y:S01]  /*1970*/  IADD3 R44, R56.reuse, 0x2f, RZ ;  /* 0x0000002f382c7810 */ /* 0x040fe20007ffe0ff */
[----:B------:R-:W-:Y:S01]  /*1980*/  STL [R1+0xca4], R90 ;  /* 0x000ca45a01007387 */ /* 0x000fe20000100800 */
[----:B------:R-:W-:Y:S01]  /*1990*/  IADD3 R38, R56, 0x32, RZ ;  /* 0x0000003238267810 */ /* 0x000fe20007ffe0ff */
[----:B------:R-:W-:Y:S01]  /*19a0*/  IMAD.HI.U32 R10, R5, R45, RZ ;  /* 0x0000002d050a7227 */ /* 0x000fe200078e00ff */
[----:B------:R-:W-:Y:S01]  /*19b0*/  IABS R103, R44 ;  /* 0x0000002c00677213 */ /* 0x000fe20000000000 */
[----:B------:R-:W-:Y:S01]  /*19c0*/  STL [R1+0xca0], R88 ;  /* 0x000ca05801007387 */ /* 0x000fe20000100800 */
[----:B------:R-:W-:Y:S01]  /*19d0*/  IABS R109, R38 ;  /* 0x00000026006d7213 */ /* 0x000fe20000000000 */
[----:B------:R-:W-:Y:S01]  /*19e0*/  @!P1 IMAD.MOV R29, RZ, RZ, -R29 ;  /* 0x000000ffff1d9224 */ /* 0x000fe200078e0a1d */
[----:B------:R-:W-:Y:S01]  /*19f0*/  ISETP.GT.U32.AND P1, PT, R2, R43, PT ;  /* 0x0000002b0200720c */ /* 0x000fe20003f24070 */
[----:B------:R-:W-:Y:S01]  /*1a00*/  IMAD.MOV R8, RZ, RZ, -R8 ;  /* 0x000000ffff087224 */ /* 0x000fe200078e0a08 */
[C---:B------:R-:W-:Y:S01]  /*1a10*/  IADD3 R40, R56.reuse, 0x31, RZ ;  /* 0x0000003138287810 */ /* 0x040fe20007ffe0ff */
[----:B------:R-:W-:Y:S01]  /*1a20*/  IMAD.MOV R10, RZ, RZ, -R10 ;  /* 0x000000ffff0a7224 */ /* 0x000fe200078e0a0a */
[----:B------:R-:W-:Y:S01]  /*1a30*/  IADD3 R42, R56, 0x30, RZ ;  /* 0x00000030382a7810 */ /* 0x000fe20007ffe0ff */
[--C-:B------:R-:W-:Y:S01]  /*1a40*/  @!P6 IMAD.IADD R39, R39, 0x1, -R2.reuse ;  /* 0x000000012727e824 */ /* 0x100fe200078e0a02 */
[----:B------:R-:W-:Y:S01]  /*1a50*/  IABS R107, R40 ;  /* 0x00000028006b7213 */ /* 0x000fe20000000000 */
[----:B------:R-:W-:Y:S01]  /*1a60*/  @!P2 IMAD.MOV R25, RZ, RZ, -R25 ;  /* 0x000000ffff19a224 */ /* 0x000fe200078e0a19 */
[C---:B------:R-:W-:Y:S01]  /*1a70*/  ISETP.GT.U32.AND P2, PT, R2.reuse, R35, PT ;  /* 0x000000230200720c */ /* 0x040fe20003f44070 */
[----:B------:R-:W-:Y:S01]  /*1a80*/  @!P0 IMAD.MOV R27, RZ, RZ, -R27 ;  /* 0x000000ffff1b8224 */ /* 0x000fe200078e0a1b */
[C---:B------:R-:W-:Y:S01]  /*1a90*/  ISETP.GT.U32.AND P0, PT, R2.reuse, R37, PT ;  /* 0x000000250200720c */ /* 0x040fe20003f04070 */
[C---:B------:R-:W-:Y:S01]  /*1aa0*/  IMAD R41, R2.reuse, R8, R41 ;  /* 0x0000000802297224 */ /* 0x040fe200078e0229 */
[C---:B------:R-:W-:Y:S01]  /*1ab0*/  ISETP.GT.U32.AND P6, PT, R2.reuse, R39, PT ;  /* 0x000000270200720c */ /* 0x040fe20003fc4070 */
[----:B------:R-:W-:Y:S01]  /*1ac0*/  IMAD R45, R2, R10, R45 ;  /* 0x0000000a022d7224 */ /* 0x000fe200078e022d */
[----:B------:R-:W-:Y:S01]  /*1ad0*/  IADD3 R36, R56, 0x33, RZ ;  /* 0x0000003338247810 */ /* 0x000fe20007ffe0ff */
[----:B------:R-:W-:Y:S01]  /*1ae0*/  IMAD.HI.U32 R6, R5, R49, RZ ;  /* 0x0000003105067227 */ /* 0x000fe200078e00ff */
[----:B------:R-:W-:Y:S01]  /*1af0*/  IABS R105, R42 ;  /* 0x0000002a00697213 */ /* 0x000fe20000000000 */
[----:B------:R-:W-:Y:S01]  /*1b00*/  STL [R1+0xc9c], R86 ;  /* 0x000c9c5601007387 */ /* 0x000fe20000100800 */
[----:B------:R-:W-:Y:S01]  /*1b10*/  IABS R111, R36 ;  /* 0x00000024006f7213 */ /* 0x000fe20000000000 */
[--C-:B------:R-:W-:Y:S01]  /*1b20*/  @!P4 IMAD.IADD R31, R31, 0x1, -R2.reuse ;  /* 0x000000011f1fc824 */ /* 0x100fe200078e0a02 */
[C---:B------:R-:W-:Y:S01]  /*1b30*/  ISETP.GT.U32.AND P4, PT, R2.reuse, R41, PT ;  /* 0x000000290200720c */ /* 0x040fe20003f84070 */
[----:B------:R-:W-:Y:S01]  /*1b40*/  @!P3 IMAD.IADD R33, R33, 0x1, -R2 ;  /* 0x000000012121b824 */ /* 0x000fe200078e0a02 */
[----:B------:R-:W-:Y:S01]  /*1b50*/  ISETP.GT.U32.AND P3, PT, R2, R45, PT ;  /* 0x0000002d0200720c */ /* 0x000fe20003f64070 */
[----:B------:R-:W-:Y:S01]  /*1b60*/  IMAD.MOV R6, RZ, RZ, -R6 ;  /* 0x000000ffff067224 */ /* 0x000fe200078e0a06 */
[----:B------:R-:W-:Y:S01]  /*1b70*/  @!P0 IADD3 R37, R37, -R2, RZ ;  /* 0x8000000225258210 */ /* 0x000fe20007ffe0ff */
[--C-:B------:R-:W-:Y:S01]  /*1b80*/  @!P1 IMAD.IADD R43, R43, 0x1, -R2.reuse ;  /* 0x000000012b2b9824 */ /* 0x100fe200078e0a02 */
[----:B------:R-:W-:Y:S01]  /*1b90*/  ISETP.GE.AND P1, PT, R108, RZ, PT ;  /* 0x000000ff6c00720c */ /* 0x000fe20003f26270 */
[----:B------:R-:W-:Y:S01]  /*1ba0*/  IMAD R49, R2, R6, R49 ;  /* 0x0000000602317224 */ /* 0x000fe200078e0231 */
[----:B------:R-:W-:Y:S01]  /*1bb0*/  ISETP.GE.AND P0, PT, R110, RZ, PT ;  /* 0x000000ff6e00720c */ /* 0x000fe20003f06270 */
[--C-:B------:R-:W-:Y:S01]  /*1bc0*/  @!P2 IMAD.IADD R35, R35, 0x1, -R2.reuse ;  /* 0x000000012323a824 */ /* 0x100fe200078e0a02 */
[C---:B------:R-:W-:Y:S01]  /*1bd0*/  ISETP.GT.U32.AND P2, PT, R2.reuse, R47, PT ;  /* 0x0000002f0200720c */ /* 0x040fe20003f44070 */
[--C-:B------:R-:W-:Y:S01]  /*1be0*/  @!P6 IMAD.IADD R39, R39, 0x1, -R2.reuse ;  /* 0x000000012727e824 */ /* 0x100fe200078e0a02 */
[----:B------:R-:W-:Y:S01]  /*1bf0*/  ISETP.GT.U32.AND P6, PT, R2, R49, PT ;  /* 0x000000310200720c */ /* 0x000fe20003fc4070 */
[--C-:B------:R-:W-:Y:S01]  /*1c00*/  @!P4 IMAD.IADD R41, R41, 0x1, -R2.reuse ;  /* 0x000000012929c824 */ /* 0x100fe200078e0a02 */
[----:B------:R-:W-:Y:S01]  /*1c10*/  ISETP.GE.AND P4, PT, R106, RZ, PT ;  /* 0x000000ff6a00720c */ /* 0x000fe20003f86270 */
[--C-:B------:R-:W-:Y:S01]  /*1c20*/  @!P3 IMAD.IADD R45, R45, 0x1, -R2.reuse ;  /* 0x000000012d2db824 */ /* 0x100fe200078e0a02 */
[----:B------:R-:W-:Y:S01]  /*1c30*/  ISETP.GE.AND P3, PT, R104, RZ, PT ;  /* 0x000000ff6800720c */ /* 0x000fe20003f66270 */
[C---:B------:R-:W-:Y:S01]  /*1c40*/  IMAD.HI.U32 R6, R5.reuse, R51, RZ ;  /* 0x0000003305067227 */ /* 0x040fe200078e00ff */
[C---:B-1----:R-:W-:Y:S01]  /*1c50*/  IADD3 R32, R56.reuse, 0x35, RZ ;  /* 0x0000003538207810 */ /* 0x042fe20007ffe0ff */
[----:B------:R-:W-:Y:S01]  /*1c60*/  STL [R1+0xc98], R84 ;  /* 0x000c985401007387 */ /* 0x000fe20000100800 */
[----:B--2---:R-:W-:Y:S01]  /*1c70*/  IADD3 R30, R56, 0x36, RZ ;  /* 0x00000036381e7810 */ /* 0x004fe20007ffe0ff */
[----:B------:R-:W-:Y:S01]  /*1c80*/  @!P1 IMAD.MOV R33, RZ, RZ, -R33 ;  /* 0x000000ffff219224 */ /* 0x000fe200078e0a21 */
[----:B------:R-:W-:Y:S01]  /*1c90*/  ISETP.GT.U32.AND P1, PT, R2, R41, PT ;  /* 0x000000290200720c */ /* 0x000fe20003f24070 */
[----:B------:R-:W-:Y:S01]  /*1ca0*/  IMAD.HI.U32 R10, R5, R55, RZ ;  /* 0x00000037050a7227 */ /* 0x000fe200078e00ff */
[----:B------:R-:W-:Y:S01]  /*1cb0*/  IABS R115, R32 ;  /* 0x0000002000737213 */ /* 0x000fe20000000000 */
[----:B------:R-:W-:Y:S01]  /*1cc0*/  STL [R1+0xc94], R82 ;  /* 0x000c945201007387 */ /* 0x000fe20000100800 */
[----:B------:R-:W-:Y:S01]  /*1cd0*/  IABS R117, R30 ;  /* 0x0000001e00757213 */ /* 0x000fe20000000000 */
[----:B------:R-:W-:Y:S01]  /*1ce0*/  @!P2 IMAD.IADD R47, R47, 0x1, -R2 ;  /* 0x000000012f2fa824 */ /* 0x000fe200078e0a02 */
[----:B------:R-:W-:Y:S01]  /*1cf0*/  ISETP.GE.AND P2, PT, R102, RZ, PT ;  /* 0x000000ff6600720c */ /* 0x000fe20003f46270 */
[----:B------:R-:W-:Y:S01]  /*1d00*/  @!P0 IMAD.MOV R31, RZ, RZ, -R31 ;  /* 0x000000ffff1f8224 */ /* 0x000fe200078e0a1f */
[----:B------:R-:W-:Y:S01]  /*1d10*/  ISETP.GT.U32.AND P0, PT, R2, R43, PT ;  /* 0x0000002b0200720c */ /* 0x000fe20003f04070 */
[----:B------:R-:W-:Y:S01]  /*1d20*/  IMAD.MOV R6, RZ, RZ, -R6 ;  /* 0x000000ffff067224 */ /* 0x000fe200078e0a06 */
[C---:B------:R-:W-:Y:S01]  /*1d30*/  IADD3 R34, R56.reuse, 0x34, RZ ;  /* 0x0000003438227810 */ /* 0x040fe20007ffe0ff */
[----:B------:R-:W-:Y:S01]  /*1d40*/  IMAD.HI.U32 R8, R5, R53, RZ ;  /* 0x0000003505087227 */ /* 0x000fe200078e00ff */
[----:B---3--:R-:W-:Y:S01]  /*1d50*/  IADD3 R28, R56, 0x37, RZ ;  /* 0x00000037381c7810 */ /* 0x008fe20007ffe0ff */
[----:B------:R-:W-:Y:S01]  /*1d60*/  STL [R1+0xc90], R80 ;  /* 0x000c905001007387 */ /* 0x000fe20000100800 */
[----:B------:R-:W-:Y:S01]  /*1d70*/  IABS R113, R34 ;  /* 0x0000002200717213 */ /* 0x000fe20000000000 */
[----:B------:R-:W-:Y:S01]  /*1d80*/  IMAD.MOV R10, RZ, RZ, -R10 ;  /* 0x000000ffff0a7224 */ /* 0x000fe200078e0a0a */
[----:B------:R-:W-:Y:S01]  /*1d90*/  IABS R119, R28 ;  /* 0x0000001c00777213 */ /* 0x000fe20000000000 */
[----:B------:R-:W-:Y:S01]  /*1da0*/  @!P6 IMAD.IADD R49, R49, 0x1, -R2 ;  /* 0x000000013131e824 */ /* 0x000fe200078e0a02 */
[C---:B------:R-:W-:Y:S01]  /*1db0*/  ISETP.GT.U32.AND P6, PT, R2.reuse, R45, PT ;  /* 0x0000002d0200720c */ /* 0x040fe20003fc4070 */
[----:B------:R-:W-:Y:S01]  /*1dc0*/  IMAD R51, R2, R6, R51 ;  /* 0x0000000602337224 */ /* 0x000fe200078e0233 */
[----:B------:R-:W-:Y:S01]  /*1dd0*/  IADD3 R18, R56, 0x3c, RZ ;  /* 0x0000003c38127810 */ /* 0x000fe20007ffe0ff */
[----:B------:R-:W-:Y:S01]  /*1de0*/  IMAD.MOV R8, RZ, RZ, -R8 ;  /* 0x000000ffff087224 */ /* 0x000fe200078e0a08 */
[----:B------:R-:W-:Y:S01]  /*1df0*/  STL [R1+0xc8c], R78 ;  /* 0x000c8c4e01007387 */ /* 0x000fe20000100800 */
[----:B------:R-:W-:Y:S01]  /*1e00*/  IMAD R55, R2, R10, R55 ;  /* 0x0000000a02377224 */ /* 0x000fe200078e0237 */
[----:B------:R-:W-:Y:S01]  /*1e10*/  IABS R129, R18 ;  /* 0x0000001200817213 */ /* 0x000fe20000000000 */
[----:B------:R-:W-:Y:S01]  /*1e20*/  IMAD.HI.U32 R6, R5, R59, RZ ;  /* 0x0000003b05067227 */ /* 0x000fe200078e00ff */
[----:B------:R1:W-:Y:S01]  /*1e30*/  STL [R1+0xc88], R22 ;  /* 0x000c881601007387 */ /* 0x0003e20000100800 */
[----:B------:R-:W-:-:S02]  /*1e40*/  IADD3 R16, R56, 0x3d, RZ ;  /* 0x0000003d38107810 */ /* 0x000fc40007ffe0ff */
[----:B------:R-:W-:Y:S01]  /*1e50*/  @!P4 IMAD.MOV R35, RZ, RZ, -R35 ;  /* 0x000000ffff23c224 */ /* 0x000fe200078e0a23 */
[C---:B------:R-:W-:Y:S01]  /*1e60*/  ISETP.GT.U32.AND P4, PT, R2.reuse, R49, PT ;  /* 0x000000310200720c */ /* 0x040fe20003f84070 */
[----:B------:R-:W-:Y:S01]  /*1e70*/  @!P3 IMAD.MOV R37, RZ, RZ, -R37 ;  /* 0x000000ffff25b224 */ /* 0x000fe200078e0a25 */
[C---:B------:R-:W-:Y:S01]  /*1e80*/  ISETP.GT.U32.AND P3, PT, R2.reuse, R47, PT ;  /* 0x0000002f0200720c */ /* 0x040fe20003f64070 */
[----:B------:R-:W-:Y:S01]  /*1e90*/  IMAD R53, R2, R8, R53 ;  /* 0x0000000802357224 */ /* 0x000fe200078e0235 */
[----:B------:R-:W-:Y:S01]  /*1ea0*/  IADD3 R6, -R6, RZ, RZ ;  /* 0x000000ff06067210 */ /* 0x000fe20007ffe1ff */
[--C-:B------:R-:W-:Y:S01]  /*1eb0*/  @!P1 IMAD.IADD R41, R41, 0x1, -R2.reuse ;  /* 0x0000000129299824 */ /* 0x100fe200078e0a02 */
[C---:B------:R-:W-:Y:S01]  /*1ec0*/  ISETP.GT.U32.AND P1, PT, R2.reuse, R55, PT ;  /* 0x000000370200720c */ /* 0x040fe20003f24070 */
[----:B------:R-:W-:Y:S01]  /*1ed0*/  @!P2 IMAD.MOV R39, RZ, RZ, -R39 ;  /* 0x000000ffff27a224 */ /* 0x000fe200078e0a27 */
[C---:B------:R-:W-:Y:S01]  /*1ee0*/  ISETP.GT.U32.AND P2, PT, R2.reuse, R51, PT ;  /* 0x000000330200720c */ /* 0x040fe20003f44070 */
[--C-:B------:R-:W-:Y:S01]  /*1ef0*/  @!P0 IMAD.IADD R43, R43, 0x1, -R2.reuse ;  /* 0x000000012b2b8824 */ /* 0x100fe200078e0a02 */
[C---:B------:R-:W-:Y:S01]  /*1f00*/  ISETP.GT.U32.AND P0, PT, R2.reuse, R53, PT ;  /* 0x000000350200720c */ /* 0x040fe20003f04070 */
[C---:B------:R-:W-:Y:S01]  /*1f10*/  IMAD R59, R2.reuse, R6, R59 ;  /* 0x00000006023b7224 */ /* 0x040fe200078e023b */
[----:B------:R-:W-:Y:S01]  /*1f20*/  IABS R131, R16 ;  /* 0x0000001000837213 */ /* 0x000fe20000000000 */
[--C-:B------:R-:W-:Y:S01]  /*1f30*/  @!P6 IMAD.IADD R45, R45, 0x1, -R2.reuse ;  /* 0x000000012d2de824 */ /* 0x100fe200078e0a02 */
[----:B------:R-:W-:Y:S01]  /*1f40*/  ISETP.GT.U32.AND P6, PT, R2, R57, PT ;  /* 0x000000390200720c */ /* 0x000fe20003fc4070 */
[--C-:B------:R-:W-:Y:S01]  /*1f50*/  @!P3 IMAD.IADD R47, R47, 0x1, -R2.reuse ;  /* 0x000000012f2fb824 */ /* 0x100fe200078e0a02 */
[----:B------:R-:W-:Y:S01]  /*1f60*/  ISETP.GE.AND P3, PT, R100, RZ, PT ;  /* 0x000000ff6400720c */ /* 0x000fe20003f66270 */
[--C-:B------:R-:W-:Y:S01]  /*1f70*/  @!P4 IMAD.IADD R49, R49, 0x1, -R2.reuse ;  /* 0x000000013131c824 */ /* 0x100fe200078e0a02 */
[----:B------:R-:W-:Y:S01]  /*1f80*/  ISETP.GT.U32.AND P4, PT, R2, R59, PT ;  /* 0x0000003b0200720c */ /* 0x000fe20003f84070 */
[--C-:B------:R-:W-:Y:S01]  /*1f90*/  @!P1 IMAD.IADD R55, R55, 0x1, -R2.reuse ;  /* 0x0000000137379824 */ /* 0x100fe200078e0a02 */
[----:B------:R-:W-:Y:S01]  /*1fa0*/  ISETP.GE.AND P1, PT, R26, RZ, PT ;  /* 0x000000ff1a00720c */ /* 0x000fe20003f26270 */
[--C-:B------:R-:W-:Y:S01]  /*1fb0*/  @!P2 IMAD.IADD R51, R51, 0x1, -R2.reuse ;  /* 0x000000013333a824 */ /* 0x100fe200078e0a02 */
[----:B------:R-:W-:Y:S01]  /*1fc0*/  ISETP.GE.AND P2, PT, R98, RZ, PT ;  /* 0x000000ff6200720c */ /* 0x000fe20003f46270 */
[----:B------:R-:W-:Y:S01]  /*1fd0*/  IMAD.HI.U32 R6, R5, R61, RZ ;  /* 0x0000003d05067227 */ /* 0x000fe200078e00ff */
[----:B------:R-:W-:Y:S01]  /*1fe0*/  @!P0 IADD3 R53, R53, -R2, RZ ;  /* 0x8000000235358210 */ /* 0x000fe20007ffe0ff */
[----:B------:R-:W-:Y:S01]  /*1ff0*/  STL [R1+0xc84], R76 ;  /* 0x000c844c01007387 */ /* 0x000fe20000100800 */
[----:B------:R-:W-:Y:S01]  /*2000*/  ISETP.GE.AND P0, PT, R96, RZ, PT ;  /* 0x000000ff6000720c */ /* 0x000fe20003f06270 */
[--C-:B------:R-:W-:Y:S01]  /*2010*/  @!P6 IMAD.IADD R57, R57, 0x1, -R2.reuse ;  /* 0x000000013939e824 */ /* 0x100fe200078e0a02 */
[----:B------:R-:W-:Y:S01]  /*2020*/  ISETP.GE.AND P6, PT, R24, RZ, PT ;  /* 0x000000ff1800720c */ /* 0x000fe20003fc6270 */
[----:B------:R-:W-:Y:S01]  /*2030*/  @!P3 IMAD.MOV R43, RZ, RZ, -R43 ;  /* 0x000000ffff2bb224 */ /* 0x000fe200078e0a2b */
[C---:B------:R-:W-:Y:S01]  /*2040*/  ISETP.GT.U32.AND P3, PT, R2.reuse, R53, PT ;  /* 0x000000350200720c */ /* 0x040fe20003f64070 */
[----:B------:R-:W-:Y:S01]  /*2050*/  @!P4 IMAD.IADD R59, R59, 0x1, -R2 ;  /* 0x000000013b3bc824 */ /* 0x000fe200078e0a02 */
[----:B------:R-:W-:Y:S01]  /*2060*/  ISETP.GT.U32.AND P4, PT, R2, R51, PT ;  /* 0x000000330200720c */ /* 0x000fe20003f84070 */
[C---:B------:R-:W-:Y:S01]  /*2070*/  IMAD.HI.U32 R8, R5.reuse, R63, RZ ;  /* 0x0000003f05087227 */ /* 0x040fe200078e00ff */
[C---:B----4-:R-:W-:Y:S01]  /*2080*/  IADD3 R26, R56.reuse, 0x39, RZ ;  /* 0x00000039381a7810 */ /* 0x050fe20007ffe0ff */
[----:B------:R-:W-:Y:S01]  /*2090*/  STL [R1+0xc80], R74 ;  /* 0x000c804a01007387 */ /* 0x000fe20000100800 */
[C---:B------:R-:W-:Y:S01]  /*20a0*/  IADD3 R24, R56.reuse, 0x3a, RZ ;  /* 0x0000003a38187810 */ /* 0x040fe20007ffe0ff */
[C---:B------:R-:W-:Y:S01]  /*20b0*/  IMAD.HI.U32 R10, R5.reuse, R65, RZ ;  /* 0x00000041050a7227 */ /* 0x040fe200078e00ff */
[----:B------:R-:W-:Y:S01]  /*20c0*/  IABS R123, R26 ;  /* 0x0000001a007b7213 */ /* 0x000fe20000000000 */
[----:B------:R-:W-:Y:S01]  /*20d0*/  STL [R1+0xc7c], R72 ;  /* 0x000c7c4801007387 */ /* 0x000fe20000100800 */
[----:B------:R-:W-:Y:S01]  /*20e0*/  IABS R125, R24 ;  /* 0x00000018007d7213 */ /* 0x000fe20000000000 */
[----:B------:R-:W-:Y:S01]  /*20f0*/  IMAD.MOV R6, RZ, RZ, -R6 ;  /* 0x000000ffff067224 */ /* 0x000fe200078e0a06 */
[----:B------:R-:W-:Y:S01]  /*2100*/  IADD3 R14, R56, 0x3e, RZ ;  /* 0x0000003e380e7810 */ /* 0x000fe20007ffe0ff */
[----:B------:R-:W-:Y:S01]  /*2110*/  @!P1 IMAD.MOV R47, RZ, RZ, -R47 ;  /* 0x000000ffff2f9224 */ /* 0x000fe200078e0a2f */
[C---:B------:R-:W-:Y:S01]  /*2120*/  ISETP.GT.U32.AND P1, PT, R2.reuse, R59, PT ;  /* 0x0000003b0200720c */ /* 0x040fe20003f24070 */
[----:B------:R-:W-:Y:S01]  /*2130*/  IMAD.MOV R8, RZ, RZ, -R8 ;  /* 0x000000ffff087224 */ /* 0x000fe200078e0a08 */
[----:B------:R-:W-:Y:S01]  /*2140*/  STL [R1+0xc78], R70 ;  /* 0x000c784601007387 */ /* 0x000fe20000100800 */
[----:B------:R-:W-:Y:S01]  /*2150*/  IMAD.MOV R10, RZ, RZ, -R10 ;  /* 0x000000ffff0a7224 */ /* 0x000fe200078e0a0a */
[----:B------:R-:W-:Y:S01]  /*2160*/  IABS R133, R14 ;  /* 0x0000000e00857213 */ /* 0x000fe20000000000 */
[C---:B------:R-:W-:Y:S01]  /*2170*/  IMAD R61, R2.reuse, R6, R61 ;  /* 0x00000006023d7224 */ /* 0x040fe200078e023d */
[----:B------:R-:W-:Y:S01]  /*2180*/  STL [R1+0xc74], R68 ;  /* 0x000c744401007387 */ /* 0x000fe20000100800 */
[----:B------:R-:W-:Y:S01]  /*2190*/  @!P2 IMAD.MOV R41, RZ, RZ, -R41 ;  /* 0x000000ffff29a224 */ /* 0x000fe200078e0a29 */
[C---:B------:R-:W-:Y:S01]  /*21a0*/  ISETP.GT.U32.AND P2, PT, R2.reuse, R57, PT ;  /* 0x000000390200720c */ /* 0x040fe20003f44070 */
[----:B------:R-:W-:Y:S01]  /*21b0*/  @!P0 IMAD.MOV R45, RZ, RZ, -R45 ;  /* 0x000000ffff2d8224 */ /* 0x000fe200078e0a2d */
[C---:B------:R-:W-:Y:S01]  /*21c0*/  ISETP.GT.U32.AND P0, PT, R2.reuse, R55, PT ;  /* 0x000000370200720c */ /* 0x040fe20003f04070 */
[C---:B------:R-:W-:Y:S01]  /*21d0*/  IMAD R63, R2.reuse, R8, R63 ;  /* 0x00000008023f7224 */ /* 0x040fe200078e023f */
[----:B------:R-:W-:Y:S01]  /*21e0*/  STL [R1+0xc70], R66 ;  /* 0x000c704201007387 */ /* 0x000fe20000100800 */
[----:B------:R-:W-:Y:S01]  /*21f0*/  IMAD R65, R2, R10, R65 ;  /* 0x0000000a02417224 */ /* 0x000fe200078e0241 */
[----:B------:R-:W-:Y:S01]  /*2200*/  IADD3 R188, R0, -0x7, RZ ;  /* 0xfffffff900bc7810 */ /* 0x000fe20007ffe0ff */
[----:B------:R-:W-:Y:S01]  /*2210*/  @!P6 IMAD.MOV R49, RZ, RZ, -R49 ;  /* 0x000000ffff31e224 */ /* 0x000fe200078e0a31 */
[----:B------:R-:W-:Y:S01]  /*2220*/  ISETP.GT.U32.AND P6, PT, R2, R61, PT ;  /* 0x0000003d0200720c */ /* 0x000fe20003fc4070 */
[----:B------:R-:W-:Y:S01]  /*2230*/  IMAD.HI.U32 R6, R5, R69, RZ ;  /* 0x0000004505067227 */ /* 0x000fe200078e00ff */
[----:B------:R-:W-:Y:S01]  /*2240*/  STL [R1+0xc6c], R64 ;  /* 0x000c6c4001007387 */ /* 0x000fe20000100800 */
[----:B------:R-:W-:-:S02]  /*2250*/  IADD3 R196, R0, -0xf, RZ ;  /* 0xfffffff100c47810 */ /* 0x000fc40007ffe0ff */
[--C-:B------:R-:W-:Y:S01]  /*2260*/  @!P4 IMAD.IADD R51, R51, 0x1, -R2.reuse ;  /* 0x000000013333c824 */ /* 0x100fe200078e0a02 */
[C---:B------:R-:W-:Y:S01]  /*2270*/  ISETP.GT.U32.AND P4, PT, R2.reuse, R63, PT ;  /* 0x0000003f0200720c */ /* 0x040fe20003f84070 */
[----:B------:R-:W-:Y:S01]  /*2280*/  @!P3 IMAD.IADD R53, R53, 0x1, -R2 ;  /* 0x000000013535b824 */ /* 0x000fe200078e0a02 */
[----:B------:R-:W-:Y:S01]  /*2290*/  ISETP.GT.U32.AND P3, PT, R2, R65, PT ;  /* 0x000000410200720c */ /* 0x000fe20003f64070 */
[----:B------:R-:W-:Y:S01]  /*22a0*/  IMAD.MOV R6, RZ, RZ, -R6 ;  /* 0x000000ffff067224 */ /* 0x000fe200078e0a06 */
[----:B------:R-:W-:Y:S01]  /*22b0*/  STL [R1+0xc68], R62 ;  /* 0x000c683e01007387 */ /* 0x000fe20000100800 */
[--C-:B------:R-:W-:Y:S01]  /*22c0*/  @!P1 IMAD.IADD R59, R59, 0x1, -R2.reuse ;  /* 0x000000013b3b9824 */ /* 0x100fe200078e0a02 */
[----:B------:R-:W-:Y:S01]  /*22d0*/  ISETP.GE.AND P1, PT, R92, RZ, PT ;  /* 0x000000ff5c00720c */ /* 0x000fe20003f26270 */
[----:B------:R-:W-:Y:S01]  /*22e0*/  IMAD R69, R2, R6, R69 ;  /* 0x0000000602457224 */ /* 0x000fe200078e0245 */
[----:B------:R-:W-:Y:S01]  /*22f0*/  STL [R1+0xc64], R60 ;  /* 0x000c643c01007387 */ /* 0x000fe20000100800 */
[--C-:B------:R-:W-:Y:S01]  /*2300*/  @!P0 IMAD.IADD R55, R55, 0x1, -R2.reuse ;  /* 0x0000000137378824 */ /* 0x100fe200078e0a02 */
[----:B------:R-:W-:Y:S01]  /*2310*/  ISETP.GE.AND P0, PT, R94, RZ, PT ;  /* 0x000000ff5e00720c */ /* 0x000fe20003f06270 */
[--C-:B------:R-:W-:Y:S01]  /*2320*/  @!P2 IMAD.IADD R57, R57, 0x1, -R2.reuse ;  /* 0x000000013939a824 */ /* 0x100fe200078e0a02 */
[C---:B------:R-:W-:Y:S01]  /*2330*/  ISETP.GT.U32.AND P2, PT, R2.reuse, R67, PT ;  /* 0x000000430200720c */ /* 0x040fe20003f44070 */
[--C-:B------:R-:W-:Y:S01]  /*2340*/  @!P6 IMAD.IADD R61, R61, 0x1, -R2.reuse ;  /* 0x000000013d3de824 */ /* 0x100fe200078e0a02 */
[----:B------:R-:W-:Y:S01]  /*2350*/  ISETP.GT.U32.AND P6, PT, R2, R69, PT ;  /* 0x000000450200720c */ /* 0x000fe20003fc4070 */
[--C-:B------:R-:W-:Y:S01]  /*2360*/  @!P4 IMAD.IADD R63, R63, 0x1, -R2.reuse ;  /* 0x000000013f3fc824 */ /* 0x100fe200078e0a02 */
[----:B------:R-:W-:Y:S01]  /*2370*/  ISETP.GE.AND P4, PT, R90, RZ, PT ;  /* 0x000000ff5a00720c */ /* 0x000fe20003f86270 */
[----:B------:R-:W-:Y:S01]  /*2380*/  @!P3 IMAD.IADD R65, R65, 0x1, -R2 ;  /* 0x000000014141b824 */ /* 0x000fe200078e0a02 */
[----:B------:R-:W-:Y:S01]  /*2390*/  ISETP.GE.AND P3, PT, R88, RZ, PT ;  /* 0x000000ff5800720c */ /* 0x000fe20003f66270 */
[----:B------:R-:W-:Y:S01]  /*23a0*/  @!P1 IMAD.MOV R53, RZ, RZ, -R53 ;  /* 0x000000ffff359224 */ /* 0x000fe200078e0a35 */
[----:B------:R-:W-:Y:S01]  /*23b0*/  ISETP.GT.U32.AND P1, PT, R2, R63, PT ;  /* 0x0000003f0200720c */ /* 0x000fe20003f24070 */
[----:B------:R-:W-:Y:S01]  /*23c0*/  IMAD.HI.U32 R10, R5, R75, RZ ;  /* 0x0000004b050a7227 */ /* 0x000fe200078e00ff */
[----:B------:R-:W-:Y:S01]  /*23d0*/  STL [R1+0xc60], R58 ;  /* 0x000c603a01007387 */ /* 0x000fe20000100800 */
[----:B------:R-:W-:-:S02]  /*23e0*/  IADD3 R206, R0, -0x17, RZ ;  /* 0xffffffe900ce7810 */ /* 0x000fc40007ffe0ff */
[----:B------:R-:W-:Y:S01]  /*23f0*/  IMAD.HI.U32 R6, R5, R71, RZ ;  /* 0x0000004705067227 */ /* 0x000fe200078e00ff */
[----:B------:R-:W-:Y:S01]  /*2400*/  STL [R1+0xc5c], R54 ;  /* 0x000c5c3601007387 */ /* 0x000fe20000100800 */
[----:B------:R-:W-:Y:S02]  /*2410*/  IADD3 R207, R0, -0x1b, RZ ;  /* 0xffffffe500cf7810 */ /* 0x000fe40007ffe0ff */
[----:B------:R-:W-:Y:S01]  /*2420*/  @!P2 IMAD.IADD R67, R67, 0x1, -R2 ;  /* 0x000000014343a824 */ /* 0x000fe200078e0a02 */
[----:B------:R-:W-:Y:S01]  /*2430*/  ISETP.GE.AND P2, PT, R86, RZ, PT ;  /* 0x000000ff5600720c */ /* 0x000fe20003f46270 */
[----:B------:R-:W-:Y:S01]  /*2440*/  @!P0 IMAD.MOV R51, RZ, RZ, -R51 ;  /* 0x000000ffff338224 */ /* 0x000fe200078e0a33 */
[----:B------:R-:W-:Y:S01]  /*2450*/  ISETP.GT.U32.AND P0, PT, R2, R61, PT ;  /* 0x0000003d0200720c */ /* 0x000fe20003f04070 */
[----:B------:R-:W-:Y:S01]  /*2460*/  IMAD.HI.U32 R8, R5, R73, RZ ;  /* 0x0000004905087227 */ /* 0x000fe200078e00ff */
[----:B------:R-:W-:Y:S01]  /*2470*/  STL [R1+0xc4c], R52 ;  /* 0x000c4c3401007387 */ /* 0x000fe20000100800 */
[----:B------:R-:W-:-:S02]  /*2480*/  IADD3 R210, R0, -0x77, RZ ;  /* 0xffffff8900d27810 */ /* 0x000fc40007ffe0ff */
[----:B------:R-:W-:Y:S01]  /*2490*/  IMAD.MOV R10, RZ, RZ, -R10 ;  /* 0x000000ffff0a7224 */ /* 0x000fe200078e0a0a */
[----:B------:R-:W-:Y:S01]  /*24a0*/  STL [R1+0xc48], R50 ;  /* 0x000c483201007387 */ /* 0x000fe20000100800 */
[----:B------:R-:W-:Y:S01]  /*24b0*/  @!P6 IMAD.IADD R69, R69, 0x1, -R2 ;  /* 0x000000014545e824 */ /* 0x000fe200078e0a02 */
[----:B------:R-:W-:Y:S01]  /*24c0*/  ISETP.GT.U32.AND P6, PT, R2, R65, PT ;  /* 0x000000410200720c */ /* 0x000fe20003fc4070 */
[----:B------:R-:W-:Y:S01]  /*24d0*/  IMAD.MOV R6, RZ, RZ, -R6 ;  /* 0x000000ffff067224 */ /* 0x000fe200078e0a06 */
[----:B------:R-:W-:Y:S01]  /*24e0*/  STL [R1+0xc44], R48 ;  /* 0x000c443001007387 */ /* 0x000fe20000100800 */
[----:B------:R-:W-:Y:S01]  /*24f0*/  IMAD.MOV R8, RZ, RZ, -R8 ;  /* 0x000000ffff087224 */ /* 0x000fe200078e0a08 */
[----:B------:R-:W-:Y:S01]  /*2500*/  IADD3 R218, R0, -0x7f, RZ ;  /* 0xffffff8100da7810 */ /* 0x000fe20007ffe0ff */
[C---:B------:R-:W-:Y:S01]  /*2510*/  IMAD R75, R2.reuse, R10, R75 ;  /* 0x0000000a024b7224 */ /* 0x040fe200078e024b */
[----:B------:R-:W-:Y:S01]  /*2520*/  STL [R1+0xc40], R46 ;  /* 0x000c402e01007387 */ /* 0x000fe20000100800 */
[----:B------:R-:W-:Y:S01]  /*2530*/  @!P4 IMAD.MOV R55, RZ, RZ, -R55 ;  /* 0x000000ffff37c224 */ /* 0x000fe200078e0a37 */
[C---:B------:R-:W-:Y:S01]  /*2540*/  ISETP.GT.U32.AND P4, PT, R2.reuse, R69, PT ;  /* 0x000000450200720c */ /* 0x040fe20003f84070 */
[----:B------:R-:W-:Y:S01]  /*2550*/  @!P3 IMAD.MOV R57, RZ, RZ, -R57 ;  /* 0x000000ffff39b224 */ /* 0x000fe200078e0a39 */
[C---:B------:R-:W-:Y:S01]  /*2560*/  ISETP.GT.U32.AND P3, PT, R2.reuse, R67, PT ;  /* 0x000000430200720c */ /* 0x040fe20003f64070 */
[----:B------:R-:W-:Y:S01]  /*2570*/  IMAD R71, R2, R6, R71 ;  /* 0x0000000602477224 */ /* 0x000fe200078e0247 */
[----:B------:R-:W-:Y:S01]  /*2580*/  STL [R1+0xc3c], R44 ;  /* 0x000c3c2c01007387 */ /* 0x000fe20000100800 */
[----:B------:R-:W-:Y:S01]  /*2590*/  IMAD.HI.U32 R6, R5, R79, RZ ;  /* 0x0000004f05067227 */ /* 0x000fe200078e00ff */
[----:B------:R-:W-:-:S02]  /*25a0*/  IADD3 R226, R0, -0x8, RZ ;  /* 0xfffffff800e27810 */ /* 0x000fc40007ffe0ff */
[----:B------:R-:W-:Y:S01]  /*25b0*/  STL [R1+0xc38], R42 ;  /* 0x000c382a01007387 */ /* 0x000fe20000100800 */
[----:B------:R-:W-:Y:S01]  /*25c0*/  IMAD R73, R2, R8, R73 ;  /* 0x0000000802497224 */ /* 0x000fe200078e0249 */
[----:B------:R-:W-:Y:S01]  /*25d0*/  IADD3 R234, R0, -0x10, RZ ;  /* 0xfffffff000ea7810 */ /* 0x000fe20007ffe0ff */
[----:B------:R-:W-:Y:S01]  /*25e0*/  @!P1 IMAD.IADD R63, R63, 0x1, -R2 ;  /* 0x000000013f3f9824 */ /* 0x000fe200078e0a02 */
[C---:B------:R-:W-:Y:S01]  /*25f0*/  ISETP.GT.U32.AND P1, PT, R2.reuse, R75, PT ;  /* 0x0000004b0200720c */ /* 0x040fe20003f24070 */
[----:B------:R-:W-:Y:S01]  /*2600*/  IMAD.MOV R6, RZ, RZ, -R6 ;  /* 0x000000ffff067224 */ /* 0x000fe200078e0a06 */
[----:B------:R-:W-:Y:S01]  /*2610*/  STL [R1+0xc34], R40 ;  /* 0x000c342801007387 */ /* 0x000fe20000100800 */
[----:B------:R-:W-:Y:S01]  /*2620*/  @!P2 IMAD.MOV R59, RZ, RZ, -R59 ;  /* 0x000000ffff3ba224 */ /* 0x000fe200078e0a3b */
[C---:B------:R-:W-:Y:S01]  /*2630*/  ISETP.GT.U32.AND P2, PT, R2.reuse, R71, PT ;  /* 0x000000470200720c */ /* 0x040fe20003f44070 */
[--C-:B------:R-:W-:Y:S01]  /*2640*/  @!P0 IMAD.IADD R61, R61, 0x1, -R2.reuse ;  /* 0x000000013d3d8824 */ /* 0x100fe200078e0a02 */
[C---:B------:R-:W-:Y:S01]  /*2650*/  ISETP.GT.U32.AND P0, PT, R2.reuse, R73, PT ;  /* 0x000000490200720c */ /* 0x040fe20003f04070 */
[C---:B------:R-:W-:Y:S01]  /*2660*/  IMAD R79, R2.reuse, R6, R79 ;  /* 0x00000006024f7224 */ /* 0x040fe200078e024f */
[----:B------:R-:W-:Y:S01]  /*2670*/  STL [R1+0xbfc], R20 ;  /* 0x000bfc1401007387 */ /* 0x000fe20000100800 */
        /* <DEDUP_REMOVED lines=8> */
[--C-:B------:R-:W-:Y:S01]  /*2700*/  @!P2 IMAD.IADD R71, R71, 0x1, -R2.reuse ;  /* 0x000000014747a824 */ /* 0x100fe200078e0a02 */
[----:B------:R-:W-:Y:S01]  /*2710*/  ISETP.GE.AND P2, PT, R82, RZ, PT ;  /* 0x000000ff5200720c */ /* 0x000fe20003f46270 */
[----:B------:R-:W-:Y:S01]  /*2720*/  @!P0 IMAD.IADD R73, R73, 0x1, -R2 ;  /* 0x0000000149498824 */ /* 0x000fe200078e0a02 */
[----:B------:R-:W-:Y:S01]  /*2730*/  ISETP.GE.AND P0, PT, R80, RZ, PT ;  /* 0x000000ff5000720c */ /* 0x000fe20003f06270 */
[----:B------:R-:W-:Y:S01]  /*2740*/  IMAD.HI.U32 R6, R5, R83, RZ ;  /* 0x0000005305067227 */ /* 0x000fe200078e00ff */
[----:B------:R-:W-:Y:S01]  /*2750*/  STL [R1+0xc30], R38 ;  /* 0x000c302601007387 */ /* 0x000fe20000100800 */
[----:B------:R-:W-:-:S02]  /*2760*/  IADD3 R242, R0, -0x18, RZ ;  /* 0xffffffe800f27810 */ /* 0x000fc40007ffe0ff */
[--C-:B------:R-:W-:Y:S01]  /*2770*/  @!P6 IMAD.IADD R77, R77, 0x1, -R2.reuse ;  /* 0x000000014d4de824 */ /* 0x100fe200078e0a02 */
[----:B------:R-:W-:Y:S01]  /*2780*/  ISETP.GE.AND P6, PT, R22, RZ, PT ;  /* 0x000000ff1600720c */ /* 0x000fe20003fc6270 */
[----:B------:R-:W-:Y:S01]  /*2790*/  @!P3 IMAD.IADD R79, R79, 0x1, -R2 ;  /* 0x000000014f4fb824 */ /* 0x000fe200078e0a02 */
[C---:B------:R-:W-:Y:S01]  /*27a0*/  ISETP.GT.U32.AND P3, PT, R2.reuse, R73, PT ;  /* 0x000000490200720c */ /* 0x040fe20003f64070 */
[----:B------:R-:W-:Y:S01]  /*27b0*/  @!P4 IMAD.MOV R61, RZ, RZ, -R61 ;  /* 0x000000ffff3dc224 */ /* 0x000fe200078e0a3d */
[C---:B------:R-:W-:Y:S01]  /*27c0*/  ISETP.GT.U32.AND P4, PT, R2.reuse, R71, PT ;  /* 0x000000470200720c */ /* 0x040fe20003f84070 */
[----:B------:R-:W-:Y:S01]  /*27d0*/  IMAD.HI.U32 R8, R5, R85, RZ ;  /* 0x0000005505087227 */ /* 0x000fe200078e00ff */
[----:B------:R-:W-:Y:S01]  /*27e0*/  @!P2 IADD3 R63, -R63, RZ, RZ ;  /* 0x000000ff3f3fa210 */ /* 0x000fe20007ffe1ff */
[----:B------:R-:W-:Y:S01]  /*27f0*/  STL [R1+0xc2c], R36 ;  /* 0x000c2c2401007387 */ /* 0x000fe20000100800 */
[C---:B------:R-:W-:Y:S01]  /*2800*/  ISETP.GT.U32.AND P2, PT, R2.reuse, R77, PT ;  /* 0x0000004d0200720c */ /* 0x040fe20003f44070 */
[----:B------:R-:W-:Y:S01]  /*2810*/  @!P1 IMAD.MOV R67, RZ, RZ, -R67 ;  /* 0x000000ffff439224 */ /* 0x000fe200078e0a43 */
[----:B------:R-:W-:Y:S01]  /*2820*/  ISETP.GT.U32.AND P1, PT, R2, R79, PT ;  /* 0x0000004f0200720c */ /* 0x000fe20003f24070 */
[----:B------:R-:W-:Y:S01]  /*2830*/  IMAD.MOV R6, RZ, RZ, -R6 ;  /* 0x000000ffff067224 */ /* 0x000fe200078e0a06 */
[----:B-1----:R-:W-:Y:S01]  /*2840*/  IADD3 R22, R56, 0x3b, RZ ;  /* 0x0000003b38167810 */ /* 0x002fe20007ffe0ff */
[----:B------:R-:W-:Y:S01]  /*2850*/  IMAD.MOV R8, RZ, RZ, -R8 ;  /* 0x000000ffff087224 */ /* 0x000fe200078e0a08 */
[----:B------:R-:W-:Y:S01]  /*2860*/  STL [R1+0xc28], R34 ;  /* 0x000c282201007387 */ /* 0x000fe20000100800 */
[----:B------:R-:W-:Y:S01]  /*2870*/  @!P0 IMAD.MOV R65, RZ, RZ, -R65 ;  /* 0x000000ffff418224 */ /* 0x000fe200078e0a41 */
[----:B------:R-:W-:Y:S01]  /*2880*/  ISETP.GT.U32.AND P0, PT, R2, R75, PT ;  /* 0x0000004b0200720c */ /* 0x000fe20003f04070 */
[----:B------:R-:W-:Y:S01]  /*2890*/  IMAD.HI.U32 R10, R5, R87, RZ ;  /* 0x00000057050a7227 */ /* 0x000fe200078e00ff */
[----:B------:R-:W-:Y:S01]  /*28a0*/  IABS R127, R22 ;  /* 0x00000016007f7213 */ /* 0x000fe20000000000 */
[----:B------:R-:W-:Y:S01]  /*28b0*/  STL [R1+0xc24], R32 ;  /* 0x000c242001007387 */ /* 0x000fe20000100800 */
[----:B------:R-:W-:Y:S01]  /*28c0*/  IADD3 R243, R0, -0x1c, RZ ;  /* 0xffffffe400f37810 */ /* 0x000fe20007ffe0ff */
[----:B------:R-:W-:-:S02]  /*28d0*/  IMAD R83, R2, R6, R83 ;  /* 0x0000000602537224 */ /* 0x000fc400078e0253 */
[C---:B------:R-:W-:Y:S01]  /*28e0*/  IMAD R85, R2.reuse, R8, R85 ;  /* 0x0000000802557224 */ /* 0x040fe200078e0255 */
[----:B------:R-:W-:Y:S01]  /*28f0*/  STL [R1+0xc20], R30 ;  /* 0x000c201e01007387 */ /* 0x000fe20000100800 */
[----:B------:R-:W-:Y:S02]  /*2900*/  IMAD.MOV R10, RZ, RZ, -R10 ;  /* 0x000000ffff0a7224 */ /* 0x000fe400078e0a0a */
[----:B------:R-:W-:Y:S01]  /*2910*/  @!P6 IMAD.MOV R69, RZ, RZ, -R69 ;  /* 0x000000ffff45e224 */ /* 0x000fe200078e0a45 */
[C---:B------:R-:W-:Y:S01]  /*2920*/  ISETP.GT.U32.AND P6, PT, R2.reuse, R83, PT ;  /* 0x000000530200720c */ /* 0x040fe20003fc4070 */
[----:B------:R-:W-:Y:S01]  /*2930*/  @!P4 IMAD.IADD R71, R71, 0x1, -R2 ;  /* 0x000000014747c824 */ /* 0x000fe200078e0a02 */
[C---:B------:R-:W-:Y:S01]  /*2940*/  ISETP.GT.U32.AND P4, PT, R2.reuse, R85, PT ;  /* 0x000000550200720c */ /* 0x040fe20003f84070 */
[----:B------:R-:W-:Y:S01]  /*2950*/  IMAD.HI.U32 R6, R5, R91, RZ ;  /* 0x0000005b05067227 */ /* 0x000fe200078e00ff */
[----:B------:R-:W-:Y:S03]  /*2960*/  STL [R1+0xc1c], R28 ;  /* 0x000c1c1c01007387 */ /* 0x000fe60000100800 */
[----:B------:R-:W-:-:S02]  /*2970*/  IMAD R87, R2, R10, R87 ;  /* 0x0000000a02577224 */ /* 0x000fc400078e0257 */
[--C-:B------:R-:W-:Y:S01]  /*2980*/  @!P3 IMAD.IADD R73, R73, 0x1, -R2.reuse ;  /* 0x000000014949b824 */ /* 0x100fe200078e0a02 */
[----:B------:R-:W-:Y:S01]  /*2990*/  ISETP.GE.AND P3, PT, R76, RZ, PT ;  /* 0x000000ff4c00720c */ /* 0x000fe20003f66270 */
[----:B------:R-:W-:Y:S01]  /*29a0*/  @!P1 IMAD.IADD R79, R79, 0x1, -R2 ;  /* 0x000000014f4f9824 */ /* 0x000fe200078e0a02 */
[----:B------:R-:W-:Y:S01]  /*29b0*/  ISETP.GE.AND P1, PT, R74, RZ, PT ;  /* 0x000000ff4a00720c */ /* 0x000fe20003f26270 */
[----:B------:R-:W-:Y:S02]  /*29c0*/  IMAD.MOV R6, RZ, RZ, -R6 ;  /* 0x000000ffff067224 */ /* 0x000fe400078e0a06 */
[--C-:B------:R-:W-:Y:S01]  /*29d0*/  @!P0 IMAD.IADD R75, R75, 0x1, -R2.reuse ;  /* 0x000000014b4b8824 */ /* 0x100fe200078e0a02 */
[C---:B------:R-:W-:Y:S01]  /*29e0*/  ISETP.GT.U32.AND P0, PT, R2.reuse, R87, PT ;  /* 0x000000570200720c */ /* 0x040fe20003f04070 */
[----:B------:R-:W-:Y:S01]  /*29f0*/  @!P2 IMAD.IADD R77, R77, 0x1, -R2 ;  /* 0x000000014d4da824 */ /* 0x000fe200078e0a02 */
[C---:B------:R-:W-:Y:S01]  /*2a00*/  ISETP.GT.U32.AND P2, PT, R2.reuse, R89, PT ;  /* 0x000000590200720c */ /* 0x040fe20003f44070 */
[----:B------:R-:W-:-:S02]  /*2a10*/  IMAD R91, R2, R6, R91 ;  /* 0x00000006025b7224 */ /* 0x000fc400078e025b */
[--C-:B------:R-:W-:Y:S02]  /*2a20*/  @!P6 IMAD.IADD R83, R83, 0x1, -R2.reuse ;  /* 0x000000015353e824 */ /* 0x100fe400078e0a02 */
[----:B------:R-:W-:Y:S01]  /*2a30*/  @!P4 IMAD.IADD R85, R85, 0x1, -R2 ;  /* 0x000000015555c824 */ /* 0x000fe200078e0a02 */
[C---:B------:R-:W-:Y:S01]  /*2a40*/  ISETP.GT.U32.AND P6, PT, R2.reuse, R91, PT ;  /* 0x0000005b0200720c */ /* 0x040fe20003fc4070 */
[----:B------:R-:W-:Y:S01]  /*2a50*/  @!P3 IMAD.MOV R71, RZ, RZ, -R71 ;  /* 0x000000ffff47b224 */ /* 0x000fe200078e0a47 */
[C---:B------:R-:W-:Y:S01]  /*2a60*/  ISETP.GT.U32.AND P3, PT, R2.reuse, R83, PT ;  /* 0x000000530200720c */ /* 0x040fe20003f64070 */
[----:B------:R-:W-:Y:S01]  /*2a70*/  @!P1 IMAD.MOV R73, RZ, RZ, -R73 ;  /* 0x000000ffff499224 */ /* 0x000fe200078e0a49 */
[----:B------:R-:W-:Y:S01]  /*2a80*/  ISETP.GT.U32.AND P1, PT, R2, R85, PT ;  /* 0x000000550200720c */ /* 0x000fe20003f24070 */
[----:B------:R-:W-:Y:S01]  /*2a90*/  IMAD.HI.U32 R8, R5, R95, RZ ;  /* 0x0000005f05087227 */ /* 0x000fe200078e00ff */
[----:B------:R-:W-:-:S03]  /*2aa0*/  ISETP.GE.AND P4, PT, R72, RZ, PT ;  /* 0x000000ff4800720c */ /* 0x000fc60003f86270 */
[----:B------:R-:W-:-:S04]  /*2ab0*/  IMAD.HI.U32 R10, R5, R97, RZ ;  /* 0x00000061050a7227 */ /* 0x000fc800078e00ff */
[--C-:B------:R-:W-:Y:S01]  /*2ac0*/  @!P0 IMAD.IADD R87, R87, 0x1, -R2.reuse ;  /* 0x0000000157578824 */ /* 0x100fe200078e0a02 */
[----:B------:R-:W-:Y:S01]  /*2ad0*/  ISETP.GE.AND P0, PT, R70, RZ, PT ;  /* 0x000000ff4600720c */ /* 0x000fe20003f06270 */
[----:B------:R-:W-:Y:S01]  /*2ae0*/  @!P2 IMAD.IADD R89, R89, 0x1, -R2 ;  /* 0x000000015959a824 */ /* 0x000fe200078e0a02 */
[----:B------:R-:W-:Y:S01]  /*2af0*/  ISETP.GE.AND P2, PT, R68, RZ, PT ;  /* 0x000000ff4400720c */ /* 0x000fe20003f46270 */
[----:B------:R-:W-:-:S04]  /*2b00*/  IMAD.HI.U32 R6, R5, R93, RZ ;  /* 0x0000005d05067227 */ /* 0x000fc800078e00ff */
[----:B------:R-:W-:Y:S02]  /*2b10*/  IMAD.MOV R8, RZ, RZ, -R8 ;  /* 0x000000ffff087224 */ /* 0x000fe400078e0a08 */
[----:B------:R-:W-:Y:S02]  /*2b20*/  IMAD.MOV R10, RZ, RZ, -R10 ;  /* 0x000000ffff0a7224 */ /* 0x000fe400078e0a0a */
[----:B------:R-:W-:Y:S02]  /*2b30*/  IMAD.MOV R6, RZ, RZ, -R6 ;  /* 0x000000ffff067224 */ /* 0x000fe400078e0a06 */
[C---:B------:R-:W-:Y:S02]  /*2b40*/  IMAD R95, R2.reuse, R8, R95 ;  /* 0x00000008025f7224 */ /* 0x040fe400078e025f */
[C---:B------:R-:W-:Y:S02]  /*2b50*/  IMAD R97, R2.reuse, R10, R97 ;  /* 0x0000000a02617224 */ /* 0x040fe400078e0261 */
[----:B------:R-:W-:Y:S01]  /*2b60*/  @!P6 IMAD.IADD R91, R91, 0x1, -R2 ;  /* 0x000000015b5be824 */ /* 0x000fe200078e0a02 */
[C---:B------:R-:W-:Y:S01]  /*2b70*/  ISETP.GT.U32.AND P6, PT, R2.reuse, R87, PT ;  /* 0x000000570200720c */ /* 0x040fe20003fc4070 */
[----:B------:R-:W-:-:S02]  /*2b80*/  IMAD R93, R2, R6, R93 ;  /* 0x00000006025d7224 */ /* 0x000fc400078e025d */
[--C-:B------:R-:W-:Y:S01]  /*2b90*/  @!P3 IMAD.IADD R83, R83, 0x1, -R2.reuse ;  /* 0x000000015353b824 */ /* 0x100fe200078e0a02 */
[C---:B------:R-:W-:Y:S01]  /*2ba0*/  ISETP.GT.U32.AND P3, PT, R2.reuse, R95, PT ;  /* 0x0000005f0200720c */ /* 0x040fe20003f64070 */
[----:B------:R-:W-:Y:S01]  /*2bb0*/  @!P1 IMAD.IADD R85, R85, 0x1, -R2 ;  /* 0x0000000155559824 */ /* 0x000fe200078e0a02 */
[C---:B------:R-:W-:Y:S01]  /*2bc0*/  ISETP.GT.U32.AND P1, PT, R2.reuse, R97, PT ;  /* 0x000000610200720c */ /* 0x040fe20003f24070 */
[----:B------:R-:W-:Y:S01]  /*2bd0*/  @!P0 IMAD.MOV R77, RZ, RZ, -R77 ;  /* 0x000000ffff4d8224 */ /* 0x000fe200078e0a4d */
[C---:B------:R-:W-:Y:S01]  /*2be0*/  ISETP.GT.U32.AND P0, PT, R2.reuse, R89, PT ;  /* 0x000000590200720c */ /* 0x040fe20003f04070 */
[----:B------:R-:W-:Y:S01]  /*2bf0*/  @!P2 IMAD.MOV R79, RZ, RZ, -R79 ;  /* 0x000000ffff4fa224 */ /* 0x000fe200078e0a4f */
[----:B------:R-:W-:Y:S01]  /*2c00*/  ISETP.GT.U32.AND P2, PT, R2, R93, PT ;  /* 0x0000005d0200720c */ /* 0x000fe20003f44070 */
[----:B------:R-:W-:-:S04]  /*2c10*/  IMAD.HI.U32 R6, R5, R101, RZ ;  /* 0x0000006505067227 */ /* 0x000fc800078e00ff */
[----:B------:R-:W-:Y:S02]  /*2c20*/  IMAD.MOV R6, RZ, RZ, -R6 ;  /* 0x000000ffff067224 */ /* 0x000fe400078e0a06 */
[----:B------:R-:W-:Y:S01]  /*2c30*/  @!P4 IMAD.MOV R75, RZ, RZ, -R75 ;  /* 0x000000ffff4bc224 */ /* 0x000fe200078e0a4b */
[C---:B------:R-:W-:Y:S01]  /*2c40*/  ISETP.GT.U32.AND P4, PT, R2.reuse, R91, PT ;  /* 0x0000005b0200720c */ /* 0x040fe20003f84070 */
[--C-:B------:R-:W-:Y:S01]  /*2c50*/  @!P6 IMAD.IADD R87, R87, 0x1, -R2.reuse ;  /* 0x000000015757e824 */ /* 0x100fe200078e0a02 */
[C---:B------:R-:W-:Y:S01]  /*2c60*/  ISETP.GT.U32.AND P6, PT, R2.reuse, R99, PT ;  /* 0x000000630200720c */ /* 0x040fe20003fc4070 */
[----:B------:R-:W-:Y:S02]  /*2c70*/  IMAD R101, R2, R6, R101 ;  /* 0x0000000602657224 */ /* 0x000fe400078e0265 */
[--C-:B------:R-:W-:Y:S01]  /*2c80*/  @!P3 IMAD.IADD R95, R95, 0x1, -R2.reuse ;  /* 0x000000015f5fb824 */ /* 0x100fe200078e0a02 */
[----:B------:R-:W-:Y:S01]  /*2c90*/  ISETP.GE.AND P3, PT, R62, RZ, PT ;  /* 0x000000ff3e00720c */ /* 0x000fe20003f66270 */
[----:B------:R-:W-:Y:S01]  /*2ca0*/  @!P1 IMAD.IADD R97, R97, 0x1, -R2 ;  /* 0x0000000161619824 */ /* 0x000fe200078e0a02 */
[----:B------:R-:W-:Y:S01]  /*2cb0*/  ISETP.GE.AND P1, PT, R60, RZ, PT ;  /* 0x000000ff3c00720c */ /* 0x000fe20003f26270 */
[----:B------:R-:W-:-:S04]  /*2cc0*/  IMAD.HI.U32 R6, R5, R103, RZ ;  /* 0x0000006705067227 */ /* 0x000fc800078e00ff */
[--C-:B------:R-:W-:Y:S01]  /*2cd0*/  @!P0 IMAD.IADD R89, R89, 0x1, -R2.reuse ;  /* 0x0000000159598824 */ /* 0x100fe200078e0a02 */
[----:B------:R-:W-:Y:S01]  /*2ce0*/  ISETP.GT.U32.AND P0, PT, R2, R101, PT ;  /* 0x000000650200720c */ /* 0x000fe20003f04070 */
[----:B------:R-:W-:Y:S01]  /*2cf0*/  @!P2 IMAD.IADD R93, R93, 0x1, -R2 ;  /* 0x000000015d5da824 */ /* 0x000fe200078e0a02 */
[----:B------:R-:W-:Y:S01]  /*2d00*/  ISETP.GE.AND P2, PT, R64, RZ, PT ;  /* 0x000000ff4000720c */ /* 0x000fe20003f46270 */
[----:B------:R-:W-:Y:S02]  /*2d10*/  IMAD.MOV R6, RZ, RZ, -R6 ;  /* 0x000000ffff067224 */ /* 0x000fe400078e0a06 */
[--C-:B------:R-:W-:Y:S01]  /*2d20*/  @!P4 IMAD.IADD R91, R91, 0x1, -R2.reuse ;  /* 0x000000015b5bc824 */ /* 0x100fe200078e0a02 */
[----:B------:R-:W-:Y:S01]  /*2d30*/  ISETP.GE.AND P4, PT, R66, RZ, PT ;  /* 0x000000ff4200720c */ /* 0x000fe20003f86270 */
[----:B------:R-:W-:Y:S02]  /*2d40*/  IMAD R103, R2, R6, R103 ;  /* 0x0000000602677224 */ /* 0x000fe400078e0267 */
[----:B------:R-:W-:Y:S01]  /*2d50*/  @!P6 IMAD.IADD R99, R99, 0x1, -R2 ;  /* 0x000000016363e824 */ /* 0x000fe200078e0a02 */
[----:B------:R-:W-:Y:S01]  /*2d60*/  ISETP.GE.AND P6, PT, R58, RZ, PT ;  /* 0x000000ff3a00720c */ /* 0x000fe20003fc6270 */
[----:B------:R-:W-:-:S04]  /*2d70*/  IMAD.HI.U32 R6, R5, R109, RZ ;  /* 0x0000006d05067227 */ /* 0x000fc800078e00ff */
[----:B------:R-:W-:Y:S01]  /*2d80*/  @!P3 IMAD.MOV R87, RZ, RZ, -R87 ;  /* 0x000000ffff57b224 */ /* 0x000fe200078e0a57 */
[C---:B------:R-:W-:Y:S01]  /*2d90*/  ISETP.GT.U32.AND P3, PT, R2.reuse, R97, PT ;  /* 0x000000610200720c */ /* 0x040fe20003f64070 */
[----:B------:R-:W-:Y:S01]  /*2da0*/  @!P1 IMAD.MOV R89, RZ, RZ, -R89 ;  /* 0x000000ffff599224 */ /* 0x000fe200078e0a59 */
[----:B------:R-:W-:Y:S01]  /*2db0*/  ISETP.GT.U32.AND P1, PT, R2, R99, PT ;  /* 0x000000630200720c */ /* 0x000fe20003f24070 */
[----:B------:R-:W-:Y:S02]  /*2dc0*/  IMAD.MOV R6, RZ, RZ, -R6 ;  /* 0x000000ffff067224 */ /* 0x000fe400078e0a06 */
[----:B------:R-:W-:-:S04]  /*2dd0*/  IMAD.HI.U32 R10, R5, R107, RZ ;  /* 0x0000006b050a7227 */ /* 0x000fc800078e00ff */
[----:B------:R-:W-:Y:S01]  /*2de0*/  @!P0 IMAD.IADD R101, R101, 0x1, -R2 ;  /* 0x0000000165658824 */ /* 0x000fe200078e0a02 */
[C---:B------:R-:W-:Y:S01]  /*2df0*/  ISETP.GT.U32.AND P0, PT, R2.reuse, R93, PT ;  /* 0x0000005d0200720c */ /* 0x040fe20003f04070 */
[----:B------:R-:W-:Y:S01]  /*2e00*/  @!P2 IMAD.MOV R85, RZ, RZ, -R85 ;  /* 0x000000ffff55a224 */ /* 0x000fe200078e0a55 */
[C---:B------:R-:W-:Y:S01]  /*2e10*/  ISETP.GT.U32.AND P2, PT, R2.reuse, R95, PT ;  /* 0x0000005f0200720c */ /* 0x040fe20003f44070 */
[----:B------:R-:W-:Y:S01]  /*2e20*/  IMAD R109, R2, R6, R109 ;  /* 0x00000006026d7224 */ /* 0x000fe200078e026d */
[----:B------:R-:W-:Y:S01]  /*2e30*/  @!P3 IADD3 R97, R97, -R2, RZ ;  /* 0x800000026161b210 */ /* 0x000fe20007ffe0ff */
[----:B------:R-:W-:-:S04]  /*2e40*/  IMAD.HI.U32 R8, R5, R105, RZ ;  /* 0x0000006905087227 */ /* 0x000fc800078e00ff */
[----:B------:R-:W-:Y:S02]  /*2e50*/  IMAD.MOV R10, RZ, RZ, -R10 ;  /* 0x000000ffff0a7224 */ /* 0x000fe400078e0a0a */
[----:B------:R-:W-:-:S04]  /*2e60*/  IMAD.HI.U32 R6, R5, R111, RZ ;  /* 0x0000006f05067227 */ /* 0x000fc800078e00ff */
[----:B------:R-:W-:Y:S02]  /*2e70*/  IMAD.MOV R8, RZ, RZ, -R8 ;  /* 0x000000ffff087224 */ /* 0x000fe400078e0a08 */
[----:B------:R-:W-:Y:S01]  /*2e80*/  IMAD R107, R2, R10, R107 ;  /* 0x0000000a026b7224 */ /* 0x000fe200078e026b */
[----:B------:R-:W-:Y:S01]  /*2e90*/  IADD3 R10, R56, 0x38, RZ ;  /* 0x00000038380a7810 */ /* 0x000fe20007ffe0ff */
[----:B------:R-:W-:Y:S02]  /*2ea0*/  IMAD.MOV R6, RZ, RZ, -R6 ;  /* 0x000000ffff067224 */ /* 0x000fe400078e0a06 */
[----:B------:R-:W-:Y:S01]  /*2eb0*/  @!P4 IMAD.MOV R83, RZ, RZ, -R83 ;  /* 0x000000ffff53c224 */ /* 0x000fe200078e0a53 */
[C---:B------:R-:W-:Y:S01]  /*2ec0*/  ISETP.GT.U32.AND P4, PT, R2.reuse, R101, PT ;  /* 0x000000650200720c */ /* 0x040fe20003f84070 */
[C---:B------:R-:W-:Y:S01]  /*2ed0*/  IMAD R105, R2.reuse, R8, R105 ;  /* 0x0000000802697224 */ /* 0x040fe200078e0269 */
[C---:B------:R-:W-:Y:S01]  /*2ee0*/  ISETP.GT.U32.AND P3, PT, R2.reuse, R107, PT ;  /* 0x0000006b0200720c */ /* 0x040fe20003f64070 */
[C---:B------:R-:W-:Y:S01]  /*2ef0*/  IMAD R111, R2.reuse, R6, R111 ;  /* 0x00000006026f7224 */ /* 0x040fe200078e026f */
[----:B------:R-:W-:Y:S01]  /*2f00*/  IABS R121, R10 ;  /* 0x0000000a00797213 */ /* 0x000fe20000000000 */
[----:B------:R-:W-:Y:S01]  /*2f10*/  @!P6 IMAD.MOV R91, RZ, RZ, -R91 ;  /* 0x000000ffff5be224 */ /* 0x000fe200078e0a5b */
[C---:B------:R-:W-:Y:S01]  /*2f20*/  ISETP.GT.U32.AND P6, PT, R2.reuse, R103, PT ;  /* 0x000000670200720c */ /* 0x040fe20003fc4070 */
[--C-:B------:R-:W-:Y:S01]  /*2f30*/  @!P1 IMAD.IADD R99, R99, 0x1, -R2.reuse ;  /* 0x0000000163639824 */ /* 0x100fe200078e0a02 */
[C---:B------:R-:W-:Y:S01]  /*2f40*/  ISETP.GT.U32.AND P1, PT, R2.reuse, R109, PT ;  /* 0x0000006d0200720c */ /* 0x040fe20003f24070 */
[----:B------:R-:W-:Y:S01]  /*2f50*/  IMAD.HI.U32 R6, R5, R115, RZ ;  /* 0x0000007305067227 */ /* 0x000fe200078e00ff */
[----:B------:R1:W-:Y:S03]  /*2f60*/  STL [R1+0xc18], R10 ;  /* 0x000c180a01007387 */ /* 0x0003e60000100800 */
[--C-:B------:R-:W-:Y:S01]  /*2f70*/  @!P0 IMAD.IADD R93, R93, 0x1, -R2.reuse ;  /* 0x000000015d5d8824 */ /* 0x100fe200078e0a02 */
[----:B------:R-:W-:Y:S01]  /*2f80*/  ISETP.GT.U32.AND P0, PT, R2, R105, PT ;  /* 0x000000690200720c */ /* 0x000fe20003f04070 */
[----:B------:R-:W-:Y:S01]  /*2f90*/  @!P2 IMAD.IADD R95, R95, 0x1, -R2 ;  /* 0x000000015f5fa824 */ /* 0x000fe200078e0a02 */
[----:B------:R-:W-:Y:S01]  /*2fa0*/  ISETP.GE.AND P2, PT, R54, RZ, PT ;  /* 0x000000ff3600720c */ /* 0x000fe20003f46270 */
[----:B------:R-:W-:Y:S01]  /*2fb0*/  IMAD.MOV R6, RZ, RZ, -R6 ;  /* 0x000000ffff067224 */ /* 0x000fe200078e0a06 */
[----:B------:R2:W-:Y:S01]  /*2fc0*/  STL [R1+0xc14], R26 ;  /* 0x000c141a01007387 */ /* 0x0005e20000100800 */
[----:B------:R-:W-:Y:S01]  /*2fd0*/  @!P4 IMAD.IADD R101, R101, 0x1, -R2 ;  /* 0x000000016565c824 */ /* 0x000fe200078e0a02 */
[----:B------:R-:W-:Y:S01]  /*2fe0*/  ISETP.GE.AND P4, PT, R52, RZ, PT ;  /* 0x000000ff3400720c */ /* 0x000fe20003f86270 */
[----:B------:R-:W-:Y:S01]  /*2ff0*/  IMAD R115, R2, R6, R115 ;  /* 0x0000000602737224 */ /* 0x000fe200078e0273 */
[----:B------:R-:W-:Y:S01]  /*3000*/  STL [R1+0xc10], R24 ;  /* 0x000c101801007387 */ /* 0x000fe20000100800 */
[----:B------:R-:W-:-:S03]  /*3010*/  IMAD.HI.U32 R6, R5, R117, RZ ;  /* 0x0000007505067227 */ /* 0x000fc600078e00ff */
[----:B------:R-:W-:Y:S01]  /*3020*/  STL [R1+0xc0c], R22 ;  /* 0x000c0c1601007387 */ /* 0x000fe20000100800 */
[----:B------:R-:W-:Y:S02]  /*3030*/  IMAD.MOV R6, RZ, RZ, -R6 ;  /* 0x000000ffff067224 */ /* 0x000fe400078e0a06 */
[--C-:B------:R-:W-:Y:S01]  /*3040*/  @!P6 IMAD.IADD R103, R103, 0x1, -R2.reuse ;  /* 0x000000016767e824 */ /* 0x100fe200078e0a02 */
[----:B------:R-:W-:Y:S01]  /*3050*/  ISETP.GT.U32.AND P6, PT, R2, R111, PT ;  /* 0x0000006f0200720c */ /* 0x000fe20003fc4070 */
[--C-:B------:R-:W-:Y:S01]  /*3060*/  @!P3 IMAD.IADD R107, R107, 0x1, -R2.reuse ;  /* 0x000000016b6bb824 */ /* 0x100fe200078e0a02 */
[----:B------:R-:W-:Y:S01]  /*3070*/  ISETP.GE.AND P3, PT, R48, RZ, PT ;  /* 0x000000ff3000720c */ /* 0x000fe20003f66270 */
[--C-:B------:R-:W-:Y:S01]  /*3080*/  @!P1 IMAD.IADD R109, R109, 0x1, -R2.reuse ;  /* 0x000000016d6d9824 */ /* 0x100fe200078e0a02 */
[----:B------:R-:W-:Y:S01]  /*3090*/  ISETP.GE.AND P1, PT, R46, RZ, PT ;  /* 0x000000ff2e00720c */ /* 0x000fe20003f26270 */
[----:B------:R-:W-:Y:S01]  /*30a0*/  IMAD.HI.U32 R8, R5, R113, RZ ;  /* 0x0000007105087227 */ /* 0x000fe200078e00ff */
[----:B------:R-:W-:Y:S03]  /*30b0*/  STL [R1+0xc08], R18 ;  /* 0x000c081201007387 */ /* 0x000fe60000100800 */
[----:B------:R-:W-:Y:S01]  /*30c0*/  IMAD R117, R2, R6, R117 ;  /* 0x0000000602757224 */ /* 0x000fe200078e0275 */
[----:B------:R-:W-:Y:S01]  /*30d0*/  STL [R1+0xc04], R16 ;  /* 0x000c041001007387 */ /* 0x000fe20000100800 */
[----:B------:R-:W-:Y:S01]  /*30e0*/  @!P0 IMAD.IADD R105, R105, 0x1, -R2 ;  /* 0x0000000169698824 */ /* 0x000fe200078e0a02 */
[----:B------:R-:W-:Y:S01]  /*30f0*/  ISETP.GE.AND P0, PT, R50, RZ, PT ;  /* 0x000000ff3200720c */ /* 0x000fe20003f06270 */
[----:B------:R-:W-:Y:S01]  /*3100*/  @!P2 IMAD.MOV R93, RZ, RZ, -R93 ;  /* 0x000000ffff5da224 */ /* 0x000fe200078e0a5d */
[----:B------:R-:W-:Y:S01]  /*3110*/  ISETP.GT.U32.AND P2, PT, R2, R103, PT ;  /* 0x000000670200720c */ /* 0x000fe20003f44070 */
[----:B------:R-:W-:Y:S01]  /*3120*/  IMAD.HI.U32 R6, R5, R119, RZ ;  /* 0x0000007705067227 */ /* 0x000fe200078e00ff */
[----:B------:R-:W-:Y:S03]  /*3130*/  STL [R1+0xc00], R14 ;  /* 0x000c000e01007387 */ /* 0x000fe60000100800 */
[----:B------:R-:W-:-:S02]  /*3140*/  IMAD.MOV R8, RZ, RZ, -R8 ;  /* 0x000000ffff087224 */ /* 0x000fc400078e0a08 */
[----:B------:R-:W-:Y:S02]  /*3150*/  IMAD.MOV R6, RZ, RZ, -R6 ;  /* 0x000000ffff067224 */ /* 0x000fe400078e0a06 */
[C---:B------:R-:W-:Y:S02]  /*3160*/  IMAD R113, R2.reuse, R8, R113 ;  /* 0x0000000802717224 */ /* 0x040fe400078e0271 */
[----:B------:R-:W-:Y:S01]  /*3170*/  @!P4 IMAD.MOV R95, RZ, RZ, -R95 ;  /* 0x000000ffff5fc224 */ /* 0x000fe200078e0a5f */
[C---:B------:R-:W-:Y:S01]  /*3180*/  ISETP.GT.U32.AND P4, PT, R2.reuse, R105, PT ;  /* 0x000000690200720c */ /* 0x040fe20003f84070 */
[----:B------:R-:W-:Y:S02]  /*3190*/  IMAD R119, R2, R6, R119 ;  /* 0x0000000602777224 */ /* 0x000fe400078e0277 */
[----:B------:R-:W-:-:S04]  /*31a0*/  IMAD.HI.U32 R6, R5, R121, RZ ;  /* 0x0000007905067227 */ /* 0x000fc800078e00ff */
[----:B------:R-:W-:Y:S01]  /*31b0*/  @!P3 IMAD.MOV R99, RZ, RZ, -R99 ;  /* 0x000000ffff63b224 */ /* 0x000fe200078e0a63 */
[C---:B------:R-:W-:Y:S01]  /*31c0*/  ISETP.GT.U32.AND P3, PT, R2.reuse, R109, PT ;  /* 0x0000006d0200720c */ /* 0x040fe20003f64070 */
[----:B------:R-:W-:Y:S01]  /*31d0*/  @!P1 IMAD.MOV R101, RZ, RZ, -R101 ;  /* 0x000000ffff659224 */ /* 0x000fe200078e0a65 */
[C---:B------:R-:W-:Y:S01]  /*31e0*/  ISETP.GT.U32.AND P1, PT, R2.reuse, R113, PT ;  /* 0x000000710200720c */ /* 0x040fe20003f24070 */
[----:B------:R-:W-:Y:S02]  /*31f0*/  IMAD.MOV R6, RZ, RZ, -R6 ;  /* 0x000000ffff067224 */ /* 0x000fe400078e0a06 */
[--C-:B------:R-:W-:Y:S02]  /*3200*/  @!P6 IMAD.IADD R111, R111, 0x1, -R2.reuse ;  /* 0x000000016f6fe824 */ /* 0x100fe400078e0a02 */
[----:B------:R-:W-:Y:S01]  /*3210*/  @!P0 IMAD.MOV R97, RZ, RZ, -R97 ;  /* 0x000000ffff618224 */ /* 0x000fe200078e0a61 */
[C---:B------:R-:W-:Y:S01]  /*3220*/  ISETP.GT.U32.AND P0, PT, R2.reuse, R107, PT ;  /* 0x0000006b0200720c */ /* 0x040fe20003f04070 */
[----:B------:R-:W-:Y:S01]  /*3230*/  @!P2 IMAD.IADD R103, R103, 0x1, -R2 ;  /* 0x000000016767a824 */ /* 0x000fe200078e0a02 */
[C---:B------:R-:W-:Y:S01]  /*3240*/  ISETP.GT.U32.AND P2, PT, R2.reuse, R115, PT ;  /* 0x000000730200720c */ /* 0x040fe20003f44070 */
[C---:B------:R-:W-:Y:S01]  /*3250*/  IMAD R121, R2.reuse, R6, R121 ;  /* 0x0000000602797224 */ /* 0x040fe200078e0279 */
[----:B------:R-:W-:Y:S01]  /*3260*/  ISETP.GT.U32.AND P6, PT, R2, R111, PT ;  /* 0x0000006f0200720c */ /* 0x000fe20003fc4070 */
[----:B------:R-:W-:-:S04]  /*3270*/  IMAD.HI.U32 R6, R5, R123, RZ ;  /* 0x0000007b05067227 */ /* 0x000fc800078e00ff */
[--C-:B------:R-:W-:Y:S01]  /*3280*/  @!P4 IMAD.IADD R105, R105, 0x1, -R2.reuse ;  /* 0x000000016969c824 */ /* 0x100fe200078e0a02 */
[----:B------:R-:W-:Y:S01]  /*3290*/  ISETP.GT.U32.AND P4, PT, R2, R117, PT ;  /* 0x000000750200720c */ /* 0x000fe20003f84070 */
[--C-:B------:R-:W-:Y:S01]  /*32a0*/  @!P3 IMAD.IADD R109, R109, 0x1, -R2.reuse ;  /* 0x000000016d6db824 */ /* 0x100fe200078e0a02 */
[----:B------:R-:W-:Y:S01]  /*32b0*/  IADD3 R6, -R6, RZ, RZ ;  /* 0x000000ff06067210 */ /* 0x000fe20007ffe1ff */
[--C-:B------:R-:W-:Y:S01]  /*32c0*/  @!P1 IMAD.IADD R113, R113, 0x1, -R2.reuse ;  /* 0x0000000171719824 */ /* 0x100fe200078e0a02 */
[----:B------:R-:W-:Y:S01]  /*32d0*/  ISETP.GT.U32.AND P3, PT, R2, R121, PT ;  /* 0x000000790200720c */ /* 0x000fe20003f64070 */
[--C-:B------:R-:W-:Y:S01]  /*32e0*/  @!P0 IMAD.IADD R107, R107, 0x1, -R2.reuse ;  /* 0x000000016b6b8824 */ /* 0x100fe200078e0a02 */
[----:B------:R-:W-:Y:S01]  /*32f0*/  ISETP.GE.AND P1, PT, R42, RZ, PT ;  /* 0x000000ff2a00720c */ /* 0x000fe20003f26270 */
[----:B------:R-:W-:Y:S01]  /*3300*/  @!P2 IMAD.IADD R115, R115, 0x1, -R2 ;  /* 0x000000017373a824 */ /* 0x000fe200078e0a02 */
[C---:B------:R-:W-:Y:S01]  /*3310*/  ISETP.GT.U32.AND P0, PT, R2.reuse, R119, PT ;  /* 0x000000770200720c */ /* 0x040fe20003f04070 */
[----:B------:R-:W-:Y:S01]  /*3320*/  IMAD R123, R2, R6, R123 ;  /* 0x00000006027b7224 */ /* 0x000fe200078e027b */
[----:B------:R-:W-:Y:S01]  /*3330*/  ISETP.GE.AND P2, PT, R40, RZ, PT ;  /* 0x000000ff2800720c */ /* 0x000fe20003f46270 */
[----:B------:R-:W-:Y:S01]  /*3340*/  IMAD.HI.U32 R6, R5, R125, RZ ;  /* 0x0000007d05067227 */ /* 0x000fe200078e00ff */
[----:B------:R-:W-:-:S02]  /*3350*/  @!P6 IADD3 R111, R111, -R2, RZ ;  /* 0x800000026f6fe210 */ /* 0x000fc40007ffe0ff */
[----:B------:R-:W-:Y:S01]  /*3360*/  ISETP.GE.AND P6, PT, R44, RZ, PT ;  /* 0x000000ff2c00720c */ /* 0x000fe20003fc6270 */
[----:B------:R-:W-:-:S04]  /*3370*/  IMAD.HI.U32 R8, R5, R129, RZ ;  /* 0x0000008105087227 */ /* 0x000fc800078e00ff */
[----:B------:R-:W-:Y:S01]  /*3380*/  IMAD.MOV R6, RZ, RZ, -R6 ;  /* 0x000000ffff067224 */ /* 0x000fe200078e0a06 */
[----:B------:R-:W-:Y:S01]  /*3390*/  IADD3 R8, -R8, RZ, RZ ;  /* 0x000000ff08087210 */ /* 0x000fe20007ffe1ff */
[--C-:B------:R-:W-:Y:S01]  /*33a0*/  @!P4 IMAD.IADD R117, R117, 0x1, -R2.reuse ;  /* 0x000000017575c824 */ /* 0x100fe200078e0a02 */
[----:B------:R-:W-:Y:S01]  /*33b0*/  ISETP.GE.AND P4, PT, R38, RZ, PT ;  /* 0x000000ff2600720c */ /* 0x000fe20003f86270 */
[C---:B------:R-:W-:Y:S02]  /*33c0*/  IMAD R125, R2.reuse, R6, R125 ;  /* 0x00000006027d7224 */ /* 0x040fe400078e027d */
[----:B------:R-:W-:Y:S01]  /*33d0*/  @!P3 IMAD.IADD R121, R121, 0x1, -R2 ;  /* 0x000000017979b824 */ /* 0x000fe200078e0a02 */
[C---:B------:R-:W-:Y:S01]  /*33e0*/  ISETP.GT.U32.AND P3, PT, R2.reuse, R113, PT ;  /* 0x000000710200720c */ /* 0x040fe20003f64070 */
[----:B------:R-:W-:Y:S01]  /*33f0*/  @!P1 IMAD.MOV R105, RZ, RZ, -R105 ;  /* 0x000000ffff699224 */ /* 0x000fe200078e0a69 */
[----:B------:R-:W-:Y:S01]  /*3400*/  ISETP.GT.U32.AND P1, PT, R2, R115, PT ;  /* 0x000000730200720c */ /* 0x000fe20003f24070 */
[----:B------:R-:W-:-:S04]  /*3410*/  IMAD.HI.U32 R6, R5, R127, RZ ;  /* 0x0000007f05067227 */ /* 0x000fc800078e00ff */
[----:B------:R-:W-:Y:S02]  /*3420*/  IMAD R129, R2, R8, R129 ;  /* 0x0000000802817224 */ /* 0x000fe400078e0281 */
[----:B------:R-:W3:Y:S01]  /*3430*/  S2R R8, SR_TID.X ;  /* 0x0000000000087919 */ /* 0x000ee20000002100 */
[----:B------:R-:W-:Y:S01]  /*3440*/  @!P0 IMAD.IADD R119, R119, 0x1, -R2 ;  /* 0x0000000177778824 */ /* 0x000fe200078e0a02 */
[----:B------:R-:W-:Y:S01]  /*3450*/  ISETP.GE.AND P0, PT, R36, RZ, PT ;  /* 0x000000ff2400720c */ /* 0x000fe20003f06270 */
[----:B------:R-:W-:Y:S01]  /*3460*/  @!P2 IMAD.MOV R107, RZ, RZ, -R107 ;  /* 0x000000ffff6ba224 */ /* 0x000fe200078e0a6b */
[C---:B------:R-:W-:Y:S01]  /*3470*/  ISETP.GT.U32.AND P2, PT, R2.reuse, R117, PT ;  /* 0x000000750200720c */ /* 0x040fe20003f44070 */
[----:B------:R-:W-:Y:S02]  /*3480*/  IMAD.MOV R6, RZ, RZ, -R6 ;  /* 0x000000ffff067224 */ /* 0x000fe400078e0a06 */
[----:B------:R-:W-:Y:S01]  /*3490*/  @!P6 IMAD.MOV R103, RZ, RZ, -R103 ;  /* 0x000000ffff67e224 */ /* 0x000fe200078e0a67 */
[C---:B------:R-:W-:Y:S01]  /*34a0*/  ISETP.GT.U32.AND P6, PT, R2.reuse, R121, PT ;  /* 0x000000790200720c */ /* 0x040fe20003fc4070 */
[----:B------:R-:W-:-:S02]  /*34b0*/  IMAD R127, R2, R6, R127 ;  /* 0x00000006027f7224 */ /* 0x000fc400078e027f */
[----:B------:R-:W-:-:S04]  /*34c0*/  IMAD.HI.U32 R6, R5, R131, RZ ;  /* 0x0000008305067227 */ /* 0x000fc800078e00ff */
[----:B------:R-:W-:Y:S01]  /*34d0*/  @!P4 IMAD.MOV R109, RZ, RZ, -R109 ;  /* 0x000000ffff6dc224 */ /* 0x000fe200078e0a6d */
[C---:B------:R-:W-:Y:S01]  /*34e0*/  ISETP.GT.U32.AND P4, PT, R2.reuse, R119, PT ;  /* 0x000000770200720c */ /* 0x040fe20003f84070 */
[----:B------:R-:W-:Y:S02]  /*34f0*/  IMAD.MOV R6, RZ, RZ, -R6 ;  /* 0x000000ffff067224 */ /* 0x000fe400078e0a06 */
[--C-:B------:R-:W-:Y:S01]  /*3500*/  @!P3 IMAD.IADD R113, R113, 0x1, -R2.reuse ;  /* 0x000000017171b824 */ /* 0x100fe200078e0a02 */
[C---:B------:R-:W-:Y:S01]  /*3510*/  ISETP.GT.U32.AND P3, PT, R2.reuse, R123, PT ;  /* 0x0000007b0200720c */ /* 0x040fe20003f64070 */
[--C-:B------:R-:W-:Y:S01]  /*3520*/  @!P1 IMAD.IADD R115, R115, 0x1, -R2.reuse ;  /* 0x0000000173739824 */ /* 0x100fe200078e0a02 */
[C---:B------:R-:W-:Y:S01]  /*3530*/  ISETP.GT.U32.AND P1, PT, R2.reuse, R125, PT ;  /* 0x0000007d0200720c */ /* 0x040fe20003f24070 */
[----:B------:R-:W-:Y:S01]  /*3540*/  IMAD R131, R2, R6, R131 ;  /* 0x0000000602837224 */ /* 0x000fe200078e0283 */
[----:B---3--:R-:W-:Y:S01]  /*3550*/  LOP3.LUT R136, R8, 0x7f, RZ, 0xc0, !PT ;  /* 0x0000007f08887812 */ /* 0x008fe200078ec0ff */
[----:B------:R-:W-:Y:S01]  /*3560*/  @!P0 IMAD.MOV R111, RZ, RZ, -R111 ;  /* 0x000000ffff6f8224 */ /* 0x000fe200078e0a6f */
[----:B------:R-:W-:Y:S01]  /*3570*/  ISETP.GE.AND P0, PT, R34, RZ, PT ;  /* 0x000000ff2200720c */ /* 0x000fe20003f06270 */
[--C-:B------:R-:W-:Y:S01]  /*3580*/  @!P2 IMAD.IADD R117, R117, 0x1, -R2.reuse ;  /* 0x000000017575a824 */ /* 0x100fe200078e0a02 */
[C---:B------:R-:W-:Y:S01]  /*3590*/  ISETP.GT.U32.AND P2, PT, R2.reuse, R127, PT ;  /* 0x0000007f0200720c */ /* 0x040fe20003f44070 */
        /* <DEDUP_REMOVED lines=8> */
[----:B------:R-:W-:-:S02]  /*3620*/  IMAD R252, R252, 0x100, R136 ;  /* 0x00000100fcfc7824 */ /* 0x000fc400078e0288 */
[----:B------:R-:W-:Y:S01]  /*3630*/  @!P0 IMAD.MOV R113, RZ, RZ, -R113 ;  /* 0x000000ffff718224 */ /* 0x000fe200078e0a71 */
[----:B------:R-:W-:Y:S01]  /*3640*/  ISETP.GT.U32.AND P0, PT, R2, R123, PT ;  /* 0x0000007b0200720c */ /* 0x000fe20003f04070 */
[----:B------:R-:W-:Y:S01]  /*3650*/  IMAD.HI.U32 R5, R5, R133, RZ ;  /* 0x0000008505057227 */ /* 0x000fe200078e00ff */
[----:B------:R-:W-:Y:S02]  /*3660*/  @!P2 IADD3 R127, R127, -R2, RZ ;  /* 0x800000027f7fa210 */ /* 0x000fe40007ffe0ff */
[----:B------:R-:W-:Y:S01]  /*3670*/  ISETP.GE.AND P2, PT, R28, RZ, PT ;  /* 0x000000ff1c00720c */ /* 0x000fe20003f46270 */
[--C-:B------:R-:W-:Y:S01]  /*3680*/  @!P6 IMAD.IADD R131, R131, 0x1, -R2.reuse ;  /* 0x000000018383e824 */ /* 0x100fe200078e0a02 */
[----:B------:R-:W-:Y:S01]  /*3690*/  ISETP.GT.U32.AND P6, PT, R2, R125, PT ;  /* 0x0000007d0200720c */ /* 0x000fe20003fc4070 */
[----:B------:R-:W-:Y:S01]  /*36a0*/  IMAD.MOV R5, RZ, RZ, -R5 ;  /* 0x000000ffff057224 */ /* 0x000fe200078e0a05 */
[----:B------:R-:W-:Y:S01]  /*36b0*/  IADD3 R12, R252, 0x80, RZ ;  /* 0x00000080fc0c7810 */ /* 0x000fe20007ffe0ff */
[--C-:B------:R-:W-:Y:S01]  /*36c0*/  @!P4 IMAD.IADD R129, R129, 0x1, -R2.reuse ;  /* 0x000000018181c824 */ /* 0x100fe200078e0a02 */
[----:B------:R-:W-:Y:S01]  /*36d0*/  IABS R6, R252 ;  /* 0x000000fc00067213 */ /* 0x000fe20000000000 */
[----:B------:R-:W-:Y:S01]  /*36e0*/  IMAD R133, R2, R5, R133 ;  /* 0x0000000502857224 */ /* 0x000fe200078e0285 */
[----:B------:R-:W-:Y:S01]  /*36f0*/  ISETP.GE.AND P4, PT, R10, RZ, PT ;  /* 0x000000ff0a00720c */ /* 0x000fe20003f86270 */
[----:B------:R-:W-:Y:S01]  /*3700*/  @!P1 IMAD.MOV R117, RZ, RZ, -R117 ;  /* 0x000000ffff759224 */ /* 0x000fe200078e0a75 */
[----:B------:R-:W-:Y:S01]  /*3710*/  IABS R8, R12 ;  /* 0x0000000c00087213 */ /* 0x000fe20000000000 */
[----:B------:R-:W-:Y:S01]  /*3720*/  IMAD.HI.U32 R5, R4, R6, RZ ;  /* 0x0000000604057227 */ /* 0x000fe200078e00ff */
[C---:B------:R-:W-:Y:S01]  /*3730*/  ISETP.GT.U32.AND P1, PT, R2.reuse, R127, PT ;  /* 0x0000007f0200720c */ /* 0x040fe20003f24070 */
[----:B------:R3:W-:Y:S02]  /*3740*/  STL [R1+0xe0], R12 ;  /* 0x0000e00c01007387 */ /* 0x0007e40000100800 */
[----:B------:R-:W-:Y:S01]  /*3750*/  @!P2 IMAD.MOV R119, RZ, RZ, -R119 ;  /* 0x000000ffff77a224 */ /* 0x000fe200078e0a77 */
[C---:B------:R-:W-:Y:S01]  /*3760*/  ISETP.GT.U32.AND P2, PT, R2.reuse, R129, PT ;  /* 0x000000810200720c */ /* 0x040fe20003f44070 */
[----:B------:R-:W-:Y:S01]  /*3770*/  @!P0 IMAD.IADD R123, R123, 0x1, -R2 ;  /* 0x000000017b7b8824 */ /* 0x000fe200078e0a02 */
[----:B------:R-:W-:Y:S01]  /*3780*/  ISETP.GT.U32.AND P0, PT, R2, R133, PT ;  /* 0x000000850200720c */ /* 0x000fe20003f04070 */
[----:B------:R-:W-:Y:S01]  /*3790*/  IMAD.HI.U32 R4, R4, R8, RZ ;  /* 0x0000000804047227 */ /* 0x000fe200078e00ff */
[----:B------:R4:W-:Y:S03]  /*37a0*/  STL [R1+0xd70], R252 ;  /* 0x000d70fc01007387 */ /* 0x0009e60000100800 */
[----:B------:R-:W-:-:S02]  /*37b0*/  IMAD.MOV R5, RZ, RZ, -R5 ;  /* 0x000000ffff057224 */ /* 0x000fc400078e0a05 */
[----:B------:R-:W-:Y:S01]  /*37c0*/  @!P6 IMAD.IADD R125, R125, 0x1, -R2 ;  /* 0x000000017d7de824 */ /* 0x000fe200078e0a02 */
[----:B------:R-:W-:Y:S01]  /*37d0*/  ISETP.GE.AND P6, PT, R24, RZ, PT ;  /* 0x000000ff1800720c */ /* 0x000fe20003fc6270 */
[----:B-1----:R-:W-:Y:S02]  /*37e0*/  IMAD.MOV R10, RZ, RZ, -R4 ;  /* 0x000000ffff0a7224 */ /* 0x002fe400078e0a04 */
[----:B------:R-:W-:Y:S01]  /*37f0*/  @!P4 IMAD.MOV R121, RZ, RZ, -R121 ;  /* 0x000000ffff79c224 */ /* 0x000fe200078e0a79 */
[----:B------:R-:W-:Y:S01]  /*3800*/  ISETP.GE.AND P4, PT, R26, RZ, PT ;  /* 0x000000ff1a00720c */ /* 0x000fe20003f86270 */
[----:B------:R-:W-:Y:S01]  /*3810*/  IMAD R4, R3, R5, R6 ;  /* 0x0000000503047224 */ /* 0x000fe200078e0206 */
[----:B------:R-:W-:Y:S01]  /*3820*/  IADD3 R5, R0, -0x5, RZ ;  /* 0xfffffffb00057810 */ /* 0x000fe20007ffe0ff */
[--C-:B------:R-:W-:Y:S02]  /*3830*/  @!P1 IMAD.IADD R127, R127, 0x1, -R2.reuse ;  /* 0x000000017f7f9824 */ /* 0x100fe400078e0a02 */
[----:B------:R-:W-:Y:S01]  /*3840*/  @!P3 IMAD.MOV R115, RZ, RZ, -R115 ;  /* 0x000000ffff73b224 */ /* 0x000fe200078e0a73 */
[----:B------:R-:W-:Y:S01]  /*3850*/  ISETP.GT.U32.AND P1, PT, R3, R4, PT ;  /* 0x000000040300720c */ /* 0x000fe20003f24070 */
[--C-:B------:R-:W-:Y:S01]  /*3860*/  @!P2 IMAD.IADD R129, R129, 0x1, -R2.reuse ;  /* 0x000000018181a824 */ /* 0x100fe200078e0a02 */
[----:B------:R-:W-:Y:S01]  /*3870*/  ISETP.GT.U32.AND P3, PT, R2, R131, PT ;  /* 0x000000830200720c */ /* 0x000fe20003f64070 */
[----:B------:R-:W-:Y:S01]  /*3880*/  @!P0 IMAD.IADD R133, R133, 0x1, -R2 ;  /* 0x0000000185858824 */ /* 0x000fe200078e0a02 */
[----:B------:R-:W-:Y:S01]  /*3890*/  ISETP.GE.AND P2, PT, R22, RZ, PT ;  /* 0x000000ff1600720c */ /* 0x000fe20003f46270 */
[C---:B------:R-:W-:Y:S01]  /*38a0*/  IMAD R6, R3.reuse, R10, R8 ;  /* 0x0000000a03067224 */ /* 0x040fe200078e0208 */
[----:B------:R-:W-:Y:S01]  /*38b0*/  ISETP.GE.AND P0, PT, R16, RZ, PT ;  /* 0x000000ff1000720c */ /* 0x000fe20003f06270 */
[----:B------:R-:W-:Y:S01]  /*38c0*/  @!P6 IMAD.MOV R125, RZ, RZ, -R125 ;  /* 0x000000ffff7de224 */ /* 0x000fe200078e0a7d */
[----:B------:R-:W-:Y:S01]  /*38d0*/  ISETP.GT.U32.AND P6, PT, R2, R133, PT ;  /* 0x000000850200720c */ /* 0x000fe20003fc4070 */
[----:B------:R-:W-:Y:S01]  /*38e0*/  @!P4 IMAD.MOV R123, RZ, RZ, -R123 ;  /* 0x000000ffff7bc224 */ /* 0x000fe200078e0a7b */
[----:B------:R-:W-:Y:S01]  /*38f0*/  ISETP.GT.U32.AND P4, PT, R3, R6, PT ;  /* 0x000000060300720c */ /* 0x000fe20003f84070 */
[----:B------:R-:W-:-:S02]  /*3900*/  IMAD.SHL.U32 R203, R136, 0x4, RZ ;  /* 0x0000000488cb7824 */ /* 0x000fc400078e00ff */
[----:B------:R-:W-:Y:S01]  /*3910*/  @!P1 IMAD.IADD R4, R4, 0x1, -R3 ;  /* 0x0000000104049824 */ /* 0x000fe200078e0a03 */
[----:B------:R-:W-:Y:S01]  /*3920*/  ISETP.GE.AND P1, PT, R20, RZ, PT ;  /* 0x000000ff1400720c */ /* 0x000fe20003f26270 */
[--C-:B------:R-:W-:Y:S01]  /*3930*/  @!P3 IMAD.IADD R131, R131, 0x1, -R2.reuse ;  /* 0x000000018383b824 */ /* 0x100fe200078e0a02 */
[----:B------:R-:W-:Y:S01]  /*3940*/  ISETP.GE.AND P3, PT, R18, RZ, PT ;  /* 0x000000ff1200720c */ /* 0x000fe20003f66270 */
[----:B------:R-:W-:Y:S01]  /*3950*/  @!P2 IMAD.MOV R127, RZ, RZ, -R127 ;  /* 0x000000ffff7fa224 */ /* 0x000fe200078e0a7f */
[----:B------:R-:W-:Y:S01]  /*3960*/  ISETP.GT.U32.AND P2, PT, R3, R4, PT ;  /* 0x000000040300720c */ /* 0x000fe20003f44070 */
[----:B------:R-:W-:Y:S01]  /*3970*/  @!P0 IMAD.MOV R131, RZ, RZ, -R131 ;  /* 0x000000ffff838224 */ /* 0x000fe200078e0a83 */
[----:B------:R-:W-:Y:S01]  /*3980*/  ISETP.GE.U32.AND P0, PT, R5, 0x7fffff7c, PT ;  /* 0x7fffff7c0500780c */ /* 0x000fe20003f06070 */
[----:B------:R-:W-:Y:S01]  /*3990*/  @!P6 IMAD.IADD R133, R133, 0x1, -R2 ;  /* 0x000000018585e824 */ /* 0x000fe200078e0a02 */
[----:B------:R-:W-:Y:S02]  /*39a0*/  ISETP.GE.AND P6, PT, R252, RZ, PT ;  /* 0x000000fffc00720c */ /* 0x000fe40003fc6270 */
[----:B------:R-:W-:-:S02]  /*39b0*/  @!P4 IADD3 R6, R6, -R3, RZ ;  /* 0x800000030606c210 */ /* 0x000fc40007ffe0ff */
[----:B------:R-:W-:Y:S01]  /*39c0*/  IADD3 R2, R0, -0x9, RZ ;  /* 0xfffffff700027810 */ /* 0x000fe20007ffe0ff */
[----:B------:R-:W-:Y:S01]  /*39d0*/  @!P1 IMAD.MOV R81, RZ, RZ, -R81 ;  /* 0x000000ffff519224 */ /* 0x000fe200078e0a51 */
[----:B------:R-:W-:Y:S01]  /*39e0*/  ISETP.GT.U32.AND P4, PT, R3, R6, PT ;  /* 0x000000060300720c */ /* 0x000fe20003f84070 */
[----:B------:R-:W-:Y:S01]  /*39f0*/  @!P3 IMAD.MOV R129, RZ, RZ, -R129 ;  /* 0x000000ffff81b224 */ /* 0x000fe200078e0a81 */
[----:B------:R-:W-:Y:S01]  /*3a00*/  ISETP.GE.AND P3, PT, R14, RZ, PT ;  /* 0x000000ff0e00720c */ /* 0x000fe20003f66270 */
[----:B------:R-:W-:Y:S01]  /*3a10*/  @!P2 IMAD.IADD R4, R4, 0x1, -R3 ;  /* 0x000000010404a824 */ /* 0x000fe200078e0a03 */
[----:B------:R-:W-:Y:S02]  /*3a20*/  ISETP.GE.U32.AND P1, PT, R2, 0x7fffff78, PT ;  /* 0x7fffff780200780c */ /* 0x000fe40003f26070 */
[----:B------:R-:W-:Y:S01]  /*3a30*/  LOP3.LUT R2, RZ, c[0x0][0x17c], RZ, 0x33, !PT ;  /* 0x00005f00ff027a12 */ /* 0x000fe200078e33ff */
[----:B------:R-:W-:Y:S01]  /*3a40*/  @!P6 IMAD.MOV R4, RZ, RZ, -R4 ;  /* 0x000000ffff04e224 */ /* 0x000fe200078e0a04 */
[----:B------:R-:W-:-:S02]  /*3a50*/  ISETP.GE.AND P6, PT, R12, RZ, PT ;  /* 0x000000ff0c00720c */ /* 0x000fc40003fc6270 */
[----:B------:R-:W-:Y:S02]  /*3a60*/  IADD3 R5, R0, -0xd, RZ ;  /* 0xfffffff300057810 */ /* 0x000fe40007ffe0ff */
[----:B------:R-:W-:Y:S01]  /*3a70*/  LOP3.LUT R181, R203, 0x20, RZ, 0x3c, !PT ;  /* 0x00000020cbb57812 */ /* 0x000fe200078e3cff */
[----:B------:R-:W-:Y:S01]  /*3a80*/  @!P4 IMAD.IADD R6, R6, 0x1, -R3 ;  /* 0x000000010606c824 */ /* 0x000fe200078e0a03 */
[----:B------:R-:W-:Y:S01]  /*3a90*/  ISETP.NE.AND P4, PT, RZ, c[0x0][0x17c], PT ;  /* 0x00005f00ff007a0c */ /* 0x000fe20003f85270 */
[----:B------:R-:W-:Y:S01]  /*3aa0*/  @!P3 IMAD.MOV R133, RZ, RZ, -R133 ;  /* 0x000000ffff85b224 */ /* 0x000fe200078e0a85 */
[----:B------:R-:W-:Y:S01]  /*3ab0*/  ISETP.GE.U32.AND P2, PT, R5, 0x7fffff74, PT ;  /* 0x7fffff740500780c */ /* 0x000fe20003f46070 */
[----:B------:R-:W-:Y:S01]  /*3ac0*/  IMAD R5, R136, c[0x0][0x18c], RZ ;  /* 0x0000630088057a24 */ /* 0x000fe200078e02ff */
[C---:B------:R-:W-:Y:S02]  /*3ad0*/  SEL R20, R2.reuse, R27, !P4 ;  /* 0x0000001b02147207 */ /* 0x040fe40006000000 */
[C---:B------:R-:W-:Y:S01]  /*3ae0*/  SEL R7, R2.reuse, R7, !P4 ;  /* 0x0000000702077207 */ /* 0x040fe20006000000 */
[----:B------:R-:W-:Y:S01]  /*3af0*/  @!P6 IMAD.MOV R6, RZ, RZ, -R6 ;  /* 0x000000ffff06e224 */ /* 0x000fe200078e0a06 */
[----:B------:R-:W-:Y:S01]  /*3b00*/  SEL R8, R2, R19, !P4 ;  /* 0x0000001302087207 */ /* 0x000fe20006000000 */
[----:B------:R-:W-:Y:S01]  /*3b10*/  IMAD R20, R20, c[0x0][0x190], RZ ;  /* 0x0000640014147a24 */ /* 0x000fe200078e02ff */
[----:B------:R-:W-:-:S02]  /*3b20*/  SEL R27, R2, R43, !P4 ;  /* 0x0000002b021b7207 */ /* 0x000fc40006000000 */
[----:B------:R-:W-:Y:S01]  /*3b30*/  SEL R19, R2, R25, !P4 ;  /* 0x0000001902137207 */ /* 0x000fe20006000000 */
[----:B------:R-:W-:Y:S01]  /*3b40*/  IMAD R8, R8, c[0x0][0x190], RZ ;  /* 0x0000640008087a24 */ /* 0x000fe200078e02ff */
[C---:B------:R-:W-:Y:S01]  /*3b50*/  SEL R43, R2.reuse, R51, !P4 ;  /* 0x00000033022b7207 */ /* 0x040fe20006000000 */
[----:B------:R-:W-:Y:S01]  /*3b60*/  IMAD R27, R27, c[0x0][0x190], RZ ;  /* 0x000064001b1b7a24 */ /* 0x000fe200078e02ff */
[C---:B------:R-:W-:Y:S01]  /*3b70*/  SEL R25, R2.reuse, R37, !P4 ;  /* 0x0000002502197207 */ /* 0x040fe20006000000 */
[----:B------:R-:W-:Y:S01]  /*3b80*/  IMAD R19, R19, c[0x0][0x190], RZ ;  /* 0x0000640013137a24 */ /* 0x000fe200078e02ff */
[C---:B--2---:R-:W-:Y:S01]  /*3b90*/  SEL R26, R2.reuse, R39, !P4 ;  /* 0x00000027021a7207 */ /* 0x044fe20006000000 */
[----:B------:R-:W-:Y:S01]  /*3ba0*/  IMAD R43, R43, c[0x0][0x190], RZ ;  /* 0x000064002b2b7a24 */ /* 0x000fe200078e02ff */
[C---:B------:R-:W-:Y:S01]  /*3bb0*/  SEL R51, R2.reuse, R55, !P4 ;  /* 0x0000003702337207 */ /* 0x040fe20006000000 */
[----:B------:R-:W-:Y:S01]  /*3bc0*/  IMAD R25, R25, c[0x0][0x190], RZ ;  /* 0x0000640019197a24 */ /* 0x000fe200078e02ff */
[----:B------:R-:W-:Y:S01]  /*3bd0*/  SEL R76, R2, R77, !P4 ;  /* 0x0000004d024c7207 */ /* 0x000fe20006000000 */
[----:B------:R-:W-:Y:S01]  /*3be0*/  IMAD R26, R26, c[0x0][0x190], RZ ;  /* 0x000064001a1a7a24 */ /* 0x000fe200078e02ff */
[C---:B---3--:R-:W-:Y:S01]  /*3bf0*/  SEL R12, R2.reuse, R23, !P4 ;  /* 0x00000017020c7207 */ /* 0x048fe20006000000 */
[----:B------:R-:W-:Y:S01]  /*3c00*/  IMAD R51, R51, c[0x0][0x190], RZ ;  /* 0x0000640033337a24 */ /* 0x000fe200078e02ff */
[----:B------:R-:W-:Y:S01]  /*3c10*/  SEL R37, R2, R41, !P4 ;  /* 0x0000002902257207 */ /* 0x000fe20006000000 */
[----:B------:R-:W-:Y:S01]  /*3c20*/  IMAD R76, R76, c[0x0][0x190], RZ ;  /* 0x000064004c4c7a24 */ /* 0x000fe200078e02ff */
[----:B------:R-:W-:Y:S01]  /*3c30*/  SEL R38, R2, R45, !P4 ;  /* 0x0000002d02267207 */ /* 0x000fe20006000000 */
[----:B------:R-:W-:Y:S01]  /*3c40*/  IMAD R12, R12, c[0x0][0x190], RZ ;  /* 0x000064000c0c7a24 */ /* 0x000fe200078e02ff */
[C---:B------:R-:W-:Y:S01]  /*3c50*/  SEL R39, R2.reuse, R47, !P4 ;  /* 0x0000002f02277207 */ /* 0x040fe20006000000 */
[----:B------:R-:W-:Y:S01]  /*3c60*/  IMAD R37, R37, c[0x0][0x190], RZ ;  /* 0x0000640025257a24 */ /* 0x000fe200078e02ff */
[----:B------:R-:W-:Y:S01]  /*3c70*/  SEL R55, R2, R57, !P4 ;  /* 0x0000003902377207 */ /* 0x000fe20006000000 */
[----:B------:R-:W-:Y:S01]  /*3c80*/  IMAD R38, R38, c[0x0][0x190], RZ ;  /* 0x0000640026267a24 */ /* 0x000fe200078e02ff */
[C---:B------:R-:W-:Y:S01]  /*3c90*/  SEL R56, R2.reuse, R59, !P4 ;  /* 0x0000003b02387207 */ /* 0x040fe20006000000 */
[----:B------:R-:W-:Y:S01]  /*3ca0*/  IMAD R39, R39, c[0x0][0x190], RZ ;  /* 0x0000640027277a24 */ /* 0x000fe200078e02ff */
[C---:B------:R-:W-:Y:S01]  /*3cb0*/  SEL R58, R2.reuse, R63, !P4 ;  /* 0x0000003f023a7207 */ /* 0x040fe20006000000 */
[----:B------:R-:W-:Y:S01]  /*3cc0*/  IMAD R55, R55, c[0x0][0x190], RZ ;  /* 0x0000640037377a24 */ /* 0x000fe200078e02ff */
[----:B------:R-:W-:Y:S01]  /*3cd0*/  SEL R77, R2, R79, !P4 ;  /* 0x0000004f024d7207 */ /* 0x000fe20006000000 */
[----:B------:R-:W-:Y:S01]  /*3ce0*/  IMAD R56, R56, c[0x0][0x190], RZ ;  /* 0x0000640038387a24 */ /* 0x000fe200078e02ff */
[----:B------:R-:W-:Y:S01]  /*3cf0*/  ISETP.NE.AND P3, PT, RZ, c[0x0][0x178], PT ;  /* 0x00005e00ff007a0c */ /* 0x000fe20003f65270 */
[----:B------:R-:W-:Y:S01]  /*3d00*/  IMAD R58, R58, c[0x0][0x190], RZ ;  /* 0x000064003a3a7a24 */ /* 0x000fe200078e02ff */
[----:B------:R-:W-:Y:S01]  /*3d10*/  LOP3.LUT R3, RZ, c[0x0][0x178], RZ, 0x33, !PT ;  /* 0x00005e00ff037a12 */ /* 0x000fe200078e33ff */
[----:B------:R-:W-:Y:S01]  /*3d20*/  IMAD R77, R77, c[0x0][0x190], RZ ;  /* 0x000064004d4d7a24 */ /* 0x000fe200078e02ff */
[----:B------:R-:W-:-:S02]  /*3d30*/  SEL R9, R2, R9, !P4 ;  /* 0x0000000902097207 */ /* 0x000fc40006000000 */
[C---:B------:R-:W-:Y:S02]  /*3d40*/  SEL R11, R2.reuse, R11, !P4 ;  /* 0x0000000b020b7207 */ /* 0x040fe40006000000 */
[C---:B------:R-:W-:Y:S02]  /*3d50*/  SEL R13, R2.reuse, R13, !P4 ;  /* 0x0000000d020d7207 */ /* 0x040fe40006000000 */
[C---:B------:R-:W-:Y:S02]  /*3d60*/  SEL R15, R2.reuse, R15, !P4 ;  /* 0x0000000f020f7207 */ /* 0x040fe40006000000 */
[C---:B------:R-:W-:Y:S02]  /*3d70*/  SEL R17, R2.reuse, R17, !P4 ;  /* 0x0000001102117207 */ /* 0x040fe40006000000 */
[C---:B------:R-:W-:Y:S02]  /*3d80*/  SEL R21, R2.reuse, R21, !P4 ;  /* 0x0000001502157207 */ /* 0x040fe40006000000 */
[----:B------:R-:W-:-:S02]  /*3d90*/  SEL R29, R2, R29, !P4 ;  /* 0x0000001d021d7207 */ /* 0x000fc40006000000 */
[C---:B------:R-:W-:Y:S02]  /*3da0*/  SEL R22, R2.reuse, R31, !P4 ;  /* 0x0000001f02167207 */ /* 0x040fe40006000000 */
[C---:B------:R-:W-:Y:S02]  /*3db0*/  SEL R23, R2.reuse, R33, !P4 ;  /* 0x0000002102177207 */ /* 0x040fe40006000000 */
[----:B------:R-:W-:Y:S01]  /*3dc0*/  SEL R24, R2, R35, !P4 ;  /* 0x0000002302187207 */ /* 0x000fe20006000000 */
[----:B------:R-:W-:Y:S01]  /*3dd0*/  IMAD R22, R22, c[0x0][0x190], RZ ;  /* 0x0000640016167a24 */ /* 0x000fe200078e02ff */
[C---:B------:R-:W-:Y:S01]  /*3de0*/  SEL R42, R2.reuse, R49, !P4 ;  /* 0x00000031022a7207 */ /* 0x040fe20006000000 */
[----:B------:R-:W-:Y:S01]  /*3df0*/  IMAD R23, R23, c[0x0][0x190], RZ ;  /* 0x0000640017177a24 */ /* 0x000fe200078e02ff */
[----:B------:R-:W-:Y:S01]  /*3e00*/  SEL R50, R2, R53, !P4 ;  /* 0x0000003502327207 */ /* 0x000fe20006000000 */
[----:B------:R-:W-:Y:S01]  /*3e10*/  IMAD R24, R24, c[0x0][0x190], RZ ;  /* 0x0000640018187a24 */ /* 0x000fe200078e02ff */
[----:B------:R-:W-:Y:S01]  /*3e20*/  SEL R57, R2, R61, !P4 ;  /* 0x0000003d02397207 */ /* 0x000fe20006000000 */
        /* <DEDUP_REMOVED lines=21> */
[----:B------:R-:W-:-:S02]  /*3f80*/  SEL R100, R2, R91, !P4 ;  /* 0x0000005b02647207 */ /* 0x000fc40006000000 */
        /* <DEDUP_REMOVED lines=18> */
[----:B------:R-:W-:-:S02]  /*40b0*/  SEL R111, R2, R111, !P4 ;  /* 0x0000006f026f7207 */ /* 0x000fc40006000000 */
[C---:B------:R-:W-:Y:S01]  /*40c0*/  SEL R62, R2.reuse, R113, !P4 ;  /* 0x00000071023e7207 */ /* 0x040fe20006000000 */
[----:B------:R-:W-:Y:S01]  /*40d0*/  IMAD R45, R45, c[0x0][0x190], RZ ;  /* 0x000064002d2d7a24 */ /* 0x000fe200078e02ff */
[C---:B------:R-:W-:Y:S01]  /*40e0*/  SEL R115, R2.reuse, R115, !P4 ;  /* 0x0000007302737207 */ /* 0x040fe20006000000 */
[----:B------:R-:W-:Y:S01]  /*40f0*/  IMAD R71, R111, c[0x0][0x190], RZ ;  /* 0x000064006f477a24 */ /* 0x000fe200078e02ff */
[----:B------:R-:W-:Y:S01]  /*4100*/  SEL R40, R2, R117, !P4 ;  /* 0x0000007502287207 */ /* 0x000fe20006000000 */
[----:B------:R-:W-:Y:S01]  /*4110*/  IMAD R62, R62, c[0x0][0x190], RZ ;  /* 0x000064003e3e7a24 */ /* 0x000fe200078e02ff */
[C---:B------:R-:W-:Y:S02]  /*4120*/  SEL R46, R2.reuse, R119, !P4 ;  /* 0x00000077022e7207 */ /* 0x040fe40006000000 */
[----:B------:R-:W-:Y:S01]  /*4130*/  SEL R121, R2, R121, !P4 ;  /* 0x0000007902797207 */ /* 0x000fe20006000000 */
        /* <DEDUP_REMOVED lines=8> */
[C---:B------:R-:W-:Y:S01]  /*41c0*/  SEL R131, R2.reuse, R131, !P4 ;  /* 0x0000008302837207 */ /* 0x040fe20006000000 */
[----:B------:R-:W-:Y:S01]  /*41d0*/  IMAD R63, R63, c[0x0][0x190], RZ ;  /* 0x000064003f3f7a24 */ /* 0x000fe200078e02ff */
[C---:B------:R-:W-:Y:S01]  /*41e0*/  SEL R133, R2.reuse, R133, !P4 ;  /* 0x0000008502857207 */ /* 0x040fe20006000000 */
[----:B------:R-:W-:Y:S01]  /*41f0*/  IMAD R79, R79, c[0x0][0x190], RZ ;  /* 0x000064004f4f7a24 */ /* 0x000fe200078e02ff */
[----:B------:R-:W-:Y:S01]  /*4200*/  SEL R132, R2, R81, !P4 ;  /* 0x0000005102847207 */ /* 0x000fe20006000000 */
[----:B------:R-:W-:Y:S01]  /*4210*/  IMAD R2, R7, c[0x0][0x190], RZ ;  /* 0x0000640007027a24 */ /* 0x000fe200078e02ff */
[----:B------:R-:W-:Y:S01]  /*4220*/  LEA R126, P4, R5, c[0x0][0x168], 0x2 ;  /* 0x00005a00057e7a11 */ /* 0x000fe200078810ff */
[----:B------:R-:W-:Y:S01]  /*4230*/  IMAD R7, R17, c[0x0][0x190], RZ ;  /* 0x0000640011077a24 */ /* 0x000fe200078e02ff */
[----:B------:R-:W-:Y:S01]  /*4240*/  SEL R95, R3, R4, !P3 ;  /* 0x00000004035f7207 */ /* 0x000fe20005800000 */
[----:B------:R-:W-:Y:S01]  /*4250*/  IMAD R4, R11, c[0x0][0x190], RZ ;  /* 0x000064000b047a24 */ /* 0x000fe200078e02ff */
[----:B------:R-:W-:Y:S01]  /*4260*/  SEL R130, R3, R6, !P3 ;  /* 0x0000000603827207 */ /* 0x000fe20005800000 */
[----:B------:R-:W-:Y:S01]  /*4270*/  IMAD R3, R9, c[0x0][0x190], RZ ;  /* 0x0000640009037a24 */ /* 0x000fe200078e02ff */
[----:B------:R-:W-:Y:S01]  /*4280*/  LEA.HI.X.SX32 R127, R5, c[0x0][0x16c], 0x2, P4 ;  /* 0x00005b00057f7a11 */ /* 0x000fe200020f16ff */
[----:B------:R-:W-:Y:S01]  /*4290*/  IMAD R6, R15, c[0x0][0x190], RZ ;  /* 0x000064000f067a24 */ /* 0x000fe200078e02ff */
[CC--:B------:R-:W-:Y:S01]  /*42a0*/  LEA R10, P3, R2.reuse, R126.reuse, 0x2 ;  /* 0x0000007e020a7211 */ /* 0x0c0fe200078610ff */
[----:B------:R-:W-:Y:S01]  /*42b0*/  IMAD R5, R13, c[0x0][0x190], RZ ;  /* 0x000064000d057a24 */ /* 0x000fe200078e02ff */
[-C--:B------:R-:W-:Y:S01]  /*42c0*/  LEA R16, P6, R3, R126.reuse, 0x2 ;  /* 0x0000007e03107211 */ /* 0x080fe200078c10ff */
[----:B------:R-:W-:Y:S01]  /*42d0*/  IMAD R9, R21, c[0x0][0x190], RZ ;  /* 0x0000640015097a24 */ /* 0x000fe200078e02ff */
[-C--:B------:R-:W-:Y:S01]  /*42e0*/  LEA.HI.X.SX32 R11, R2, R127.reuse, 0x2, P3 ;  /* 0x0000007f020b7211 */ /* 0x080fe200018f16ff */
        /* <DEDUP_REMOVED lines=11> */
[-C--:B------:R-:W-:Y:S01]  /*43a0*/  LEA R90, P3, R7, R126.reuse, 0x2 ;  /* 0x0000007e075a7211 */ /* 0x080fe200078610ff */
[----:B------:R-:W-:Y:S01]  /*43b0*/  IMAD R131, R133, c[0x0][0x190], RZ ;  /* 0x0000640085837a24 */ /* 0x000fe200078e02ff */
[-C--:B------:R-:W-:Y:S01]  /*43c0*/  LEA.HI.X.SX32 R65, R6, R127.reuse, 0x2, P6 ;  /* 0x0000007f06417211 */ /* 0x080fe200030f16ff */
[----:B------:R-:W-:Y:S01]  /*43d0*/  IMAD R132, R132, c[0x0][0x190], RZ ;  /* 0x0000640084847a24 */ /* 0x000fe200078e02ff */
[----:B------:R-:W-:Y:S01]  /*43e0*/  LEA.HI.X.SX32 R49, R5, R127, 0x2, P4 ;  /* 0x0000007f05317211 */ /* 0x000fe200020f16ff */
[----:B------:R-:W-:Y:S01]  /*43f0*/  IMAD R133, R95, c[0x0][0x184], RZ ;  /* 0x000061005f857a24 */ /* 0x000fe200078e02ff */
[----:B------:R-:W-:-:S02]  /*4400*/  LEA R112, P6, R9, R126, 0x2 ;  /* 0x0000007e09707211 */ /* 0x000fc400078c10ff */
[-C--:B------:R-:W-:Y:S02]  /*4410*/  LEA.HI.X.SX32 R91, R7, R127.reuse, 0x2, P3 ;  /* 0x0000007f075b7211 */ /* 0x080fe400018f16ff */
[-C--:B------:R-:W-:Y:S02]  /*4420*/  LEA R96, P4, R8, R126.reuse, 0x2 ;  /* 0x0000007e08607211 */ /* 0x080fe400078810ff */
[-C--:B------:R-:W-:Y:S02]  /*4430*/  LEA R4, P3, R12, R126.reuse, 0x2 ;  /* 0x0000007e0c047211 */ /* 0x080fe400078610ff */
[-C--:B------:R-:W-:Y:S02]  /*4440*/  LEA.HI.X.SX32 R113, R9, R127.reuse, 0x2, P6 ;  /* 0x0000007f09717211 */ /* 0x080fe400030f16ff */
[----:B------:R-:W-:Y:S02]  /*4450*/  LEA.HI.X.SX32 R97, R8, R127, 0x2, P4 ;  /* 0x0000007f08617211 */ /* 0x000fe400020f16ff */
        /* <DEDUP_REMOVED lines=56> */
[CC--:B------:R-:W-:Y:S02]  /*47e0*/  LEA R72, P4, R77.reuse, R126.reuse, 0x2 ;  /* 0x0000007e4d487211 */ /* 0x0c0fe400078810ff */
        /* <DEDUP_REMOVED lines=50> */
[-C--:B------:R-:W-:Y:S02]  /*4b10*/  LEA.HI.X.SX32 R79, R79, R127.reuse, 0x2, P4 ;  /* 0x0000007f4f4f7211 */ /* 0x080fe400020f16ff */
[----:B------:R-:W-:Y:S01]  /*4b20*/  LEA.HI.X.SX32 R121, R131, R127, 0x2, P3 ;  /* 0x0000007f83797211 */ /* 0x000fe200018f16ff */
[----:B------:R-:W-:Y:S01]  /*4b30*/  IMAD R131, R130, c[0x0][0x184], RZ ;  /* 0x0000610082837a24 */ /* 0x000fe200078e02ff */
[----:B------:R-:W-:-:S02]  /*4b40*/  LEA R126, P4, R132, R126, 0x2 ;  /* 0x0000007e847e7211 */ /* 0x000fc400078810ff */
[----:B------:R-:W-:Y:S02]  /*4b50*/  ISETP.GE.U32.AND P6, PT, R134, 0x7fffff70, PT ;  /* 0x7fffff708600780c */ /* 0x000fe40003fc6070 */
[----:B------:R-:W-:Y:S02]  /*4b60*/  LEA.HI.X.SX32 R127, R132, R127, 0x2, P4 ;  /* 0x0000007f847f7211 */ /* 0x000fe400020f16ff */
[----:B------:R-:W-:Y:S02]  /*4b70*/  LEA R130, P4, R131, c[0x0][0x160], 0x2 ;  /* 0x0000580083827a11 */ /* 0x000fe400078810ff */
[----:B------:R-:W-:Y:S02]  /*4b80*/  LEA R132, P3, R133, c[0x0][0x160], 0x2 ;  /* 0x0000580085847a11 */ /* 0x000fe400078610ff */
[----:B------:R-:W-:Y:S02]  /*4b90*/  IADD3 R134, R0, -0x15, RZ ;  /* 0xffffffeb00867810 */ /* 0x000fe40007ffe0ff */
[----:B------:R-:W-:-:S02]  /*4ba0*/  LEA.HI.X.SX32 R131, R131, c[0x0][0x164], 0x2, P4 ;  /* 0x0000590083837a11 */ /* 0x000fc400020f16ff */
[----:B------:R-:W-:Y:S02]  /*4bb0*/  LEA.HI.X.SX32 R133, R133, c[0x0][0x164], 0x2, P3 ;  /* 0x0000590085857a11 */ /* 0x000fe400018f16ff */
[----:B------:R-:W-:Y:S01]  /*4bc0*/  ISETP.GE.U32.AND P4, PT, R135, 0x7fffff68, PT ;  /* 0x7fffff688700780c */ /* 0x000fe20003f86070 */
[----:B------:R-:W-:Y:S01]  /*4bd0*/  IMAD.SHL.U32 R135, R202, 0x4, RZ ;  /* 0x00000004ca877824 */ /* 0x000fe200078e00ff */
[----:B------:R-:W-:Y:S01]  /*4be0*/  ISETP.GE.U32.AND P3, PT, R134, 0x7fffff6c, PT ;  /* 0x7fffff6c8600780c */ /* 0x000fe20003f66070 */
[----:B------:R1:W-:Y:S01]  /*4bf0*/  LDGSTS.E [R203], [R132.64], !P5 ;  /* 0x0000000084cb7fae */ /* 0x0003e2000e921848 */
[----:B------:R-:W-:Y:S01]  /*4c00*/  IADD3 R134, R0, -0x1d, RZ ;  /* 0xffffffe300867810 */ /* 0x000fe20007ffe0ff */
[----:B------:R-:W-:Y:S01]  /*4c10*/  IMAD.WIDE R244, R135, 0x4, R132 ;  /* 0x0000000487f47825 */ /* 0x000fe200078e0284 */
[----:B----4-:R-:W-:Y:S01]  /*4c20*/  LOP3.LUT R252, R203, 0x40, RZ, 0x3c, !PT ;  /* 0x00000040cbfc7812 */ /* 0x010fe200078e3cff */
[----:B------:R2:W-:Y:S01]  /*4c30*/  LDGSTS.E [R203+0x200], [R130.64], !P5 ;  /* 0x0020000082cb7fae */ /* 0x0005e2000e921848 */
[----:B------:R-:W-:Y:S01]  /*4c40*/  ISETP.GE.U32.AND P5, PT, R134, 0x7fffff64, PT ;  /* 0x7fffff648600780c */ /* 0x000fe20003fa6070 */
[----:B------:R-:W-:Y:S01]  /*4c50*/  IMAD.WIDE R136, R135, 0x4, R130 ;  /* 0x0000000487887825 */ /* 0x000fe200078e0282 */
[----:B------:R-:W-:Y:S01]  /*4c60*/  IADD3 R134, R0, -0x21, RZ ;  /* 0xffffffdf00867810 */ /* 0x000fe20007ffe0ff */
[----:B------:R3:W-:Y:S02]  /*4c70*/  LDGSTS.E [R203+0x1000], [R244.64], !P0 ;  /* 0x01000000f4cb7fae */ /* 0x0007e4000c121848 */
[----:B------:R-:W-:-:S02]  /*4c80*/  IMAD.SHL.U32 R135, R202, 0x8, RZ ;  /* 0x00000008ca877824 */ /* 0x000fc400078e00ff */
[----:B------:R4:W-:Y:S01]  /*4c90*/  STL.64 [R1+0x578], R136 ;  /* 0x0005788801007387 */ /* 0x0009e20000100a00 */
[----:B------:R-:W-:-:S03]  /*4ca0*/  IMAD.WIDE R148, R150, 0x4, R132 ;  /* 0x0000000496947825 */ /* 0x000fc600078e0284 */
[----:B------:R4:W-:Y:S01]  /*4cb0*/  LDGSTS.E [R203+0x1200], [R136.64], !P0 ;  /* 0x0120000088cb7fae */ /* 0x0009e2000c121848 */
[C---:B------:R-:W-:Y:S01]  /*4cc0*/  IMAD.WIDE R246, R135.reuse, 0x4, R132 ;  /* 0x0000000487f67825 */ /* 0x040fe200078e0284 */
[----:B------:R-:W-:Y:S02]  /*4cd0*/  ISETP.GE.U32.AND P0, PT, R134, 0x7fffff60, PT ;  /* 0x7fffff608600780c */ /* 0x000fe40003f06070 */
[----:B------:R-:W-:Y:S01]  /*4ce0*/  IADD3 R134, R0, -0x25, RZ ;  /* 0xffffffdb00867810 */ /* 0x000fe20007ffe0ff */
[----:B------:R-:W-:Y:S01]  /*4cf0*/  IMAD.WIDE R250, R135, 0x4, R130 ;  /* 0x0000000487fa7825 */ /* 0x000fe200078e0282 */
[----:B------:R1:W-:Y:S03]  /*4d00*/  LDGSTS.E [R203+0x2000], [R246.64], !P1 ;  /* 0x02000000f6cb7fae */ /* 0x0003e6000c921848 */
[----:B------:R-:W-:Y:S01]  /*4d10*/  IMAD.SHL.U32 R135, R202, 0x10, RZ ;  /* 0x00000010ca877824 */ /* 0x000fe200078e00ff */
[----:B------:R1:W-:Y:S01]  /*4d20*/  LDGSTS.E [R203+0x2200], [R250.64], !P1 ;  /* 0x02200000facb7fae */ /* 0x0003e2000c921848 */
[----:B------:R-:W-:Y:S01]  /*4d30*/  ISETP.GE.U32.AND P1, PT, R134, 0x7fffff5c, PT ;  /* 0x7fffff5c8600780c */ /* 0x000fe20003f26070 */
[----:B----4-:R-:W-:Y:S01]  /*4d40*/  IMAD R137, R202, 0xc, RZ ;  /* 0x0000000cca897824 */ /* 0x010fe200078e02ff */
[----:B------:R-:W-:Y:S01]  /*4d50*/  IADD3 R134, R0, -0x29, RZ ;  /* 0xffffffd700867810 */ /* 0x000fe20007ffe0ff */
[----:B------:R-:W-:-:S04]  /*4d60*/  IMAD.WIDE R144, R135, 0x4, R132 ;  /* 0x0000000487907825 */ /* 0x000fc800078e0284 */
[----:B------:R-:W-:-:S04]  /*4d70*/  IMAD.WIDE R140, R137, 0x4, R132 ;  /* 0x00000004898c7825 */ /* 0x000fc800078e0284 */
[--C-:B------:R-:W-:Y:S01]  /*4d80*/  IMAD.WIDE R138, R137, 0x4, R130.reuse ;  /* 0x00000004898a7825 */ /* 0x100fe200078e0282 */
[----:B------:R4:W-:Y:S03]  /*4d90*/  LDGSTS.E [R203+0x3000], [R140.64], !P2 ;  /* 0x030000008ccb7fae */ /* 0x0009e6000d121848 */
[----:B------:R-:W-:Y:S01]  /*4da0*/  IMAD R137, R202, 0x14, RZ ;  /* 0x00000014ca897824 */ /* 0x000fe200078e02ff */
[----:B------:R1:W-:Y:S01]  /*4db0*/  LDGSTS.E [R203+0x3200], [R138.64], !P2 ;  /* 0x032000008acb7fae */ /* 0x0003e2000d121848 */
[----:B------:R-:W-:Y:S01]  /*4dc0*/  IMAD.WIDE R142, R135, 0x4, R130 ;  /* 0x00000004878e7825 */ /* 0x000fe200078e0282 */
[----:B------:R-:W-:Y:S02]  /*4dd0*/  ISETP.GE.U32.AND P2, PT, R134, 0x7fffff58, PT ;  /* 0x7fffff588600780c */ /* 0x000fe40003f46070 */
[----:B------:R-:W-:Y:S01]  /*4de0*/  IADD3 R134, R0, -0x2d, RZ ;  /* 0xffffffd300867810 */ /* 0x000fe20007ffe0ff */
[----:B------:R4:W-:Y:S01]  /*4df0*/  STL.64 [R1+0x500], R140 ;  /* 0x0005008c01007387 */ /* 0x0009e20000100a00 */
[----:B------:R-:W-:-:S02]  /*4e00*/  IMAD R135, R202, 0x18, RZ ;  /* 0x00000018ca877824 */ /* 0x000fc400078e02ff */
[----:B------:R-:W-:Y:S01]  /*4e10*/  IMAD.WIDE R150, R150, 0x4, R130 ;  /* 0x0000000496967825 */ /* 0x000fe200078e0282 */
[----:B------:R1:W-:Y:S03]  /*4e20*/  STL.64 [R1+0x4f8], R138 ;  /* 0x0004f88a01007387 */ /* 0x0003e60000100a00 */
[C---:B------:R-:W-:Y:S01]  /*4e30*/  IMAD.WIDE R156, R158.reuse, 0x4, R132 ;  /* 0x000000049e9c7825 */ /* 0x040fe200078e0284 */
[----:B------:R2:W-:Y:S03]  /*4e40*/  LDGSTS.E [R203+0x4000], [R144.64], !P6 ;  /* 0x0400000090cb7fae */ /* 0x0005e6000f121848 */
[----:B------:R-:W-:Y:S01]  /*4e50*/  IMAD.WIDE R158, R158, 0x4, R130 ;  /* 0x000000049e9e7825 */ /* 0x000fe200078e0282 */
[----:B------:R2:W-:Y:S01]  /*4e60*/  LDGSTS.E [R203+0x4200], [R142.64], !P6 ;  /* 0x042000008ecb7fae */ /* 0x0005e2000f121848 */
[----:B------:R-:W-:-:S02]  /*4e70*/  ISETP.GE.U32.AND P6, PT, R134, 0x7fffff54, PT ;  /* 0x7fffff548600780c */ /* 0x000fc40003fc6070 */
[C---:B----4-:R-:W-:Y:S01]  /*4e80*/  IMAD.WIDE R140, R137.reuse, 0x4, R132 ;  /* 0x00000004898c7825 */ /* 0x050fe200078e0284 */
[----:B------:R-:W-:Y:S01]  /*4e90*/  IADD3 R134, R0, -0x31, RZ ;  /* 0xffffffcf00867810 */ /* 0x000fe20007ffe0ff */
[----:B------:R2:W-:Y:S02]  /*4ea0*/  STL.64 [R1+0x4c0], R144 ;  /* 0x0004c09001007387 */ /* 0x0005e40000100a00 */
[----:B-1----:R-:W-:Y:S02]  /*4eb0*/  IMAD.WIDE R138, R137, 0x4, R130 ;  /* 0x00000004898a7825 */ /* 0x002fe400078e0282 */
[----:B------:R1:W-:Y:S02]  /*4ec0*/  STL.64 [R1+0x4b8], R142 ;  /* 0x0004b88e01007387 */ /* 0x0003e40000100a00 */
[----:B------:R-:W-:Y:S02]  /*4ed0*/  IMAD R137, R202, 0x1c, RZ ;  /* 0x0000001cca897824 */ /* 0x000fe400078e02ff */
[----:B------:R4:W-:Y:S01]  /*4ee0*/  LDGSTS.E [R203+0x5000], [R140.64], !P3 ;  /* 0x050000008ccb7fae */ /* 0x0009e2000d921848 */
[----:B------:R-:W-:-:S03]  /*4ef0*/  IMAD.WIDE R164, R166, 0x4, R132 ;  /* 0x00000004a6a47825 */ /* 0x000fc600078e0284 */
[----:B------:R3:W-:Y:S01]  /*4f00*/  LDGSTS.E [R203+0x5200], [R138.64], !P3 ;  /* 0x052000008acb7fae */ /* 0x0007e2000d921848 */
[C---:B--2---:R-:W-:Y:S01]  /*4f10*/  IMAD.WIDE R144, R135.reuse, 0x4, R132 ;  /* 0x0000000487907825 */ /* 0x044fe200078e0284 */
[----:B------:R-:W-:Y:S02]  /*4f20*/  ISETP.GE.U32.AND P3, PT, R134, 0x7fffff50, PT ;  /* 0x7fffff508600780c */ /* 0x000fe40003f66070 */
[----:B------:R-:W-:Y:S01]  /*4f30*/  IADD3 R134, R0, -0x35, RZ ;  /* 0xffffffcb00867810 */ /* 0x000fe20007ffe0ff */
[--C-:B-1----:R-:W-:Y:S01]  /*4f40*/  IMAD.WIDE R142, R135, 0x4, R130.reuse ;  /* 0x00000004878e7825 */ /* 0x102fe200078e0282 */
[----:B------:R4:W-:Y:S03]  /*4f50*/  STL.64 [R1+0x480], R140 ;  /* 0x0004808c01007387 */ /* 0x0009e60000100a00 */
[----:B------:R-:W-:Y:S01]  /*4f60*/  IMAD.SHL.U32 R135, R202, 0x20, RZ ;  /* 0x00000020ca877824 */ /* 0x000fe200078e00ff */
[----:B------:R3:W-:Y:S01]  /*4f70*/  STL.64 [R1+0x478], R138 ;  /* 0x0004788a01007387 */ /* 0x0007e20000100a00 */
[----:B------:R-:W-:-:S03]  /*4f80*/  IMAD.WIDE R166, R166, 0x4, R130 ;  /* 0x00000004a6a67825 */ /* 0x000fc600078e0282 */
[----:B------:R1:W-:Y:S01]  /*4f90*/  LDGSTS.E [R203+0x6000], [R144.64], !P4 ;  /* 0x0600000090cb7fae */ /* 0x0003e2000e121848 */
[----:B------:R-:W-:-:S03]  /*4fa0*/  IMAD.WIDE R176, R202, 0x4, R132 ;  /* 0x00000004cab07825 */ /* 0x000fc600078e0284 */
[----:B------:R2:W-:Y:S01]  /*4fb0*/  LDGSTS.E [R203+0x6200], [R142.64], !P4 ;  /* 0x062000008ecb7fae */ /* 0x0005e2000e121848 */
[C---:B----4-:R-:W-:Y:S01]  /*4fc0*/  IMAD.WIDE R140, R137.reuse, 0x4, R132 ;  /* 0x00000004898c7825 */ /* 0x050fe200078e0284 */
[----:B------:R-:W-:Y:S02]  /*4fd0*/  ISETP.GE.U32.AND P4, PT, R134, 0x7fffff4c, PT ;  /* 0x7fffff4c8600780c */ /* 0x000fe40003f86070 */
[----:B------:R-:W-:Y:S01]  /*4fe0*/  IADD3 R134, R0, -0x39, RZ ;  /* 0xffffffc700867810 */ /* 0x000fe20007ffe0ff */
[--C-:B---3--:R-:W-:Y:S01]  /*4ff0*/  IMAD.WIDE R138, R137, 0x4, R130.reuse ;  /* 0x00000004898a7825 */ /* 0x108fe200078e0282 */
[----:B------:R1:W-:Y:S03]  /*5000*/  STL.64 [R1+0x440], R144 ;  /* 0x0004409001007387 */ /* 0x0003e60000100a00 */
[C---:B------:R-:W-:Y:S01]  /*5010*/  IMAD R137, R202.reuse, 0x24, RZ ;  /* 0x00000024ca897824 */ /* 0x040fe200078e02ff */
[----:B------:R2:W-:Y:S01]  /*5020*/  STL.64 [R1+0x438], R142 ;  /* 0x0004388e01007387 */ /* 0x0005e20000100a00 */
[----:B------:R-:W-:-:S03]  /*5030*/  IMAD.WIDE R174, R202, 0x4, R130 ;  /* 0x00000004caae7825 */ /* 0x000fc600078e0282 */
[----:B------:R3:W-:Y:S01]  /*5040*/  LDGSTS.E [R203+0x7000], [R140.64], !P5 ;  /* 0x070000008ccb7fae */ /* 0x0007e2000e921848 */
[----:B------:R-:W-:-:S03]  /*5050*/  IMAD.WIDE R184, R186, 0x4, R132 ;  /* 0x00000004bab87825 */ /* 0x000fc600078e0284 */
[----:B------:R4:W-:Y:S01]  /*5060*/  LDGSTS.E [R203+0x7200], [R138.64], !P5 ;  /* 0x072000008acb7fae */ /* 0x0009e2000e921848 */
[C---:B-1----:R-:W-:Y:S01]  /*5070*/  IMAD.WIDE R144, R135.reuse, 0x4, R132 ;  /* 0x0000000487907825 */ /* 0x042fe200078e0284 */
[----:B------:R-:W-:Y:S02]  /*5080*/  ISETP.GE.U32.AND P5, PT, R134, 0x7fffff48, PT ;  /* 0x7fffff488600780c */ /* 0x000fe40003fa6070 */
[----:B------:R-:W-:Y:S01]  /*5090*/  IADD3 R134, R0, -0x3d, RZ ;  /* 0xffffffc300867810 */ /* 0x000fe20007ffe0ff */
[--C-:B--2---:R-:W-:Y:S01]  /*50a0*/  IMAD.WIDE R142, R135, 0x4, R130.reuse ;  /* 0x00000004878e7825 */ /* 0x104fe200078e0282 */
[----:B------:R3:W-:Y:S03]  /*50b0*/  STL.64 [R1+0x400], R140 ;  /* 0x0004008c01007387 */ /* 0x0007e60000100a00 */
[----:B------:R-:W-:Y:S01]  /*50c0*/  IMAD R135, R202, 0x28, RZ ;  /* 0x00000028ca877824 */ /* 0x000fe200078e02ff */
[----:B------:R4:W-:Y:S01]  /*50d0*/  STL.64 [R1+0x3f8], R138 ;  /* 0x0003f88a01007387 */ /* 0x0009e20000100a00 */
[----:B------:R-:W-:-:S03]  /*50e0*/  IMAD.WIDE R186, R186, 0x4, R130 ;  /* 0x00000004baba7825 */ /* 0x000fc600078e0282 */
[----:B------:R1:W-:Y:S01]  /*50f0*/  LDGSTS.E [R203+0x8000], [R144.64], !P0 ;  /* 0x0800000090cb7fae */ /* 0x0003e2000c121848 */
[----:B------:R-:W-:-:S03]  /*5100*/  IMAD.WIDE R192, R194, 0x4, R132 ;  /* 0x00000004c2c07825 */ /* 0x000fc600078e0284 */
[----:B------:R2:W-:Y:S01]  /*5110*/  LDGSTS.E [R203+0x8200], [R142.64], !P0 ;  /* 0x082000008ecb7fae */ /* 0x0005e2000c121848 */
[C---:B---3--:R-:W-:Y:S01]  /*5120*/  IMAD.WIDE R140, R137.reuse, 0x4, R132 ;  /* 0x00000004898c7825 */ /* 0x048fe200078e0284 */
[----:B------:R-:W-:Y:S02]  /*5130*/  ISETP.GE.U32.AND P0, PT, R134, 0x7fffff44, PT ;  /* 0x7fffff448600780c */ /* 0x000fe40003f06070 */
[----:B------:R-:W-:Y:S01]  /*5140*/  IADD3 R134, R0, -0x41, RZ ;  /* 0xffffffbf00867810 */ /* 0x000fe20007ffe0ff */
[--C-:B----4-:R-:W-:Y:S01]  /*5150*/  IMAD.WIDE R138, R137, 0x4, R130.reuse ;  /* 0x00000004898a7825 */ /* 0x110fe200078e0282 */
[----:B------:R1:W-:Y:S03]  /*5160*/  STL.64 [R1+0x3c0], R144 ;  /* 0x0003c09001007387 */ /* 0x0003e60000100a00 */
[----:B------:R-:W-:Y:S01]  /*5170*/  IMAD R137, R202, 0x2c, RZ ;  /* 0x0000002cca897824 */ /* 0x000fe200078e02ff */
        /* <DEDUP_REMOVED lines=21> */
[----:B------:R-:W-:Y:S01]  /*52d0*/  IMAD.WIDE R216, R216, 0x4, R130 ;  /* 0x00000004d8d87825 */ /* 0x000fe200078e0282 */
[----:B------:R3:W-:Y:S03]  /*52e0*/  LDGSTS.E [R203+0xb000], [R140.64], !P6 ;  /* 0x0b0000008ccb7fae */ /* 0x0007e6000f121848 */
[C---:B------:R-:W-:Y:S01]  /*52f0*/  IMAD.WIDE R222, R224.reuse, 0x4, R132 ;  /* 0x00000004e0de7825 */ /* 0x040fe200078e0284 */
[----:B------:R2:W-:Y:S03]  /*5300*/  STL.64 [R1+0x338], R142 ;  /* 0x0003388e01007387 */ /* 0x0005e60000100a00 */
[----:B------:R-:W-:Y:S01]  /*5310*/  IMAD.WIDE R224, R224, 0x4, R130 ;  /* 0x00000004e0e07825 */ /* 0x000fe200078e0282 */
[----:B------:R4:W-:Y:S01]  /*5320*/  LDGSTS.E [R203+0xb200], [R138.64], !P6 ;  /* 0x0b2000008acb7fae */ /* 0x0009e2000f121848 */
[----:B------:R-:W-:-:S02]  /*5330*/  ISETP.GE.U32.AND P6, PT, R134, 0x7fffff38, PT ;  /* 0x7fffff388600780c */ /* 0x000fc40003fc6070 */
[----:B------:R-:W-:Y:S01]  /*5340*/  IMAD R134, R202, 0x34, RZ ;  /* 0x00000034ca867824 */ /* 0x000fe200078e02ff */
[----:B------:R3:W-:Y:S01]  /*5350*/  STL.64 [R1+0x300], R140 ;  /* 0x0003008c01007387 */ /* 0x0007e20000100a00 */
[----:B-1----:R-:W-:Y:S01]  /*5360*/  IADD3 R144, R0, -0x7d, RZ ;  /* 0xffffff8300907810 */ /* 0x002fe20007ffe0ff */
[--C-:B------:R-:W-:Y:S02]  /*5370*/  IMAD.WIDE R230, R232, 0x4, R132.reuse ;  /* 0x00000004e8e67825 */ /* 0x100fe400078e0284 */
[----:B------:R4:W-:Y:S02]  /*5380*/  STL.64 [R1+0x2f8], R138 ;  /* 0x0002f88a01007387 */ /* 0x0009e40000100a00 */
[----:B--2---:R-:W-:-:S04]  /*5390*/  IMAD.WIDE R142, R135, 0x4, R132 ;  /* 0x00000004878e7825 */ /* 0x004fc800078e0284 */
[--C-:B------:R-:W-:Y:S01]  /*53a0*/  IMAD.WIDE R136, R134, 0x4, R130.reuse ;  /* 0x0000000486887825 */ /* 0x100fe200078e0282 */
[----:B------:R1:W-:Y:S03]  /*53b0*/  LDGSTS.E [R203+0xc000], [R142.64], !P3 ;  /* 0x0c0000008ecb7fae */ /* 0x0003e6000d921848 */
[----:B---3--:R-:W-:Y:S01]  /*53c0*/  IMAD.WIDE R140, R135, 0x4, R130 ;  /* 0x00000004878c7825 */ /* 0x008fe200078e0282 */
[----:B------:R-:W-:Y:S01]  /*53d0*/  IADD3 R135, R0, -0x4d, RZ ;  /* 0xffffffb300877810 */ /* 0x000fe20007ffe0ff */
[----:B------:R1:W-:Y:S02]  /*53e0*/  STL.64 [R1+0x2c0], R142 ;  /* 0x0002c08e01007387 */ /* 0x0003e40000100a00 */
[----:B----4-:R-:W-:Y:S01]  /*53f0*/  IMAD.WIDE R138, R134, 0x4, R132 ;  /* 0x00000004868a7825 */ /* 0x010fe200078e0284 */
[----:B------:R-:W-:Y:S01]  /*5400*/  IADD3 R134, R0, -0x51, RZ ;  /* 0xffffffaf00867810 */ /* 0x000fe20007ffe0ff */
[----:B------:R2:W-:Y:S01]  /*5410*/  LDGSTS.E [R203+0xc200], [R140.64], !P3 ;  /* 0x0c2000008ccb7fae */ /* 0x0005e2000d921848 */
[----:B------:R-:W-:Y:S01]  /*5420*/  ISETP.GE.U32.AND P3, PT, R135, 0x7fffff34, PT ;  /* 0x7fffff348700780c */ /* 0x000fe20003f66070 */
[----:B------:R-:W-:-:S02]  /*5430*/  IMAD R135, R202, 0x38, RZ ;  /* 0x00000038ca877824 */ /* 0x000fc400078e02ff */
[----:B------:R3:W-:Y:S01]  /*5440*/  LDGSTS.E [R203+0xd000], [R138.64], !P4 ;  /* 0x0d0000008acb7fae */ /* 0x0007e2000e121848 */
[----:B------:R-:W-:-:S03]  /*5450*/  IMAD.WIDE R232, R232, 0x4, R130 ;  /* 0x00000004e8e87825 */ /* 0x000fc600078e0282 */
[----:B------:R4:W-:Y:S01]  /*5460*/  LDGSTS.E [R203+0xd200], [R136.64], !P4 ;  /* 0x0d20000088cb7fae */ /* 0x0009e2000e121848 */
[----:B------:R-:W-:Y:S01]  /*5470*/  ISETP.GE.U32.AND P4, PT, R134, 0x7fffff30, PT ;  /* 0x7fffff308600780c */ /* 0x000fe20003f86070 */
[--C-:B-1----:R-:W-:Y:S02]  /*5480*/  IMAD.WIDE R142, R135, 0x4, R132.reuse ;  /* 0x00000004878e7825 */ /* 0x102fe400078e0284 */
[----:B------:R2:W-:Y:S02]  /*5490*/  STL.64 [R1+0x2b8], R140 ;  /* 0x0002b88c01007387 */ /* 0x0005e40000100a00 */
[----:B------:R-:W-:Y:S02]  /*54a0*/  IMAD R134, R202, 0x3c, RZ ;  /* 0x0000003cca867824 */ /* 0x000fe400078e02ff */
[----:B------:R3:W-:Y:S01]  /*54b0*/  STL.64 [R1+0x280], R138 ;  /* 0x0002808a01007387 */ /* 0x0007e20000100a00 */
[----:B------:R-:W-:-:S03]  /*54c0*/  IMAD.WIDE R238, R240, 0x4, R132 ;  /* 0x00000004f0ee7825 */ /* 0x000fc600078e0284 */
[----:B------:R4:W-:Y:S01]  /*54d0*/  STL.64 [R1+0x278], R136 ;  /* 0x0002788801007387 */ /* 0x0009e20000100a00 */
[----:B------:R-:W-:-:S03]  /*54e0*/  IMAD.WIDE R240, R240, 0x4, R130 ;  /* 0x00000004f0f07825 */ /* 0x000fc600078e0282 */
[----:B------:R1:W-:Y:S01]  /*54f0*/  LDGSTS.E [R203+0xe000], [R142.64], !P5 ;  /* 0x0e0000008ecb7fae */ /* 0x0003e2000e921848 */
[----:B--2---:R-:W-:Y:S01]  /*5500*/  IMAD.WIDE R140, R135, 0x4, R130 ;  /* 0x00000004878c7825 */ /* 0x004fe200078e0282 */
[----:B------:R-:W-:Y:S02]  /*5510*/  IADD3 R135, R0, -0x55, RZ ;  /* 0xffffffab00877810 */ /* 0x000fe40007ffe0ff */
[----:B------:R1:W-:Y:S01]  /*5520*/  STL.64 [R1+0x240], R142 ;  /* 0x0002408e01007387 */ /* 0x0003e20000100a00 */
[----:B---3--:R-:W-:-:S03]  /*5530*/  IMAD.WIDE R138, R134, 0x4, R132 ;  /* 0x00000004868a7825 */ /* 0x008fc600078e0284 */
[----:B------:R2:W-:Y:S01]  /*5540*/  LDGSTS.E [R203+0xe200], [R140.64], !P5 ;  /* 0x0e2000008ccb7fae */ /* 0x0005e2000e921848 */
[----:B----4-:R-:W-:Y:S01]  /*5550*/  IMAD.WIDE R136, R134, 0x4, R130 ;  /* 0x0000000486887825 */ /* 0x010fe200078e0282 */
[----:B------:R-:W-:Y:S02]  /*5560*/  ISETP.GE.U32.AND P5, PT, R135, 0x7fffff2c, PT ;  /* 0x7fffff2c8700780c */ /* 0x000fe40003fa6070 */
[----:B------:R-:W-:Y:S01]  /*5570*/  IADD3 R135, R0, -0x59, RZ ;  /* 0xffffffa700877810 */ /* 0x000fe20007ffe0ff */
[----:B------:R-:W-:Y:S01]  /*5580*/  IMAD.SHL.U32 R134, R202, 0x40, RZ ;  /* 0x00000040ca867824 */ /* 0x000fe200078e00ff */
[----:B------:R3:W-:Y:S03]  /*5590*/  LDGSTS.E [R203+0xf000], [R138.64], !P0 ;  /* 0x0f0000008acb7fae */ /* 0x0007e6000c121848 */
[----:B-1----:R-:W-:Y:S01]  /*55a0*/  IMAD.WIDE R142, R134, 0x4, R132 ;  /* 0x00000004868e7825 */ /* 0x002fe200078e0284 */
[----:B------:R1:W-:Y:S01]  /*55b0*/  LDGSTS.E [R203+0xf200], [R136.64], !P0 ;  /* 0x0f20000088cb7fae */ /* 0x0003e2000c121848 */
[----:B------:R-:W-:-:S02]  /*55c0*/  ISETP.GE.U32.AND P0, PT, R135, 0x7fffff28, PT ;  /* 0x7fffff288700780c */ /* 0x000fc40003f06070 */
[----:B------:R-:W-:Y:S01]  /*55d0*/  IMAD R135, R202, 0x44, RZ ;  /* 0x00000044ca877824 */ /* 0x000fe200078e02ff */
[----:B------:R2:W-:Y:S04]  /*55e0*/  STL.64 [R1+0x238], R140 ;  /* 0x0002388c01007387 */ /* 0x0005e80000100a00 */
[----:B------:R3:W-:Y:S04]  /*55f0*/  STL.64 [R1+0x200], R138 ;  /* 0x0002008a01007387 */ /* 0x0007e80000100a00 */
[----:B------:R1:W-:Y:S01]  /*5600*/  STL.64 [R1+0x1f8], R136 ;  /* 0x0001f88801007387 */ /* 0x0003e20000100a00 */
[----:B--2---:R-:W-:Y:S01]  /*5610*/  IMAD.WIDE R140, R134, 0x4, R130 ;  /* 0x00000004868c7825 */ /* 0x004fe200078e0282 */
[----:B------:R-:W-:-:S02]  /*5620*/  IADD3 R134, R0, -0x5d, RZ ;  /* 0xffffffa300867810 */ /* 0x000fc40007ffe0ff */
[----:B------:R2:W-:Y:S01]  /*5630*/  LDGSTS.E [R203+0x10000], [R142.64], !P1 ;  /* 0x100000008ecb7fae */ /* 0x0005e2000c921848 */
[----:B---3--:R-:W-:-:S03]  /*5640*/  IMAD.WIDE R138, R135, 0x4, R132 ;  /* 0x00000004878a7825 */ /* 0x008fc600078e0284 */
[----:B------:R3:W-:Y:S01]  /*5650*/  LDGSTS.E [R203+0x10200], [R140.64], !P1 ;  /* 0x102000008ccb7fae */ /* 0x0007e2000c921848 */
[----:B------:R-:W-:Y:S01]  /*5660*/  ISETP.GE.U32.AND P1, PT, R134, 0x7fffff24, PT ;  /* 0x7fffff248600780c */ /* 0x000fe20003f26070 */
[----:B-1----:R-:W-:Y:S01]  /*5670*/  IMAD.WIDE R136, R135, 0x4, R130 ;  /* 0x0000000487887825 */ /* 0x002fe200078e0282 */
[----:B------:R-:W-:Y:S01]  /*5680*/  IADD3 R135, R0, -0x61, RZ ;  /* 0xffffff9f00877810 */ /* 0x000fe20007ffe0ff */
[----:B------:R1:W-:Y:S02]  /*5690*/  LDGSTS.E [R203+0x11000], [R138.64], !P2 ;  /* 0x110000008acb7fae */ /* 0x0003e4000d121848 */
[C---:B------:R-:W-:Y:S02]  /*56a0*/  IMAD R134, R202.reuse, 0x48, RZ ;  /* 0x00000048ca867824 */ /* 0x040fe400078e02ff */
[----:B------:R2:W-:Y:S04]  /*56b0*/  STL.64 [R1+0x1c0], R142 ;  /* 0x0001c08e01007387 */ /* 0x0005e80000100a00 */
[----:B------:R4:W-:Y:S01]  /*56c0*/  LDGSTS.E [R203+0x11200], [R136.64], !P2 ;  /* 0x1120000088cb7fae */ /* 0x0009e2000d121848 */
[----:B------:R-:W-:Y:S01]  /*56d0*/  ISETP.GE.U32.AND P2, PT, R135, 0x7fffff20, PT ;  /* 0x7fffff208700780c */ /* 0x000fe20003f46070 */
[----:B------:R-:W-:-:S02]  /*56e0*/  IMAD R135, R202, 0x4c, RZ ;  /* 0x0000004cca877824 */ /* 0x000fc400078e02ff */
[----:B------:R3:W-:Y:S01]  /*56f0*/  STL.64 [R1+0x1b8], R140 ;  /* 0x0001b88c01007387 */ /* 0x0007e20000100a00 */
[----:B--2---:R-:W-:-:S03]  /*5700*/  IMAD.WIDE R142, R134, 0x4, R132 ;  /* 0x00000004868e7825 */ /* 0x004fc600078e0284 */
[----:B------:R1:W-:Y:S04]  /*5710*/  STL.64 [R1+0x180], R138 ;  /* 0x0001808a01007387 */ /* 0x0003e80000100a00 */
[----:B------:R4:W-:Y:S01]  /*5720*/  STL.64 [R1+0x178], R136 ;  /* 0x0001788801007387 */ /* 0x0009e20000100a00 */
[----:B---3--:R-:W-:Y:S01]  /*5730*/  IMAD.WIDE R140, R134, 0x4, R130 ;  /* 0x00000004868c7825 */ /* 0x008fe200078e0282 */
[----:B------:R-:W-:Y:S02]  /*5740*/  IADD3 R134, R0, -0x65, RZ ;  /* 0xffffff9b00867810 */ /* 0x000fe40007ffe0ff */
[----:B------:R2:W-:Y:S01]  /*5750*/  LDGSTS.E [R203+0x12000], [R142.64], !P6 ;  /* 0x120000008ecb7fae */ /* 0x0005e2000f121848 */
[----:B-1----:R-:W-:-:S03]  /*5760*/  IMAD.WIDE R138, R135, 0x4, R132 ;  /* 0x00000004878a7825 */ /* 0x002fc600078e0284 */
[----:B------:R1:W-:Y:S01]  /*5770*/  LDGSTS.E [R203+0x12200], [R140.64], !P6 ;  /* 0x122000008ccb7fae */ /* 0x0003e2000f121848 */
[----:B------:R-:W-:Y:S01]  /*5780*/  ISETP.GE.U32.AND P6, PT, R134, 0x7fffff1c, PT ;  /* 0x7fffff1c8600780c */ /* 0x000fe20003fc6070 */
[----:B----4-:R-:W-:Y:S01]  /*5790*/  IMAD.WIDE R136, R135, 0x4, R130 ;  /* 0x0000000487887825 */ /* 0x010fe200078e0282 */
        /* <DEDUP_REMOVED lines=11> */
[----:B-1----:R-:W-:Y:S01]  /*5850*/  IMAD.WIDE R140, R134, 0x4, R130 ;  /* 0x00000004868c7825 */ /* 0x002fe200078e0282 */
[----:B------:R-:W-:Y:S02]  /*5860*/  IADD3 R134, R0, -0x6d, RZ ;  /* 0xffffff9300867810 */ /* 0x000fe40007ffe0ff */
[----:B------:R1:W-:Y:S01]  /*5870*/  LDGSTS.E [R203+0x14000], [R142.64], !P4 ;  /* 0x140000008ecb7fae */ /* 0x0003e2000e121848 */
[----:B---3--:R-:W-:-:S03]  /*5880*/  IMAD.WIDE R138, R135, 0x4, R132 ;  /* 0x00000004878a7825 */ /* 0x008fc600078e0284 */
[----:B------:R2:W-:Y:S01]  /*5890*/  LDGSTS.E [R203+0x14200], [R140.64], !P4 ;  /* 0x142000008ccb7fae */ /* 0x0005e2000e121848 */
[----:B------:R-:W-:Y:S01]  /*58a0*/  ISETP.GE.U32.AND P4, PT, R134, 0x7fffff14, PT ;  /* 0x7fffff148600780c */ /* 0x000fe20003f86070 */
[----:B----4-:R-:W-:Y:S01]  /*58b0*/  IMAD.WIDE R136, R135, 0x4, R130 ;  /* 0x0000000487887825 */ /* 0x010fe200078e0282 */
[----:B------:R-:W-:Y:S01]  /*58c0*/  IADD3 R135, R0, -0x71, RZ ;  /* 0xffffff8f00877810 */ /* 0x000fe20007ffe0ff */
[----:B------:R1:W-:Y:S02]  /*58d0*/  STL.64 [R1+0xb8], R142 ;  /* 0x0000b88e01007387 */ /* 0x0003e40000100a00 */
[C---:B------:R-:W-:Y:S02]  /*58e0*/  IMAD R134, R202.reuse, 0x58, RZ ;  /* 0x00000058ca867824 */ /* 0x040fe400078e02ff */
[----:B------:R3:W-:Y:S04]  /*58f0*/  LDGSTS.E [R203+0x15000], [R138.64], !P5 ;  /* 0x150000008acb7fae */ /* 0x0007e8000e921848 */
[----:B------:R2:W-:Y:S04]  /*5900*/  STL.64 [R1+0xb0], R140 ;  /* 0x0000b08c01007387 */ /* 0x0005e80000100a00 */
[----:B------:R4:W-:Y:S01]  /*5910*/  LDGSTS.E [R203+0x15200], [R136.64], !P5 ;  /* 0x1520000088cb7fae */ /* 0x0009e2000e921848 */
[----:B------:R-:W-:Y:S01]  /*5920*/  ISETP.GE.U32.AND P5, PT, R135, 0x7fffff10, PT ;  /* 0x7fffff108700780c */ /* 0x000fe20003fa6070 */
[----:B------:R-:W-:-:S02]  /*5930*/  IMAD R135, R202, 0x5c, RZ ;  /* 0x0000005cca877824 */ /* 0x000fc400078e02ff */
[----:B------:R3:W-:Y:S01]  /*5940*/  STL.64 [R1+0x70], R138 ;  /* 0x0000708a01007387 */ /* 0x0007e20000100a00 */
[----:B-1----:R-:W-:Y:S02]  /*5950*/  IMAD R142, R202, 0x64, RZ ;  /* 0x00000064ca8e7824 */ /* 0x002fe400078e02ff */
[--C-:B------:R-:W-:Y:S01]  /*5960*/  IMAD.WIDE R248, R135, 0x4, R132.reuse ;  /* 0x0000000487f87825 */ /* 0x100fe200078e0284 */
[----:B------:R4:W-:Y:S03]  /*5970*/  STL.64 [R1+0x68], R136 ;  /* 0x0000688801007387 */ /* 0x0009e60000100a00 */
[----:B--2---:R-:W-:-:S04]  /*5980*/  IMAD.WIDE R140, R134, 0x4, R132 ;  /* 0x00000004868c7825 */ /* 0x004fc800078e0284 */
[--C-:B---3--:R-:W-:Y:S01]  /*5990*/  IMAD.WIDE R138, R134, 0x4, R130.reuse ;  /* 0x00000004868a7825 */ /* 0x108fe200078e0282 */
[----:B------:R1:W-:Y:S01]  /*59a0*/  LDGSTS.E [R203+0x16000], [R140.64], !P0 ;  /* 0x160000008ccb7fae */ /* 0x0003e2000c121848 */
[----:B----4-:R-:W-:Y:S02]  /*59b0*/  IADD3 R136, R0, -0x75, RZ ;  /* 0xffffff8b00887810 */ /* 0x010fe40007ffe0ff */
[----:B------:R-:W-:Y:S01]  /*59c0*/  IMAD.WIDE R134, R135, 0x4, R130 ;  /* 0x0000000487867825 */ /* 0x000fe200078e0282 */
[----:B------:R2:W-:Y:S01]  /*59d0*/  LDGSTS.E [R203+0x16200], [R138.64], !P0 ;  /* 0x162000008acb7fae */ /* 0x0005e2000c121848 */
[----:B------:R-:W-:-:S03]  /*59e0*/  ISETP.GE.U32.AND P0, PT, R136, 0x7fffff0c, PT ;  /* 0x7fffff0c8800780c */ /* 0x000fc60003f06070 */
[----:B------:R1:W-:Y:S01]  /*59f0*/  STL.64 [R1+0x30], R140 ;  /* 0x0000308c01007387 */ /* 0x0003e20000100a00 */
[----:B------:R-:W-:-:S03]  /*5a00*/  IADD3 R136, R0, -0x79, RZ ;  /* 0xffffff8700887810 */ /* 0x000fc60007ffe0ff */
[----:B------:R2:W-:Y:S04]  /*5a10*/  STL.64 [R1+0x28], R138 ;  /* 0x0000288a01007387 */ /* 0x0005e80000100a00 */
[----:B------:R3:W-:Y:S04]  /*5a20*/  LDGSTS.E [R203+0x17000], [R248.64], !P1 ;  /* 0x17000000f8cb7fae */ /* 0x0007e8000c921848 */
[----:B------:R4:W-:Y:S01]  /*5a30*/  LDGSTS.E [R203+0x17200], [R134.64], !P1 ;  /* 0x1720000086cb7fae */ /* 0x0009e2000c921848 */
[----:B------:R-:W-:Y:S01]  /*5a40*/  ISETP.GE.U32.AND P1, PT, R136, 0x7fffff08, PT ;  /* 0x7fffff088800780c */ /* 0x000fe20003f26070 */
[----:B-1----:R-:W-:-:S02]  /*5a50*/  IMAD.WIDE R140, R142, 0x4, R132 ;  /* 0x000000048e8c7825 */ /* 0x002fc400078e0284 */
[----:B------:R1:W-:Y:S02]  /*5a60*/  STL.64 [R1+0x5b0], R176 ;  /* 0x0005b0b001007387 */ /* 0x0003e40000100a00 */
[----:B--2---:R-:W-:Y:S02]  /*5a70*/  IMAD R138, R202, 0x60, RZ ;  /* 0x00000060ca8a7824 */ /* 0x004fe400078e02ff */
[----:B------:R-:W-:Y:S01]  /*5a80*/  IMAD.WIDE R142, R142, 0x4, R130 ;  /* 0x000000048e8e7825 */ /* 0x000fe200078e0282 */
[----:B------:R2:W-:Y:S03]  /*5a90*/  STL.64 [R1+0x5a8], R174 ;  /* 0x0005a8ae01007387 */ /* 0x0005e60000100a00 */
[----:B------:R-:W-:-:S04]  /*5aa0*/  IMAD.WIDE R136, R138, 0x4, R132 ;  /* 0x000000048a887825 */ /* 0x000fc800078e0284 */
[----:B------:R-:W-:Y:S01]  /*5ab0*/  IMAD.WIDE R138, R138, 0x4, R130 ;  /* 0x000000048a8a7825 */ /* 0x000fe200078e0282 */
[----:B------:R1:W-:Y:S04]  /*5ac0*/  LDGSTS.E [R203+0x18000], [R136.64], !P2 ;  /* 0x1800000088cb7fae */ /* 0x0003e8000d121848 */
[----:B------:R1:W-:Y:S01]  /*5ad0*/  LDGSTS.E [R203+0x18200], [R138.64], !P2 ;  /* 0x182000008acb7fae */ /* 0x0003e2000d121848 */
[----:B------:R-:W-:Y:S02]  /*5ae0*/  ISETP.GE.U32.AND P2, PT, R144, 0x7fffff04, PT ;  /* 0x7fffff049000780c */ /* 0x000fe40003f46070 */
[----:B------:R-:W-:Y:S01]  /*5af0*/  IADD3 R144, R0, -0x2, RZ ;  /* 0xfffffffe00907810 */ /* 0x000fe20007ffe0ff */
[----:B------:R1:W-:Y:S04]  /*5b00*/  LDGSTS.E [R203+0x19000], [R140.64], !P6 ;  /* 0x190000008ccb7fae */ /* 0x0003e8000f121848 */
[----:B------:R1:W-:Y:S01]  /*5b10*/  LDGSTS.E [R203+0x19200], [R142.64], !P6 ;  /* 0x192000008ecb7fae */ /* 0x0003e2000f121848 */
[----:B------:R-:W-:Y:S01]  /*5b20*/  ISETP.GE.U32.AND P6, PT, R144, 0x7fffff7f, PT ;  /* 0x7fffff7f9000780c */ /* 0x000fe20003fc6070 */
        /* <DEDUP_REMOVED lines=27> */
[----:B------:R-:W-:-:S02]  /*5ce0*/  IMAD R168, R202, 0x5, RZ ;  /* 0x00000005caa87824 */ /* 0x000fc400078e02ff */
[----:B------:R1:W-:Y:S02]  /*5cf0*/  LDGSTS.E [R181+0x400], [R176.64], !P6 ;  /* 0x00400000b0b57fae */ /* 0x0003e4000f121848 */
[C---:B------:R-:W-:Y:S02]  /*5d00*/  IMAD.WIDE R172, R168.reuse, 0x4, R132 ;  /* 0x00000004a8ac7825 */ /* 0x040fe400078e0284 */
[----:B------:R2:W-:Y:S01]  /*5d10*/  LDGSTS.E [R181+0x600], [R174.64], !P6 ;  /* 0x00600000aeb57fae */ /* 0x0005e2000f121848 */
[----:B------:R-:W-:Y:S01]  /*5d20*/  ISETP.GE.U32.AND P6, PT, R169, 0x7fffff63, PT ;  /* 0x7fffff63a900780c */ /* 0x000fe20003fc6070 */
[----:B------:R-:W-:Y:S01]  /*5d30*/  IMAD.WIDE R170, R168, 0x4, R130 ;  /* 0x00000004a8aa7825 */ /* 0x000fe200078e0282 */
[----:B------:R-:W-:Y:S01]  /*5d40*/  IADD3 R169, R0, -0x22, RZ ;  /* 0xffffffde00a97810 */ /* 0x000fe20007ffe0ff */
[----:B------:R3:W-:Y:S02]  /*5d50*/  LDGSTS.E [R181+0x1400], [R172.64], !P3 ;  /* 0x01400000acb57fae */ /* 0x0007e4000d921848 */
[----:B------:R-:W-:-:S02]  /*5d60*/  IMAD R168, R202, 0x9, RZ ;  /* 0x00000009caa87824 */ /* 0x000fc400078e02ff */
[----:B------:R3:W-:Y:S01]  /*5d70*/  LDGSTS.E [R181+0x1600], [R170.64], !P3 ;  /* 0x01600000aab57fae */ /* 0x0007e2000d921848 */
[----:B------:R-:W-:Y:S01]  /*5d80*/  ISETP.GE.U32.AND P3, PT, R169, 0x7fffff5f, PT ;  /* 0x7fffff5fa900780c */ /* 0x000fe20003f66070 */
[C---:B-1----:R-:W-:Y:S02]  /*5d90*/  IMAD.WIDE R176, R168.reuse, 0x4, R132 ;  /* 0x00000004a8b07825 */ /* 0x042fe400078e0284 */
[----:B------:R3:W-:Y:S02]  /*5da0*/  STL.64 [R1+0x570], R172 ;  /* 0x000570ac01007387 */ /* 0x0007e40000100a00 */
[----:B--2---:R-:W-:Y:S01]  /*5db0*/  IMAD.WIDE R174, R168, 0x4, R130 ;  /* 0x00000004a8ae7825 */ /* 0x004fe200078e0282 */
[----:B------:R-:W-:Y:S01]  /*5dc0*/  IADD3 R168, R0, -0x26, RZ ;  /* 0xffffffda00a87810 */ /* 0x000fe20007ffe0ff */
[----:B------:R1:W-:Y:S02]  /*5dd0*/  LDGSTS.E [R181+0x2400], [R176.64], !P4 ;  /* 0x02400000b0b57fae */ /* 0x0003e4000e121848 */
[----:B------:R-:W-:-:S02]  /*5de0*/  IMAD R169, R202, 0xd, RZ ;  /* 0x0000000dcaa97824 */ /* 0x000fc400078e02ff */
[----:B------:R2:W-:Y:S02]  /*5df0*/  STL.64 [R1+0x568], R170 ;  /* 0x000568aa01007387 */ /* 0x0005e40000100a00 */
[C---:B---3--:R-:W-:Y:S02]  /*5e00*/  IMAD.WIDE R172, R169.reuse, 0x4, R132 ;  /* 0x00000004a9ac7825 */ /* 0x048fe400078e0284 */
[----:B------:R3:W-:Y:S01]  /*5e10*/  LDGSTS.E [R181+0x2600], [R174.64], !P4 ;  /* 0x02600000aeb57fae */ /* 0x0007e2000e121848 */
[----:B------:R-:W-:Y:S01]  /*5e20*/  ISETP.GE.U32.AND P4, PT, R168, 0x7fffff5b, PT ;  /* 0x7fffff5ba800780c */ /* 0x000fe20003f86070 */
[----:B------:R-:W-:Y:S02]  /*5e30*/  IMAD R168, R202, 0x11, RZ ;  /* 0x00000011caa87824 */ /* 0x000fe400078e02ff */
[----:B------:R1:W-:Y:S01]  /*5e40*/  STL.64 [R1+0x530], R176 ;  /* 0x000530b001007387 */ /* 0x0003e20000100a00 */
[----:B--2---:R-:W-:Y:S01]  /*5e50*/  IMAD.WIDE R170, R169, 0x4, R130 ;  /* 0x00000004a9aa7825 */ /* 0x004fe200078e0282 */
[----:B------:R-:W-:-:S02]  /*5e60*/  IADD3 R169, R0, -0x2a, RZ ;  /* 0xffffffd600a97810 */ /* 0x000fc40007ffe0ff */
[----:B------:R2:W-:Y:S04]  /*5e70*/  LDGSTS.E [R181+0x3400], [R172.64], !P5 ;  /* 0x03400000acb57fae */ /* 0x0005e8000e921848 */
[----:B------:R3:W-:Y:S01]  /*5e80*/  STL.64 [R1+0x528], R174 ;  /* 0x000528ae01007387 */ /* 0x0007e20000100a00 */
[----:B-1----:R-:W-:-:S03]  /*5e90*/  IMAD.WIDE R176, R168, 0x4, R132 ;  /* 0x00000004a8b07825 */ /* 0x002fc600078e0284 */
[----:B------:R1:W-:Y:S01]  /*5ea0*/  LDGSTS.E [R181+0x3600], [R170.64], !P5 ;  /* 0x03600000aab57fae */ /* 0x0003e2000e921848 */
[----:B------:R-:W-:Y:S01]  /*5eb0*/  ISETP.GE.U32.AND P5, PT, R169, 0x7fffff57, PT ;  /* 0x7fffff57a900780c */ /* 0x000fe20003fa6070 */
[----:B------:R-:W-:Y:S02]  /*5ec0*/  IMAD R169, R202, 0x15, RZ ;  /* 0x00000015caa97824 */ /* 0x000fe400078e02ff */
[----:B------:R2:W-:Y:S01]  /*5ed0*/  STL.64 [R1+0x4f0], R172 ;  /* 0x0004f0ac01007387 */ /* 0x0005e20000100a00 */
[----:B---3--:R-:W-:Y:S01]  /*5ee0*/  IMAD.WIDE R174, R168, 0x4, R130 ;  /* 0x00000004a8ae7825 */ /* 0x008fe200078e0282 */
[----:B------:R-:W-:Y:S02]  /*5ef0*/  IADD3 R168, R0, -0x2e, RZ ;  /* 0xffffffd200a87810 */ /* 0x000fe40007ffe0ff */
[----:B------:R3:W-:Y:S04]  /*5f00*/  LDGSTS.E [R181+0x4400], [R176.64], !P0 ;  /* 0x04400000b0b57fae */ /* 0x0007e8000c121848 */
[----:B------:R1:W-:Y:S01]  /*5f10*/  STL.64 [R1+0x4e8], R170 ;  /* 0x0004e8aa01007387 */ /* 0x0003e20000100a00 */
[----:B--2---:R-:W-:-:S03]  /*5f20*/  IMAD.WIDE R172, R169, 0x4, R132 ;  /* 0x00000004a9ac7825 */ /* 0x004fc600078e0284 */
[----:B------:R2:W-:Y:S01]  /*5f30*/  LDGSTS.E [R181+0x4600], [R174.64], !P0 ;  /* 0x04600000aeb57fae */ /* 0x0005e2000c121848 */
[----:B------:R-:W-:Y:S01]  /*5f40*/  ISETP.GE.U32.AND P0, PT, R168, 0x7fffff53, PT ;  /* 0x7fffff53a800780c */ /* 0x000fe20003f06070 */
[----:B------:R-:W-:Y:S02]  /*5f50*/  IMAD R168, R202, 0x19, RZ ;  /* 0x00000019caa87824 */ /* 0x000fe400078e02ff */
[----:B------:R3:W-:Y:S01]  /*5f60*/  STL.64 [R1+0x4b0], R176 ;  /* 0x0004b0b001007387 */ /* 0x0007e20000100a00 */
[----:B-1----:R-:W-:Y:S01]  /*5f70*/  IMAD.WIDE R170, R169, 0x4, R130 ;  /* 0x00000004a9aa7825 */ /* 0x002fe200078e0282 */
[----:B------:R-:W-:Y:S02]  /*5f80*/  IADD3 R169, R0, -0x32, RZ ;  /* 0xffffffce00a97810 */ /* 0x000fe40007ffe0ff */
[----:B------:R1:W-:Y:S04]  /*5f90*/  LDGSTS.E [R181+0x5400], [R172.64], !P1 ;  /* 0x05400000acb57fae */ /* 0x0003e8000c921848 */
[----:B------:R2:W-:Y:S01]  /*5fa0*/  STL.64 [R1+0x4a8], R174 ;  /* 0x0004a8ae01007387 */ /* 0x0005e20000100a00 */
[----:B---3--:R-:W-:-:S03]  /*5fb0*/  IMAD.WIDE R176, R168, 0x4, R132 ;  /* 0x00000004a8b07825 */ /* 0x008fc600078e0284 */
[----:B------:R3:W-:Y:S01]  /*5fc0*/  LDGSTS.E [R181+0x5600], [R170.64], !P1 ;  /* 0x05600000aab57fae */ /* 0x0007e2000c921848 */
[----:B------:R-:W-:Y:S01]  /*5fd0*/  ISETP.GE.U32.AND P1, PT, R169, 0x7fffff4f, PT ;  /* 0x7fffff4fa900780c */ /* 0x000fe20003f26070 */
[----:B------:R-:W-:Y:S02]  /*5fe0*/  IMAD R169, R202, 0x1d, RZ ;  /* 0x0000001dcaa97824 */ /* 0x000fe400078e02ff */
[----:B------:R1:W-:Y:S01]  /*5ff0*/  STL.64 [R1+0x470], R172 ;  /* 0x000470ac01007387 */ /* 0x0003e20000100a00 */
[----:B--2---:R-:W-:Y:S01]  /*6000*/  IMAD.WIDE R174, R168, 0x4, R130 ;  /* 0x00000004a8ae7825 */ /* 0x004fe200078e0282 */
[----:B------:R-:W-:Y:S02]  /*6010*/  IADD3 R168, R0, -0x36, RZ ;  /* 0xffffffca00a87810 */ /* 0x000fe40007ffe0ff */
        /* <DEDUP_REMOVED lines=133> */
[----:B--2---:R-:W-:-:S03]  /*6870*/  IMAD.WIDE R170, R169, 0x4, R130 ;  /* 0x00000004a9aa7825 */ /* 0x004fc600078e0282 */
[----:B------:R3:W-:Y:S01]  /*6880*/  STL.64 [R1+0xa0], R174 ;  /* 0x0000a0ae01007387 */ /* 0x0007e20000100a00 */
[----:B------:R-:W-:-:S03]  /*6890*/  IADD3 R169, R0, -0x72, RZ ;  /* 0xffffff8e00a97810 */ /* 0x000fc60007ffe0ff */
[----:B------:R2:W-:Y:S01]  /*68a0*/  STL.64 [R1+0x60], R172 ;  /* 0x000060ac01007387 */ /* 0x0005e20000100a00 */
[----:B-1----:R-:W-:-:S03]  /*68b0*/  IMAD.WIDE R176, R168, 0x4, R132 ;  /* 0x00000004a8b07825 */ /* 0x002fc600078e0284 */
[----:B------:R2:W-:Y:S04]  /*68c0*/  LDGSTS.E [R181+0x15400], [R172.64], !P6 ;  /* 0x15400000acb57fae */ /* 0x0005e8000f121848 */
[----:B------:R1:W-:Y:S01]  /*68d0*/  STL.64 [R1+0x58], R170 ;  /* 0x000058aa01007387 */ /* 0x0003e20000100a00 */
[----:B---3--:R-:W-:-:S03]  /*68e0*/  IMAD.WIDE R174, R168, 0x4, R130 ;  /* 0x00000004a8ae7825 */ /* 0x008fc600078e0282 */
[----:B------:R1:W-:Y:S01]  /*68f0*/  LDGSTS.E [R181+0x15600], [R170.64], !P6 ;  /* 0x15600000aab57fae */ /* 0x0003e2000f121848 */
[----:B------:R-:W-:Y:S02]  /*6900*/  ISETP.GE.U32.AND P6, PT, R169, 0x7fffff0f, PT ;  /* 0x7fffff0fa900780c */ /* 0x000fe40003fc6070 */
[----:B--2---:R-:W-:Y:S01]  /*6910*/  IADD3 R172, R0, -0x76, RZ ;  /* 0xffffff8a00ac7810 */ /* 0x004fe20007ffe0ff */
[----:B------:R2:W-:Y:S04]  /*6920*/  LDGSTS.E [R181+0x16400], [R176.64], !P3 ;  /* 0x16400000b0b57fae */ /* 0x0005e8000d921848 */
[----:B------:R3:W-:Y:S01]  /*6930*/  LDGSTS.E [R181+0x16600], [R174.64], !P3 ;  /* 0x16600000aeb57fae */ /* 0x0007e2000d921848 */
[----:B------:R-:W-:Y:S01]  /*6940*/  ISETP.GE.U32.AND P3, PT, R172, 0x7fffff0b, PT ;  /* 0x7fffff0bac00780c */ /* 0x000fe20003f66070 */
[----:B-1----:R-:W-:-:S02]  /*6950*/  IMAD R170, R202, 0x5d, RZ ;  /* 0x0000005dcaaa7824 */ /* 0x002fc400078e02ff */
[----:B------:R2:W-:Y:S01]  /*6960*/  STL.64 [R1+0x20], R176 ;  /* 0x000020b001007387 */ /* 0x0005e20000100a00 */
[----:B------:R-:W-:Y:S01]  /*6970*/  IADD3 R172, R0, -0x7a, RZ ;  /* 0xffffff8600ac7810 */ /* 0x000fe20007ffe0ff */
[C---:B------:R-:W-:Y:S02]  /*6980*/  IMAD.WIDE R168, R170.reuse, 0x4, R132 ;  /* 0x00000004aaa87825 */ /* 0x040fe400078e0284 */
[----:B------:R3:W-:Y:S02]  /*6990*/  STL.64 [R1+0x18], R174 ;  /* 0x000018ae01007387 */ /* 0x0007e40000100a00 */
[----:B------:R-:W-:Y:S02]  /*69a0*/  IMAD.WIDE R170, R170, 0x4, R130 ;  /* 0x00000004aaaa7825 */ /* 0x000fe400078e0282 */
[----:B------:R1:W-:Y:S04]  /*69b0*/  LDGSTS.E [R181+0x17400], [R168.64], !P4 ;  /* 0x17400000a8b57fae */ /* 0x0003e8000e121848 */
[----:B------:R1:W-:Y:S01]  /*69c0*/  LDGSTS.E [R181+0x17600], [R170.64], !P4 ;  /* 0x17600000aab57fae */ /* 0x0003e2000e121848 */
[----:B------:R-:W-:Y:S01]  /*69d0*/  ISETP.GE.U32.AND P4, PT, R172, 0x7fffff07, PT ;  /* 0x7fffff07ac00780c */ /* 0x000fe20003f86070 */
[----:B--2---:R-:W-:-:S02]  /*69e0*/  IMAD.WIDE R176, R178, 0x4, R132 ;  /* 0x00000004b2b07825 */ /* 0x004fc400078e0284 */
[----:B------:R-:W-:Y:S02]  /*69f0*/  STL.64 [R1+0xd90], R168 ;  /* 0x000d90a801007387 */ /* 0x000fe40000100a00 */
[----:B---3--:R-:W-:Y:S02]  /*6a00*/  IMAD R174, R202, 0x61, RZ ;  /* 0x00000061caae7824 */ /* 0x008fe400078e02ff */
[----:B------:R-:W-:Y:S01]  /*6a10*/  STL.64 [R1+0xd98], R170 ;  /* 0x000d98aa01007387 */ /* 0x000fe20000100a00 */
[----:B------:R-:W-:-:S04]  /*6a20*/  IMAD.WIDE R178, R178, 0x4, R130 ;  /* 0x00000004b2b27825 */ /* 0x000fc800078e0282 */
[----:B------:R-:W-:-:S04]  /*6a30*/  IMAD.WIDE R172, R174, 0x4, R132 ;  /* 0x00000004aeac7825 */ /* 0x000fc800078e0284 */
[----:B------:R-:W-:Y:S01]  /*6a40*/  IMAD.WIDE R174, R174, 0x4, R130 ;  /* 0x00000004aeae7825 */ /* 0x000fe200078e0282 */
[----:B------:R1:W-:Y:S04]  /*6a50*/  LDGSTS.E [R181+0x18400], [R172.64], !P5 ;  /* 0x18400000acb57fae */ /* 0x0003e8000e921848 */
[----:B------:R-:W-:Y:S04]  /*6a60*/  STL.64 [R1+0xd78], R172 ;  /* 0x000d78ac01007387 */ /* 0x000fe80000100a00 */
[----:B------:R1:W-:Y:S01]  /*6a70*/  LDGSTS.E [R181+0x18600], [R174.64], !P5 ;  /* 0x18600000aeb57fae */ /* 0x0003e2000e921848 */
[----:B------:R-:W-:-:S02]  /*6a80*/  ISETP.GE.U32.AND P5, PT, R180, 0x7fffff03, PT ;  /* 0x7fffff03b400780c */ /* 0x000fc40003fa6070 */
[----:B------:R-:W-:Y:S01]  /*6a90*/  IADD3 R180, R0, -0x3, RZ ;  /* 0xfffffffd00b47810 */ /* 0x000fe20007ffe0ff */
[----:B------:R-:W-:Y:S04]  /*6aa0*/  STL.64 [R1+0xd80], R174 ;  /* 0x000d80ae01007387 */ /* 0x000fe80000100a00 */
[----:B------:R2:W-:Y:S04]  /*6ab0*/  LDGSTS.E [R181+0x19400], [R176.64], !P0 ;  /* 0x19400000b0b57fae */ /* 0x0005e8000c121848 */
[----:B------:R2:W-:Y:S04]  /*6ac0*/  STL.64 [R1+0xd88], R176 ;  /* 0x000d88b001007387 */ /* 0x0005e80000100a00 */
[----:B------:R3:W-:Y:S01]  /*6ad0*/  STL.64 [R1+0xda0], R178 ;  /* 0x000da0b201007387 */ /* 0x0007e20000100a00 */
[----:B--2---:R-:W-:Y:S01]  /*6ae0*/  LOP3.LUT R177, R203, 0x20, RZ, 0x3c, !PT ;  /* 0x00000020cbb17812 */ /* 0x004fe200078e3cff */
[----:B------:R-:W-:-:S04]  /*6af0*/  IMAD R176, R202, 0x67, RZ ;  /* 0x00000067cab07824 */ /* 0x000fc800078e02ff */
[----:B------:R3:W-:Y:S01]  /*6b00*/  LDGSTS.E [R177+0x19600], [R178.64], !P0 ;  /* 0x19600000b2b17fae */ /* 0x0007e2000c121848 */
[----:B------:R-:W-:Y:S01]  /*6b10*/  ISETP.GE.U32.AND P0, PT, R180, 0x7fffff7e, PT ;  /* 0x7fffff7eb400780c */ /* 0x000fe20003f06070 */
[----:B-1----:R-:W-:-:S04]  /*6b20*/  IMAD.WIDE R180, R182, 0x4, R132 ;  /* 0x00000004b6b47825 */ /* 0x002fc800078e0284 */
[----:B------:R-:W-:Y:S01]  /*6b30*/  IMAD.WIDE R182, R182, 0x4, R130 ;  /* 0x00000004b6b67825 */ /* 0x000fe200078e0282 */
[----:B------:R1:W-:Y:S04]  /*6b40*/  LDGSTS.E [R177+0x1a400], [R180.64], !P1 ;  /* 0x1a400000b4b17fae */ /* 0x0003e8000c921848 */
[----:B------:R2:W-:Y:S01]  /*6b50*/  LDGSTS.E [R177+0x1a600], [R182.64], !P1 ;  /* 0x1a600000b6b17fae */ /* 0x0005e2000c921848 */
[----:B------:R-:W-:Y:S02]  /*6b60*/  ISETP.GE.U32.AND P1, PT, R188, 0x7fffff7a, PT ;  /* 0x7fffff7abc00780c */ /* 0x000fe40003f26070 */
[----:B------:R-:W-:Y:S01]  /*6b70*/  IADD3 R188, R0, -0xb, RZ ;  /* 0xfffffff500bc7810 */ /* 0x000fe20007ffe0ff */
[----:B------:R1:W-:Y:S01]  /*6b80*/  LDGSTS.E [R177+0x1b400], [R184.64], !P2 ;  /* 0x1b400000b8b17fae */ /* 0x0003e2000d121848 */
[----:B---3--:R-:W-:-:S03]  /*6b90*/  LOP3.LUT R178, R203, 0x60, RZ, 0x3c, !PT ;  /* 0x00000060cbb27812 */ /* 0x008fc600078e3cff */
[----:B------:R3:W-:Y:S01]  /*6ba0*/  LDGSTS.E [R177+0x1b600], [R186.64], !P2 ;  /* 0x1b600000bab17fae */ /* 0x0007e2000d121848 */
[----:B------:R-:W-:Y:S01]  /*6bb0*/  ISETP.GE.U32.AND P2, PT, R188, 0x7fffff76, PT ;  /* 0x7fffff76bc00780c */ /* 0x000fe20003f46070 */
[C---:B------:R-:W-:Y:S02]  /*6bc0*/  IMAD.WIDE R188, R190.reuse, 0x4, R132 ;  /* 0x00000004bebc7825 */ /* 0x040fe400078e0284 */
[----:B------:R-:W-:Y:S02]  /*6bd0*/  STL.64 [R1+0xda8], R180 ;  /* 0x000da8b401007387 */ /* 0x000fe40000100a00 */
[----:B------:R-:W-:Y:S02]  /*6be0*/  IMAD.WIDE R190, R190, 0x4, R130 ;  /* 0x00000004bebe7825 */ /* 0x000fe400078e0282 */
[----:B------:R1:W-:Y:S04]  /*6bf0*/  LDGSTS.E [R177+0x1c400], [R188.64], !P6 ;  /* 0x1c400000bcb17fae */ /* 0x0003e8000f121848 */
[----:B------:R1:W-:Y:S01]  /*6c00*/  LDGSTS.E [R177+0x1c600], [R190.64], !P6 ;  /* 0x1c600000beb17fae */ /* 0x0003e2000f121848 */
[----:B------:R-:W-:-:S02]  /*6c10*/  ISETP.GE.U32.AND P6, PT, R196, 0x7fffff72, PT ;  /* 0x7fffff72c400780c */ /* 0x000fc40003fc6070 */
[----:B------:R-:W-:Y:S01]  /*6c20*/  IADD3 R196, R0, -0x13, RZ ;  /* 0xffffffed00c47810 */ /* 0x000fe20007ffe0ff */
[----:B------:R1:W-:Y:S04]  /*6c30*/  LDGSTS.E [R177+0x1d400], [R192.64], !P3 ;  /* 0x1d400000c0b17fae */ /* 0x0003e8000d921848 */
[----:B------:R1:W-:Y:S01]  /*6c40*/  LDGSTS.E [R177+0x1d600], [R194.64], !P3 ;  /* 0x1d600000c2b17fae */ /* 0x0003e2000d921848 */
[----:B------:R-:W-:Y:S01]  /*6c50*/  ISETP.GE.U32.AND P3, PT, R196, 0x7fffff6e, PT ;  /* 0x7fffff6ec400780c */ /* 0x000fe20003f66070 */
[C---:B------:R-:W-:Y:S02]  /*6c60*/  IMAD.WIDE R196, R198.reuse, 0x4, R132 ;  /* 0x00000004c6c47825 */ /* 0x040fe400078e0284 */
[----:B------:R-:W-:Y:S02]  /*6c70*/  STL.64 [R1+0xdb0], R182 ;  /* 0x000db0b601007387 */ /* 0x000fe40000100a00 */
[----:B------:R-:W-:-:S02]  /*6c80*/  IMAD.WIDE R198, R198, 0x4, R130 ;  /* 0x00000004c6c67825 */ /* 0x000fc400078e0282 */
[----:B------:R1:W-:Y:S04]  /*6c90*/  LDGSTS.E [R177+0x1e400], [R196.64], !P4 ;  /* 0x1e400000c4b17fae */ /* 0x0003e8000e121848 */
[----:B------:R1:W-:Y:S01]  /*6ca0*/  LDGSTS.E [R177+0x1e600], [R198.64], !P4 ;  /* 0x1e600000c6b17fae */ /* 0x0003e2000e121848 */
[----:B------:R-:W-:Y:S01]  /*6cb0*/  ISETP.GE.U32.AND P4, PT, R206, 0x7fffff6a, PT ;  /* 0x7fffff6ace00780c */ /* 0x000fe20003f86070 */
[----:B------:R-:W-:Y:S02]  /*6cc0*/  IMAD.SHL.U32 R206, R202, 0x2, RZ ;  /* 0x00000002cace7824 */ /* 0x000fe400078e00ff */
[----:B------:R1:W-:Y:S02]  /*6cd0*/  LDGSTS.E [R177+0x1f400], [R200.64], !P5 ;  /* 0x1f400000c8b17fae */ /* 0x0003e4000e921848 */
[----:B------:R-:W-:-:S02]  /*6ce0*/  IMAD.WIDE R174, R206, 0x4, R132 ;  /* 0x00000004ceae7825 */ /* 0x000fc400078e0284 */
[----:B------:R1:W-:Y:S01]  /*6cf0*/  LDGSTS.E [R177+0x1f600], [R204.64], !P5 ;  /* 0x1f600000ccb17fae */ /* 0x0003e2000e921848 */
[----:B------:R-:W-:Y:S01]  /*6d00*/  ISETP.GE.U32.AND P5, PT, R207, 0x7fffff66, PT ;  /* 0x7fffff66cf00780c */ /* 0x000fe20003fa6070 */
[----:B------:R-:W-:Y:S01]  /*6d10*/  IMAD.WIDE R172, R206, 0x4, R130 ;  /* 0x00000004ceac7825 */ /* 0x000fe200078e0282 */
[----:B------:R-:W-:Y:S01]  /*6d20*/  IADD3 R206, R0, -0x1f, RZ ;  /* 0xffffffe100ce7810 */ /* 0x000fe20007ffe0ff */
[----:B------:R1:W-:Y:S02]  /*6d30*/  LDGSTS.E [R252+0x800], [R174.64], !P0 ;  /* 0x00800000aefc7fae */ /* 0x0003e4000c121848 */
[----:B------:R-:W-:Y:S02]  /*6d40*/  IMAD R207, R202, 0x6, RZ ;  /* 0x00000006cacf7824 */ /* 0x000fe400078e02ff */
[----:B------:R1:W-:Y:S02]  /*6d50*/  STL.64 [R1+0xdb8], R184 ;  /* 0x000db8b801007387 */ /* 0x0003e40000100a00 */
[----:B------:R-:W-:-:S02]  /*6d60*/  IMAD.WIDE R170, R207, 0x4, R132 ;  /* 0x00000004cfaa7825 */ /* 0x000fc400078e0284 */
[----:B------:R2:W-:Y:S01]  /*6d70*/  LDGSTS.E [R252+0xa00], [R172.64], !P0 ;  /* 0x00a00000acfc7fae */ /* 0x0005e2000c121848 */
[----:B------:R-:W-:Y:S01]  /*6d80*/  ISETP.GE.U32.AND P0, PT, R206, 0x7fffff62, PT ;  /* 0x7fffff62ce00780c */ /* 0x000fe20003f06070 */
[--C-:B------:R-:W-:Y:S01]  /*6d90*/  IMAD.WIDE R168, R207, 0x4, R130.reuse ;  /* 0x00000004cfa87825 */ /* 0x100fe200078e0282 */
[----:B------:R-:W-:Y:S01]  /*6da0*/  IADD3 R207, R0, -0x23, RZ ;  /* 0xffffffdd00cf7810 */ /* 0x000fe20007ffe0ff */
[----:B------:R3:W-:Y:S02]  /*6db0*/  STL.64 [R1+0xdc0], R186 ;  /* 0x000dc0ba01007387 */ /* 0x0007e40000100a00 */
[----:B------:R-:W-:Y:S02]  /*6dc0*/  IMAD R206, R202, 0xa, RZ ;  /* 0x0000000acace7824 */ /* 0x000fe400078e02ff */
[----:B------:R-:W-:Y:S01]  /*6dd0*/  STL.64 [R1+0xdc8], R188 ;  /* 0x000dc8bc01007387 */ /* 0x000fe20000100a00 */
[----:B-1----:R-:W-:-:S03]  /*6de0*/  IMAD.WIDE R184, R176, 0x4, R130 ;  /* 0x00000004b0b87825 */ /* 0x002fc600078e0282 */
[----:B------:R-:W-:Y:S04]  /*6df0*/  STL.64 [R1+0xdd0], R190 ;  /* 0x000dd0be01007387 */ /* 0x000fe80000100a00 */
[----:B------:R-:W-:Y:S01]  /*6e00*/  STL.64 [R1+0xdd8], R192 ;  /* 0x000dd8c001007387 */ /* 0x000fe20000100a00 */
[----:B---3--:R-:W-:-:S03]  /*6e10*/  IMAD.WIDE R186, R176, 0x4, R132 ;  /* 0x00000004b0ba7825 */ /* 0x008fc600078e0284 */
[----:B------:R1:W-:Y:S04]  /*6e20*/  STL.64 [R1+0x5a0], R174 ;  /* 0x0005a0ae01007387 */ /* 0x0003e80000100a00 */
[----:B------:R3:W-:Y:S04]  /*6e30*/  LDGSTS.E [R252+0x1800], [R170.64], !P1 ;  /* 0x01800000aafc7fae */ /* 0x0007e8000c921848 */
[----:B------:R2:W-:Y:S04]  /*6e40*/  STL.64 [R1+0x598], R172 ;  /* 0x000598ac01007387 */ /* 0x0005e80000100a00 */
[----:B------:R3:W-:Y:S01]  /*6e50*/  LDGSTS.E [R252+0x1a00], [R168.64], !P1 ;  /* 0x01a00000a8fc7fae */ /* 0x0007e2000c921848 */
[----:B-1----:R-:W-:Y:S01]  /*6e60*/  IMAD.WIDE R174, R206, 0x4, R132 ;  /* 0x00000004ceae7825 */ /* 0x002fe200078e0284 */
[----:B------:R-:W-:-:S02]  /*6e70*/  ISETP.GE.U32.AND P1, PT, R207, 0x7fffff5e, PT ;  /* 0x7fffff5ecf00780c */ /* 0x000fc40003f26070 */
[----:B------:R3:W-:Y:S01]  /*6e80*/  STL.64 [R1+0x560], R170 ;  /* 0x000560aa01007387 */ /* 0x0007e20000100a00 */
[----:B------:R-:W-:Y:S02]  /*6e90*/  IMAD R207, R202, 0xe, RZ ;  /* 0x0000000ecacf7824 */ /* 0x000fe400078e02ff */
[----:B--2---:R-:W-:Y:S01]  /*6ea0*/  IMAD.WIDE R172, R206, 0x4, R130 ;  /* 0x00000004ceac7825 */ /* 0x004fe200078e0282 */
[----:B------:R-:W-:Y:S01]  /*6eb0*/  IADD3 R206, R0, -0x27, RZ ;  /* 0xffffffd900ce7810 */ /* 0x000fe20007ffe0ff */
        /* <DEDUP_REMOVED lines=168> */
[----:B------:R-:W-:Y:S01]  /*7940*/  STL.64 [R1+0x98], R174 ;  /* 0x000098ae01007387 */ /* 0x000fe20000100a00 */
[----:B--2---:R-:W-:-:S03]  /*7950*/  IMAD.WIDE R168, R207, 0x4, R130 ;  /* 0x00000004cfa87825 */ /* 0x004fc600078e0282 */
[----:B------:R-:W-:Y:S01]  /*7960*/  STL.64 [R1+0x90], R172 ;  /* 0x000090ac01007387 */ /* 0x000fe20000100a00 */
[----:B------:R-:W-:-:S03]  /*7970*/  IADD3 R207, R0, -0x73, RZ ;  /* 0xffffff8d00cf7810 */ /* 0x000fc60007ffe0ff */
[----:B------:R2:W-:Y:S04]  /*7980*/  STL.64 [R1+0x50], R170 ;  /* 0x000050aa01007387 */ /* 0x0005e80000100a00 */
[----:B------:R2:W-:Y:S04]  /*7990*/  LDGSTS.E [R252+0x15800], [R170.64], !P0 ;  /* 0x15800000aafc7fae */ /* 0x0005e8000c121848 */
[----:B------:R1:W-:Y:S04]  /*79a0*/  STL.64 [R1+0x48], R168 ;  /* 0x000048a801007387 */ /* 0x0003e80000100a00 */
[----:B------:R1:W-:Y:S01]  /*79b0*/  LDGSTS.E [R252+0x15a00], [R168.64], !P0 ;  /* 0x15a00000a8fc7fae */ /* 0x0003e2000c121848 */
[----:B------:R-:W-:Y:S01]  /*79c0*/  ISETP.GE.U32.AND P0, PT, R207, 0x7fffff0e, PT ;  /* 0x7fffff0ecf00780c */ /* 0x000fe20003f06070 */
[----:B--2---:R-:W-:-:S02]  /*79d0*/  IMAD.WIDE R170, R206, 0x4, R132 ;  /* 0x00000004ceaa7825 */ /* 0x004fc400078e0284 */
[----:B------:R-:W2:Y:S04]  /*79e0*/  S2R R176, SR_TID.X ;  /* 0x0000000000b07919 */ /* 0x000ea80000002100 */
[----:B------:R2:W-:Y:S01]  /*79f0*/  LDGSTS.E [R252+0x16800], [R170.64], !P1 ;  /* 0x16800000aafc7fae */ /* 0x0005e2000c921848 */
[----:B-1----:R-:W-:-:S03]  /*7a00*/  IMAD.WIDE R168, R206, 0x4, R130 ;  /* 0x00000004cea87825 */ /* 0x002fc600078e0282 */
[----:B------:R1:W-:Y:S01]  /*7a10*/  STL.64 [R1+0x10], R170 ;  /* 0x000010aa01007387 */ /* 0x0003e20000100a00 */
[----:B------:R-:W-:-:S03]  /*7a20*/  IMAD.WIDE R206, R208, 0x4, R132 ;  /* 0x00000004d0ce7825 */ /* 0x000fc600078e0284 */
[----:B------:R1:W-:Y:S01]  /*7a30*/  LDGSTS.E [R252+0x16a00], [R168.64], !P1 ;  /* 0x16a00000a8fc7fae */ /* 0x0003e2000c921848 */
[----:B------:R-:W-:Y:S01]  /*7a40*/  ISETP.GE.U32.AND P1, PT, R210, 0x7fffff0a, PT ;  /* 0x7fffff0ad200780c */ /* 0x000fe20003f26070 */
[----:B------:R-:W-:Y:S01]  /*7a50*/  IMAD.WIDE R208, R208, 0x4, R130 ;  /* 0x00000004d0d07825 */ /* 0x000fe200078e0282 */
[----:B------:R-:W-:Y:S01]  /*7a60*/  IADD3 R210, R0, -0x7b, RZ ;  /* 0xffffff8500d27810 */ /* 0x000fe20007ffe0ff */
[----:B------:R1:W-:Y:S04]  /*7a70*/  LDGSTS.E [R252+0x17800], [R206.64], !P2 ;  /* 0x17800000cefc7fae */ /* 0x0003e8000d121848 */
[----:B------:R1:W-:Y:S01]  /*7a80*/  LDGSTS.E [R252+0x17a00], [R208.64], !P2 ;  /* 0x17a00000d0fc7fae */ /* 0x0003e2000d121848 */
[----:B------:R-:W-:Y:S01]  /*7a90*/  ISETP.GE.U32.AND P2, PT, R210, 0x7fffff06, PT ;  /* 0x7fffff06d200780c */ /* 0x000fe20003f46070 */
[----:B------:R-:W-:Y:S01]  /*7aa0*/  IMAD.WIDE R210, R212, 0x4, R132 ;  /* 0x00000004d4d27825 */ /* 0x000fe200078e0284 */
[----:B--2---:R-:W-:Y:S01]  /*7ab0*/  LOP3.LUT R179, R176, 0x7f, RZ, 0xc0, !PT ;  /* 0x0000007fb0b37812 */ /* 0x004fe200078ec0ff */
[----:B------:R2:W-:Y:S02]  /*7ac0*/  STL.64 [R1+0x8], R168 ;  /* 0x000008a801007387 */ /* 0x0005e40000100a00 */
[----:B------:R-:W-:-:S02]  /*7ad0*/  IMAD.WIDE R212, R212, 0x4, R130 ;  /* 0x00000004d4d47825 */ /* 0x000fc400078e0282 */
[----:B------:R1:W-:Y:S02]  /*7ae0*/  LDGSTS.E [R252+0x18800], [R210.64], !P6 ;  /* 0x18800000d2fc7fae */ /* 0x0003e4000f121848 */
[----:B------:R-:W-:Y:S02]  /*7af0*/  IMAD R176, R202, 0x6f, RZ ;  /* 0x0000006fcab07824 */ /* 0x000fe400078e02ff */
        /* <DEDUP_REMOVED lines=28> */
[----:B------:R-:W-:Y:S01]  /*7cc0*/  ISETP.GE.U32.AND P2, PT, R242, 0x7fffff69, PT ;  /* 0x7fffff69f200780c */ /* 0x000fe20003f46070 */
[----:B------:R-:W-:Y:S02]  /*7cd0*/  IMAD R242, R202, 0x3, RZ ;  /* 0x00000003caf27824 */ /* 0x000fe400078e02ff */
[----:B------:R1:W-:Y:S02]  /*7ce0*/  LDGSTS.E [R252+0x1f800], [R238.64], !P6 ;  /* 0x1f800000eefc7fae */ /* 0x0003e4000f121848 */
[----:B------:R-:W-:-:S02]  /*7cf0*/  IMAD.WIDE R174, R242, 0x4, R132 ;  /* 0x00000004f2ae7825 */ /* 0x000fc400078e0284 */
[----:B------:R2:W-:Y:S01]  /*7d00*/  LDGSTS.E [R252+0x1fa00], [R240.64], !P6 ;  /* 0x1fa00000f0fc7fae */ /* 0x0005e2000f121848 */
[----:B------:R-:W-:Y:S01]  /*7d10*/  ISETP.GE.U32.AND P6, PT, R243, 0x7fffff65, PT ;  /* 0x7fffff65f300780c */ /* 0x000fe20003fc6070 */
[----:B------:R-:W-:Y:S02]  /*7d20*/  IMAD R243, R202, 0x7, RZ ;  /* 0x00000007caf37824 */ /* 0x000fe400078e02ff */
[----:B---3--:R-:W-:Y:S01]  /*7d30*/  IMAD.WIDE R172, R242, 0x4, R130 ;  /* 0x00000004f2ac7825 */ /* 0x008fe200078e0282 */
[----:B------:R-:W-:Y:S01]  /*7d40*/  IADD3 R242, R0, -0x20, RZ ;  /* 0xffffffe000f27810 */ /* 0x000fe20007ffe0ff */
[----:B------:R3:W-:Y:S02]  /*7d50*/  LDGSTS.E [R178+0xc00], [R174.64], !P3 ;  /* 0x00c00000aeb27fae */ /* 0x0007e4000d921848 */
[C---:B-1----:R-:W-:Y:S02]  /*7d60*/  IMAD.WIDE R170, R243.reuse, 0x4, R132 ;  /* 0x00000004f3aa7825 */ /* 0x042fe400078e0284 */
[----:B------:R1:W-:Y:S01]  /*7d70*/  LDGSTS.E [R178+0xe00], [R172.64], !P3 ;  /* 0x00e00000acb27fae */ /* 0x0003e2000d921848 */
[----:B------:R-:W-:Y:S01]  /*7d80*/  ISETP.GE.U32.AND P3, PT, R242, 0x7fffff61, PT ;  /* 0x7fffff61f200780c */ /* 0x000fe20003f66070 */
[----:B--2---:R-:W-:Y:S01]  /*7d90*/  IMAD.WIDE R168, R243, 0x4, R130 ;  /* 0x00000004f3a87825 */ /* 0x004fe200078e0282 */
[----:B------:R-:W-:Y:S01]  /*7da0*/  IADD3 R243, R0, -0x24, RZ ;  /* 0xffffffdc00f37810 */ /* 0x000fe20007ffe0ff */
[----:B------:R2:W-:Y:S02]  /*7db0*/  LDGSTS.E [R178+0x1c00], [R170.64], !P4 ;  /* 0x01c00000aab27fae */ /* 0x0005e4000e121848 */
[----:B------:R-:W-:-:S02]  /*7dc0*/  IMAD R242, R202, 0xb, RZ ;  /* 0x0000000bcaf27824 */ /* 0x000fc400078e02ff */
[----:B------:R1:W-:Y:S01]  /*7dd0*/  LDGSTS.E [R178+0x1e00], [R168.64], !P4 ;  /* 0x01e00000a8b27fae */ /* 0x0003e2000e121848 */
[----:B------:R-:W-:Y:S01]  /*7de0*/  ISETP.GE.U32.AND P4, PT, R243, 0x7fffff5d, PT ;  /* 0x7fffff5df300780c */ /* 0x000fe20003f86070 */
[----:B------:R-:W-:Y:S02]  /*7df0*/  IMAD R243, R202, 0xf, RZ ;  /* 0x0000000fcaf37824 */ /* 0x000fe400078e02ff */
[----:B------:R3:W-:Y:S04]  /*7e00*/  STL.64 [R1+0x590], R174 ;  /* 0x000590ae01007387 */ /* 0x0007e80000100a00 */
[----:B------:R1:W-:Y:S04]  /*7e10*/  STL.64 [R1+0x588], R172 ;  /* 0x000588ac01007387 */ /* 0x0003e80000100a00 */
[----:B------:R2:W-:Y:S01]  /*7e20*/  STL.64 [R1+0x550], R170 ;  /* 0x000550aa01007387 */ /* 0x0005e20000100a00 */
[----:B---3--:R-:W-:-:S03]  /*7e30*/  IMAD.WIDE R174, R242, 0x4, R132 ;  /* 0x00000004f2ae7825 */ /* 0x008fc600078e0284 */
[----:B------:R3:W-:Y:S01]  /*7e40*/  STL.64 [R1+0x548], R168 ;  /* 0x000548a801007387 */ /* 0x0007e20000100a00 */
[----:B-1----:R-:W-:Y:S01]  /*7e50*/  IMAD.WIDE R172, R242, 0x4, R130 ;  /* 0x00000004f2ac7825 */ /* 0x002fe200078e0282 */
[----:B------:R-:W-:Y:S02]  /*7e60*/  IADD3 R242, R0, -0x28, RZ ;  /* 0xffffffd800f27810 */ /* 0x000fe40007ffe0ff */
[----:B------:R1:W-:Y:S01]  /*7e70*/  LDGSTS.E [R178+0x2c00], [R174.64], !P5 ;  /* 0x02c00000aeb27fae */ /* 0x0003e2000e921848 */
[----:B--2---:R-:W-:-:S03]  /*7e80*/  IMAD.WIDE R170, R243, 0x4, R132 ;  /* 0x00000004f3aa7825 */ /* 0x004fc600078e0284 */
[----:B------:R2:W-:Y:S01]  /*7e90*/  LDGSTS.E [R178+0x2e00], [R172.64], !P5 ;  /* 0x02e00000acb27fae */ /* 0x0005e2000e921848 */
[----:B------:R-:W-:Y:S01]  /*7ea0*/  ISETP.GE.U32.AND P5, PT, R242, 0x7fffff59, PT ;  /* 0x7fffff59f200780c */ /* 0x000fe20003fa6070 */
[----:B------:R-:W-:Y:S02]  /*7eb0*/  IMAD R242, R202, 0x13, RZ ;  /* 0x00000013caf27824 */ /* 0x000fe400078e02ff */
[----:B---3--:R-:W-:Y:S01]  /*7ec0*/  IMAD.WIDE R168, R243, 0x4, R130 ;  /* 0x00000004f3a87825 */ /* 0x008fe200078e0282 */
[----:B------:R-:W-:Y:S01]  /*7ed0*/  IADD3 R243, R0, -0x2c, RZ ;  /* 0xffffffd400f37810 */ /* 0x000fe20007ffe0ff */
[----:B------:R3:W-:Y:S04]  /*7ee0*/  LDGSTS.E [R178+0x3c00], [R170.64], !P0 ;  /* 0x03c00000aab27fae */ /* 0x0007e8000c121848 */
[----:B------:R1:W-:Y:S01]  /*7ef0*/  LDGSTS.E [R178+0x3e00], [R168.64], !P0 ;  /* 0x03e00000a8b27fae */ /* 0x0003e2000c121848 */
[----:B------:R-:W-:Y:S01]  /*7f00*/  ISETP.GE.U32.AND P0, PT, R243, 0x7fffff55, PT ;  /* 0x7fffff55f300780c */ /* 0x000fe20003f06070 */
[----:B------:R-:W-:-:S02]  /*7f10*/  IMAD R243, R202, 0x17, RZ ;  /* 0x00000017caf37824 */ /* 0x000fc400078e02ff */
[----:B------:R1:W-:Y:S04]  /*7f20*/  STL.64 [R1+0x510], R174 ;  /* 0x000510ae01007387 */ /* 0x0003e80000100a00 */
[----:B------:R2:W-:Y:S04]  /*7f30*/  STL.64 [R1+0x508], R172 ;  /* 0x000508ac01007387 */ /* 0x0005e80000100a00 */
[----:B------:R3:W-:Y:S01]  /*7f40*/  STL.64 [R1+0x4d0], R170 ;  /* 0x0004d0aa01007387 */ /* 0x0007e20000100a00 */
[----:B-1----:R-:W-:-:S03]  /*7f50*/  IMAD.WIDE R174, R242, 0x4, R132 ;  /* 0x00000004f2ae7825 */ /* 0x002fc600078e0284 */
[----:B------:R1:W-:Y:S01]  /*7f60*/  STL.64 [R1+0x4c8], R168 ;  /* 0x0004c8a801007387 */ /* 0x0003e20000100a00 */
[----:B--2---:R-:W-:Y:S01]  /*7f70*/  IMAD.WIDE R172, R242, 0x4, R130 ;  /* 0x00000004f2ac7825 */ /* 0x004fe200078e0282 */
[----:B------:R-:W-:Y:S02]  /*7f80*/  IADD3 R242, R0, -0x30, RZ ;  /* 0xffffffd000f27810 */ /* 0x000fe40007ffe0ff */
[----:B------:R2:W-:Y:S01]  /*7f90*/  LDGSTS.E [R178+0x4c00], [R174.64], !P1 ;  /* 0x04c00000aeb27fae */ /* 0x0005e2000c921848 */
[----:B---3--:R-:W-:-:S03]  /*7fa0*/  IMAD.WIDE R170, R243, 0x4, R132 ;  /* 0x00000004f3aa7825 */ /* 0x008fc600078e0284 */
[----:B------:R3:W-:Y:S01]  /*7fb0*/  LDGSTS.E [R178+0x4e00], [R172.64], !P1 ;  /* 0x04e00000acb27fae */ /* 0x0007e2000c921848 */
[----:B------:R-:W-:Y:S01]  /*7fc0*/  ISETP.GE.U32.AND P1, PT, R242, 0x7fffff51, PT ;  /* 0x7fffff51f200780c */ /* 0x000fe20003f26070 */
[----:B------:R-:W-:Y:S02]  /*7fd0*/  IMAD R242, R202, 0x1b, RZ ;  /* 0x0000001bcaf27824 */ /* 0x000fe400078e02ff */
[----:B-1----:R-:W-:Y:S01]  /*7fe0*/  IMAD.WIDE R168, R243, 0x4, R130 ;  /* 0x00000004f3a87825 */ /* 0x002fe200078e0282 */
        /* <DEDUP_REMOVED lines=8> */
[----:B--2---:R-:W-:-:S03]  /*8070*/  IMAD.WIDE R174, R242, 0x4, R132 ;  /* 0x00000004f2ae7825 */ /* 0x004fc600078e0284 */
[----:B------:R2:W-:Y:S01]  /*8080*/  STL.64 [R1+0x448], R168 ;  /* 0x000448a801007387 */ /* 0x0005e20000100a00 */
[----:B---3--:R-:W-:Y:S01]  /*8090*/  IMAD.WIDE R172, R242, 0x4, R130 ;  /* 0x00000004f2ac7825 */ /* 0x008fe200078e0282 */
[----:B------:R-:W-:Y:S02]  /*80a0*/  IADD3 R242, R0, -0x38, RZ ;  /* 0xffffffc800f27810 */ /* 0x000fe40007ffe0ff */
[----:B------:R3:W-:Y:S01]  /*80b0*/  LDGSTS.E [R178+0x6c00], [R174.64], !P6 ;  /* 0x06c00000aeb27fae */ /* 0x0007e2000f121848 */
[----:B-1----:R-:W-:-:S03]  /*80c0*/  IMAD.WIDE R170, R243, 0x4, R132 ;  /* 0x00000004f3aa7825 */ /* 0x002fc600078e0284 */
[----:B------:R1:W-:Y:S01]  /*80d0*/  LDGSTS.E [R178+0x6e00], [R172.64], !P6 ;  /* 0x06e00000acb27fae */ /* 0x0003e2000f121848 */
[----:B------:R-:W-:Y:S01]  /*80e0*/  ISETP.GE.U32.AND P6, PT, R242, 0x7fffff49, PT ;  /* 0x7fffff49f200780c */ /* 0x000fe20003fc6070 */
[----:B------:R-:W-:Y:S02]  /*80f0*/  IMAD R242, R202, 0x23, RZ ;  /* 0x00000023caf27824 */ /* 0x000fe400078e02ff */
[----:B--2---:R-:W-:Y:S01]  /*8100*/  IMAD.WIDE R168, R243, 0x4, R130 ;  /* 0x00000004f3a87825 */ /* 0x004fe200078e0282 */
        /* <DEDUP_REMOVED lines=89> */
[--C-:B-1----:R-:W-:Y:S01]  /*86a0*/  IMAD.WIDE R168, R243, 0x4, R130.reuse ;  /* 0x00000004f3a87825 */ /* 0x102fe200078e0282 */
[----:B------:R-:W-:Y:S01]  /*86b0*/  IADD3 R243, R0, -0x64, RZ ;  /* 0xffffff9c00f37810 */ /* 0x000fe20007ffe0ff */
[----:B------:R1:W-:Y:S02]  /*86c0*/  LDGSTS.E [R178+0x11c00], [R170.64], !P0 ;  /* 0x11c00000aab27fae */ /* 0x0003e4000c121848 */
[----:B------:R-:W-:Y:S02]  /*86d0*/  IMAD.WIDE R180, R242, 0x4, R130 ;  /* 0x00000004f2b47825 */ /* 0x000fe400078e0282 */
[----:B------:R1:W-:Y:S01]  /*86e0*/  LDGSTS.E [R178+0x11e00], [R168.64], !P0 ;  /* 0x11e00000a8b27fae */ /* 0x0003e2000c121848 */
[----:B------:R-:W-:Y:S01]  /*86f0*/  ISETP.GE.U32.AND P0, PT, R243, 0x7fffff1d, PT ;  /* 0x7fffff1df300780c */ /* 0x000fe20003f06070 */
[----:B------:R-:W-:-:S02]  /*8700*/  IMAD R243, R202, 0x4f, RZ ;  /* 0x0000004fcaf37824 */ /* 0x000fc400078e02ff */
[----:B------:R2:W-:Y:S04]  /*8710*/  STL.64 [R1+0x190], R174 ;  /* 0x000190ae01007387 */ /* 0x0005e80000100a00 */
[----:B------:R3:W-:Y:S04]  /*8720*/  STL.64 [R1+0x188], R172 ;  /* 0x000188ac01007387 */ /* 0x0007e80000100a00 */
[----:B------:R1:W-:Y:S04]  /*8730*/  STL.64 [R1+0x150], R170 ;  /* 0x000150aa01007387 */ /* 0x0003e80000100a00 */
[----:B------:R4:W-:Y:S01]  /*8740*/  STL.64 [R1+0x148], R168 ;  /* 0x000148a801007387 */ /* 0x0009e20000100a00 */
[----:B--2---:R-:W-:Y:S01]  /*8750*/  IMAD.WIDE R174, R243, 0x4, R132 ;  /* 0x00000004f3ae7825 */ /* 0x004fe200078e0284 */
[----:B---3--:R-:W-:-:S03]  /*8760*/  MOV R172, R250 ;  /* 0x000000fa00ac7202 */ /* 0x008fc60000000f00 */
[----:B------:R-:W-:Y:S02]  /*8770*/  IMAD R250, R202, 0x5b, RZ ;  /* 0x0000005bcafa7824 */ /* 0x000fe400078e02ff */
[----:B------:R-:W-:Y:S02]  /*8780*/  IMAD.MOV.U32 R173, RZ, RZ, R251 ;  /* 0x000000ffffad7224 */ /* 0x000fe400078e00fb */
[----:B-1----:R-:W-:Y:S01]  /*8790*/  IMAD.WIDE R170, R242, 0x4, R132 ;  /* 0x00000004f2aa7825 */ /* 0x002fe200078e0284 */
[----:B------:R-:W-:-:S03]  /*87a0*/  IADD3 R242, R0, -0x68, RZ ;  /* 0xffffff9800f27810 */ /* 0x000fc60007ffe0ff */
[----:B----4-:R-:W-:Y:S01]  /*87b0*/  IMAD.WIDE R168, R243, 0x4, R130 ;  /* 0x00000004f3a87825 */ /* 0x010fe200078e0282 */
[----:B------:R1:W-:Y:S01]  /*87c0*/  LDGSTS.E [R178+0x12c00], [R170.64], !P1 ;  /* 0x12c00000aab27fae */ /* 0x0003e2000c921848 */
[----:B------:R-:W-:-:S03]  /*87d0*/  IADD3 R243, R0, -0x6c, RZ ;  /* 0xffffff9400f37810 */ /* 0x000fc60007ffe0ff */
[----:B------:R2:W-:Y:S01]  /*87e0*/  LDGSTS.E [R178+0x12e00], [R180.64], !P1 ;  /* 0x12e00000b4b27fae */ /* 0x0005e2000c921848 */
[----:B------:R-:W-:Y:S01]  /*87f0*/  ISETP.GE.U32.AND P1, PT, R242, 0x7fffff19, PT ;  /* 0x7fffff19f200780c */ /* 0x000fe20003f26070 */
[----:B------:R-:W-:Y:S02]  /*8800*/  IMAD R242, R202, 0x53, RZ ;  /* 0x00000053caf27824 */ /* 0x000fe400078e02ff */
        /* <DEDUP_REMOVED lines=9> */
[----:B-1----:R-:W-:Y:S01]  /*88a0*/  IMAD.MOV.U32 R170, RZ, RZ, R246 ;  /* 0x000000ffffaa7224 */ /* 0x002fe200078e00f6 */
[----:B------:R-:W-:Y:S01]  /*88b0*/  IADD3 R246, R0, -0x78, RZ ;  /* 0xffffff8800f67810 */ /* 0x000fe20007ffe0ff */
[----:B------:R-:W-:Y:S01]  /*88c0*/  IMAD.MOV.U32 R171, RZ, RZ, R247 ;  /* 0x000000ffffab7224 */ /* 0x000fe200078e00f7 */
[----:B------:R-:W-:Y:S01]  /*88d0*/  STL.64 [R1+0x88], R182 ;  /* 0x000088b601007387 */ /* 0x000fe20000100a00 */
[----:B--2---:R-:W-:-:S03]  /*88e0*/  IMAD.WIDE R180, R243, 0x4, R132 ;  /* 0x00000004f3b47825 */ /* 0x004fc600078e0284 */
[----:B------:R1:W-:Y:S01]  /*88f0*/  LDGSTS.E [R178+0x14c00], [R182.64], !P6 ;  /* 0x14c00000b6b27fae */ /* 0x0003e2000f121848 */
[----:B---3--:R-:W-:-:S04]  /*8900*/  IMAD.WIDE R174, R243, 0x4, R130 ;  /* 0x00000004f3ae7825 */ /* 0x008fc800078e0282 */
[----:B----4-:R-:W-:Y:S01]  /*8910*/  IMAD.WIDE R168, R242, 0x4, R130 ;  /* 0x00000004f2a87825 */ /* 0x010fe200078e0282 */
[----:B------:R-:W-:-:S04]  /*8920*/  IADD3 R242, R0, -0x70, RZ ;  /* 0xffffff9000f27810 */ /* 0x000fc80007ffe0ff */
[----:B------:R2:W-:Y:S04]  /*8930*/  STL.64 [R1+0x78], R168 ;  /* 0x000078a801007387 */ /* 0x0005e80000100a00 */
[----:B------:R2:W-:Y:S01]  /*8940*/  LDGSTS.E [R178+0x14e00], [R168.64], !P6 ;  /* 0x14e00000a8b27fae */ /* 0x0005e2000f121848 */
[----:B------:R-:W-:Y:S02]  /*8950*/  ISETP.GE.U32.AND P6, PT, R242, 0x7fffff11, PT ;  /* 0x7fffff11f200780c */ /* 0x000fe40003fc6070 */
[----:B------:R-:W-:Y:S01]  /*8960*/  IADD3 R242, R0, -0x74, RZ ;  /* 0xffffff8c00f27810 */ /* 0x000fe20007ffe0ff */
[----:B------:R-:W-:Y:S04]  /*8970*/  STL.64 [R1+0x40], R180 ;  /* 0x000040b401007387 */ /* 0x000fe80000100a00 */
[----:B------:R3:W-:Y:S04]  /*8980*/  LDGSTS.E [R178+0x15c00], [R180.64], !P3 ;  /* 0x15c00000b4b27fae */ /* 0x0007e8000d921848 */
[----:B------:R4:W-:Y:S01]  /*8990*/  STL.64 [R1+0x38], R174 ;  /* 0x000038ae01007387 */ /* 0x0009e20000100a00 */
[----:B--2---:R-:W-:-:S02]  /*89a0*/  IMAD.MOV.U32 R168, RZ, RZ, R244 ;  /* 0x000000ffffa87224 */ /* 0x004fc400078e00f4 */
[----:B------:R-:W-:Y:S01]  /*89b0*/  IMAD R244, R202, 0x5f, RZ ;  /* 0x0000005fcaf47824 */ /* 0x000fe200078e02ff */
[----:B------:R4:W-:Y:S01]  /*89c0*/  LDGSTS.E [R178+0x15e00], [R174.64], !P3 ;  /* 0x15e00000aeb27fae */ /* 0x0009e2000d921848 */
[----:B------:R-:W-:Y:S01]  /*89d0*/  ISETP.GE.U32.AND P3, PT, R242, 0x7fffff0d, PT ;  /* 0x7fffff0df200780c */ /* 0x000fe20003f66070 */
[----:B------:R-:W-:Y:S02]  /*89e0*/  IMAD.MOV.U32 R169, RZ, RZ, R245 ;  /* 0x000000ffffa97224 */ /* 0x000fe400078e00f5 */
[----:B------:R-:W-:-:S04]  /*89f0*/  IMAD.WIDE R242, R244, 0x4, R132 ;  /* 0x00000004f4f27825 */ /* 0x000fc800078e0284 */
[----:B------:R-:W-:-:S04]  /*8a00*/  IMAD.WIDE R244, R244, 0x4, R130 ;  /* 0x00000004f4f47825 */ /* 0x000fc800078e0282 */
[----:B----4-:R-:W-:-:S04]  /*8a10*/  IMAD.WIDE R174, R250, 0x4, R132 ;  /* 0x00000004faae7825 */ /* 0x010fc800078e0284 */
[----:B------:R-:W-:Y:S01]  /*8a20*/  IMAD.WIDE R250, R250, 0x4, R130 ;  /* 0x00000004fafa7825 */ /* 0x000fe200078e0282 */
[----:B------:R2:W-:Y:S04]  /*8a30*/  LDGSTS.E [R178+0x16c00], [R174.64], !P4 ;  /* 0x16c00000aeb27fae */ /* 0x0005e8000e121848 */
[----:B------:R4:W-:Y:S01]  /*8a40*/  LDGSTS.E [R178+0x16e00], [R250.64], !P4 ;  /* 0x16e00000fab27fae */ /* 0x0009e2000e121848 */
[----:B------:R-:W-:Y:S02]  /*8a50*/  ISETP.GE.U32.AND P4, PT, R246, 0x7fffff09, PT ;  /* 0x7fffff09f600780c */ /* 0x000fe40003f86070 */
[----:B------:R-:W-:Y:S01]  /*8a60*/  IADD3 R246, R0, -0x7c, RZ ;  /* 0xffffff8400f67810 */ /* 0x000fe20007ffe0ff */
[----:B------:R2:W-:Y:S04]  /*8a70*/  STL.64 [R1], R174 ;  /* 0x000000ae01007387 */ /* 0x0005e80000100a00 */
[----:B------:R4:W-:Y:S04]  /*8a80*/  LDGSTS.E [R178+0x17c00], [R242.64], !P5 ;  /* 0x17c00000f2b27fae */ /* 0x0009e8000e921848 */
[----:B------:R4:W-:Y:S01]  /*8a90*/  LDGSTS.E [R178+0x17e00], [R244.64], !P5 ;  /* 0x17e00000f4b27fae */ /* 0x0009e2000e921848 */
[----:B------:R-:W-:Y:S01]  /*8aa0*/  ISETP.GE.U32.AND P5, PT, R246, 0x7fffff05, PT ;  /* 0x7fffff05f600780c */ /* 0x000fe20003fa6070 */
[----:B--2---:R-:W-:-:S02]  /*8ab0*/  IMAD.MOV.U32 R174, RZ, RZ, R170 ;  /* 0x000000ffffae7224 */ /* 0x004fc400078e00aa */
[----:B------:R-:W-:Y:S02]  /*8ac0*/  IMAD R170, R202, 0x63, RZ ;  /* 0x00000063caaa7824 */ /* 0x000fe400078e02ff */
[----:B------:R-:W-:Y:S02]  /*8ad0*/  IMAD.MOV.U32 R175, RZ, RZ, R171 ;  /* 0x000000ffffaf7224 */ /* 0x000fe400078e00ab */
[----:B------:R-:W-:-:S04]  /*8ae0*/  IMAD.WIDE R246, R170, 0x4, R132 ;  /* 0x00000004aaf67825 */ /* 0x000fc800078e0284 */
[----:B---3--:R-:W-:Y:S01]  /*8af0*/  IMAD.WIDE R180, R170, 0x4, R130 ;  /* 0x00000004aab47825 */ /* 0x008fe200078e0282 */
[----:B------:R4:W-:Y:S01]  /*8b00*/  LDGSTS.E [R178+0x18c00], [R246.64], !P0 ;  /* 0x18c00000f6b27fae */ /* 0x0009e2000c121848 */
[----:B------:R-:W-:Y:S02]  /*8b10*/  IADD3 R170, R0, -0x80, RZ ;  /* 0xffffff8000aa7810 */ /* 0x000fe40007ffe0ff */
[----:B------:R-:W-:Y:S01]  /*8b20*/  IMAD R171, R202, 0x6b, RZ ;  /* 0x0000006bcaab7824 */ /* 0x000fe200078e02ff */
[----:B------:R2:W-:Y:S03]  /*8b30*/  STL.64 [R1+0x5b8], R180 ;  /* 0x0005b8b401007387 */ /* 0x0005e60000100a00 */
[----:B-1----:R-:W-:Y:S01]  /*8b40*/  IMAD.WIDE R182, R171, 0x4, R132 ;  /* 0x00000004abb67825 */ /* 0x002fe200078e0284 */
[----:B------:R2:W-:Y:S01]  /*8b50*/  LDGSTS.E [R178+0x18e00], [R180.64], !P0 ;  /* 0x18e00000b4b27fae */ /* 0x0005e2000c121848 */
[----:B------:R-:W-:-:S03]  /*8b60*/  ISETP.GE.U32.AND P0, PT, R170, 0x7fffff01, PT ;  /* 0x7fffff01aa00780c */ /* 0x000fc60003f06070 */
[----:B------:R1:W-:Y:S04]  /*8b70*/  STL.64 [R1+0x5c0], R186 ;  /* 0x0005c0ba01007387 */ /* 0x0003e80000100a00 */
[----:B------:R1:W-:Y:S01]  /*8b80*/  LDGSTS.E [R178+0x19c00], [R186.64], !P1 ;  /* 0x19c00000bab27fae */ /* 0x0003e2000c921848 */
[----:B--2---:R-:W-:-:S03]  /*8b90*/  IMAD.WIDE R180, R171, 0x4, R130 ;  /* 0x00000004abb47825 */ /* 0x004fc600078e0282 */
[----:B------:R2:W-:Y:S01]  /*8ba0*/  STL.64 [R1+0x5c8], R184 ;  /* 0x0005c8b801007387 */ /* 0x0005e20000100a00 */
[----:B------:R-:W-:-:S03]  /*8bb0*/  IADD3 R171, R0, -0x81, RZ ;  /* 0xffffff7f00ab7810 */ /* 0x000fc60007ffe0ff */
[----:B------:R2:W-:Y:S01]  /*8bc0*/  LDGSTS.E [R178+0x19e00], [R184.64], !P1 ;  /* 0x19e00000b8b27fae */ /* 0x0005e2000c921848 */
[----:B------:R-:W-:Y:S01]  /*8bd0*/  ISETP.GE.AND P1, PT, R179, R170, PT ;  /* 0x000000aab300720c */ /* 0x000fe20003f26270 */
[----:B------:R-:W-:Y:S02]  /*8be0*/  IMAD.MOV.U32 R170, RZ, RZ, 0x7f ;  /* 0x0000007fffaa7424 */ /* 0x000fe400078e00ff */
[----:B------:R-:W-:Y:S01]  /*8bf0*/  STL.64 [R1+0x5d0], R182 ;  /* 0x0005d0b601007387 */ /* 0x000fe20000100a00 */
[----:B-1----:R-:W-:Y:S02]  /*8c00*/  IMAD.WIDE R186, R176, 0x4, R132 ;  /* 0x00000004b0ba7825 */ /* 0x002fe400078e0284 */
[----:B------:R-:W-:Y:S01]  /*8c10*/  IADD3 R170, R170, c[0x0][0x180], RZ ;  /* 0x00006000aaaa7a10 */ /* 0x000fe20007ffe0ff */
[----:B------:R1:W-:Y:S04]  /*8c20*/  LDGSTS.E [R178+0x1ac00], [R182.64], !P2 ;  /* 0x1ac00000b6b27fae */ /* 0x0003e8000d121848 */
[----:B------:R3:W-:Y:S01]  /*8c30*/  STL.64 [R1+0x5d8], R180 ;  /* 0x0005d8b401007387 */ /* 0x0007e20000100a00 */
[----:B--2---:R-:W-:Y:S01]  /*8c40*/  IMAD.WIDE R184, R176, 0x4, R130 ;  /* 0x00000004b0b87825 */ /* 0x004fe200078e0282 */
[----:B------:R-:W-:-:S02]  /*8c50*/  IADD3 R176, R0, -0x85, RZ ;  /* 0xffffff7b00b07810 */ /* 0x000fc40007ffe0ff */
[----:B------:R3:W-:Y:S01]  /*8c60*/  LDGSTS.E [R178+0x1ae00], [R180.64], !P2 ;  /* 0x1ae00000b4b27fae */ /* 0x0007e2000d121848 */
[----:B------:R-:W-:Y:S01]  /*8c70*/  ISETP.GE.U32.AND P2, PT, R171, 0x7fffff00, PT ;  /* 0x7fffff00ab00780c */ /* 0x000fe20003f46070 */
[----:B------:R-:W-:Y:S02]  /*8c80*/  IMAD R171, R202, 0x77, RZ ;  /* 0x00000077caab7824 */ /* 0x000fe400078e02ff */
[----:B------:R2:W-:Y:S04]  /*8c90*/  LDGSTS.E [R178+0x1bc00], [R186.64], !P6 ;  /* 0x1bc00000bab27fae */ /* 0x0005e8000f121848 */
[----:B------:R2:W-:Y:S01]  /*8ca0*/  LDGSTS.E [R178+0x1be00], [R184.64], !P6 ;  /* 0x1be00000b8b27fae */ /* 0x0005e2000f121848 */
[----:B------:R-:W-:Y:S01]  /*8cb0*/  ISETP.GT.AND P6, PT, R170, 0x7f, PT ;  /* 0x0000007faa00780c */ /* 0x000fe20003fc4270 */
[----:B---3--:R-:W-:-:S02]  /*8cc0*/  IMAD R180, R202, 0x73, RZ ;  /* 0x00000073cab47824 */ /* 0x008fc400078e02ff */
[----:B------:R-:W-:Y:S02]  /*8cd0*/  STL.64 [R1+0x5e0], R186 ;  /* 0x0005e0ba01007387 */ /* 0x000fe40000100a00 */
[C---:B-1----:R-:W-:Y:S02]  /*8ce0*/  IMAD.WIDE R182, R180.reuse, 0x4, R132 ;  /* 0x00000004b4b67825 */ /* 0x042fe400078e0284 */
[----:B------:R-:W-:Y:S02]  /*8cf0*/  STL.64 [R1+0x5e8], R184 ;  /* 0x0005e8b801007387 */ /* 0x000fe40000100a00 */
[----:B------:R-:W-:Y:S02]  /*8d00*/  IMAD.WIDE R180, R180, 0x4, R130 ;  /* 0x00000004b4b47825 */ /* 0x000fe400078e0282 */
[----:B------:R1:W-:Y:S04]  /*8d10*/  LDGSTS.E [R178+0x1cc00], [R182.64], !P3 ;  /* 0x1cc00000b6b27fae */ /* 0x0003e8000d921848 */
[----:B------:R3:W-:Y:S01]  /*8d20*/  LDGSTS.E [R178+0x1ce00], [R180.64], !P3 ;  /* 0x1ce00000b4b27fae */ /* 0x0007e2000d921848 */
[----:B------:R-:W-:-:S02]  /*8d30*/  ISETP.GE.U32.AND P3, PT, R176, 0x7ffffefc, PT ;  /* 0x7ffffefcb000780c */ /* 0x000fc40003f66070 */
[----:B------:R-:W-:Y:S01]  /*8d40*/  SEL R176, RZ, 0x4, !P6 ;  /* 0x00000004ffb07807 */ /* 0x000fe20007000000 */
[----:B------:R1:W-:Y:S01]  /*8d50*/  STL.64 [R1+0x5f0], R182 ;  /* 0x0005f0b601007387 */ /* 0x0003e20000100a00 */
[----:B------:R-:W-:Y:S02]  /*8d60*/  ISETP.GE.AND P6, PT, R179, c[0x0][0x180], PT ;  /* 0x00006000b3007a0c */ /* 0x000fe40003fc6270 */
[----:B------:R-:W-:Y:S01]  /*8d70*/  IADD3 R179, R0, -0x89, RZ ;  /* 0xffffff7700b37810 */ /* 0x000fe20007ffe0ff */
[----:B------:R3:W-:Y:S01]  /*8d80*/  STL.64 [R1+0x5f8], R180 ;  /* 0x0005f8b401007387 */ /* 0x0007e20000100a00 */
[----:B------:R-:W-:Y:S02]  /*8d90*/  SEL R176, R176, RZ, !P6 ;  /* 0x000000ffb0b07207 */ /* 0x000fe40007000000 */
[----:B------:R-:W-:Y:S02]  /*8da0*/  ISETP.GE.U32.AND P6, PT, R179, 0x7ffffef8, PT ;  /* 0x7ffffef8b300780c */ /* 0x000fe40003fc6070 */
[----:B------:R-:W-:Y:S01]  /*8db0*/  IADD3 R179, R203, 0x100000, RZ ;  /* 0x00100000cbb37810 */ /* 0x000fe20007ffe0ff */
[----:B-1----:R-:W-:-:S04]  /*8dc0*/  IMAD.WIDE R182, R171, 0x4, R132 ;  /* 0x00000004abb67825 */ /* 0x002fc800078e0284 */
[----:B---3--:R-:W-:Y:S01]  /*8dd0*/  IMAD.WIDE R180, R171, 0x4, R130 ;  /* 0x00000004abb47825 */ /* 0x008fe200078e0282 */
[----:B------:R1:W-:Y:S03]  /*8de0*/  LDGSTS.E [R178+0x1dc00], [R182.64], !P4 ;  /* 0x1dc00000b6b27fae */ /* 0x0003e6000e121848 */
[----:B------:R-:W-:Y:S01]  /*8df0*/  IMAD R171, R202, 0x7b, RZ ;  /* 0x0000007bcaab7824 */ /* 0x000fe200078e02ff */
[----:B------:R3:W-:Y:S01]  /*8e00*/  LDGSTS.E [R178+0x1de00], [R180.64], !P4 ;  /* 0x1de00000b4b27fae */ /* 0x0007e2000e121848 */
[----:B------:R-:W-:Y:S01]  /*8e10*/  ISETP.NE.U32.AND P4, PT, R176, RZ, PT ;  /* 0x000000ffb000720c */ /* 0x000fe20003f85070 */
[----:B------:R-:W-:Y:S02]  /*8e20*/  IMAD R176, R202, 0x7f, RZ ;  /* 0x0000007fcab07824 */ /* 0x000fe400078e02ff */
[C---:B--2---:R-:W-:Y:S01]  /*8e30*/  IMAD.WIDE R186, R171.reuse, 0x4, R132 ;  /* 0x00000004abba7825 */ /* 0x044fe200078e0284 */
[----:B------:R1:W-:Y:S03]  /*8e40*/  STL.64 [R1+0x600], R182 ;  /* 0x000600b601007387 */ /* 0x0003e60000100a00 */
[----:B------:R-:W-:Y:S01]  /*8e50*/  IMAD.WIDE R184, R171, 0x4, R130 ;  /* 0x00000004abb87825 */ /* 0x000fe200078e0282 */
[----:B------:R3:W-:Y:S01]  /*8e60*/  STL.64 [R1+0x608], R180 ;  /* 0x000608b401007387 */ /* 0x0007e20000100a00 */
[----:B------:R-:W-:-:S03]  /*8e70*/  IADD3 R171, R0, -0x8d, RZ ;  /* 0xffffff7300ab7810 */ /* 0x000fc60007ffe0ff */
[----:B------:R-:W-:Y:S01]  /*8e80*/  STL.64 [R1+0x610], R186 ;  /* 0x000610ba01007387 */ /* 0x000fe20000100a00 */
[----:B-1----:R-:W-:-:S03]  /*8e90*/  IMAD.WIDE R182, R176, 0x4, R132 ;  /* 0x00000004b0b67825 */ /* 0x002fc600078e0284 */
[----:B------:R-:W-:Y:S01]  /*8ea0*/  STL.64 [R1+0x618], R184 ;  /* 0x000618b801007387 */ /* 0x000fe20000100a00 */
[----:B---3--:R-:W-:-:S03]  /*8eb0*/  IMAD.WIDE R180, R176, 0x4, R130 ;  /* 0x00000004b0b47825 */ /* 0x008fc600078e0282 */
[----:B------:R-:W-:Y:S01]  /*8ec0*/  STL.64 [R1+0x628], R182 ;  /* 0x000628b601007387 */ /* 0x000fe20000100a00 */
[----:B------:R-:W-:-:S03]  /*8ed0*/  IADD3 R176, R203, 0x100000, RZ ;  /* 0x00100000cbb07810 */ /* 0x000fc60007ffe0ff */
[----:B------:R1:W-:Y:S04]  /*8ee0*/  STL.64 [R1+0x620], R180 ;  /* 0x000620b401007387 */ /* 0x0003e80000100a00 */
[----:B------:R-:W2:Y:S04]  /*8ef0*/  LDL.LU.64 R188, [R1+0x578] ;  /* 0x0005780001bc7983 */ /* 0x000ea80000300a00 */
[----:B------:R4:W-:Y:S04]  /*8f00*/  LDGSTS.E [R178+0x1ec00], [R186.64], !P5 ;  /* 0x1ec00000bab27fae */ /* 0x0009e8000e921848 */
[----:B------:R4:W-:Y:S01]  /*8f10*/  LDGSTS.E [R178+0x1ee00], [R184.64], !P5 ;  /* 0x1ee00000b8b27fae */ /* 0x0009e2000e921848 */
[----:B------:R-:W-:-:S02]  /*8f20*/  ISETP.GE.U32.AND P5, PT, R171, 0x7ffffef4, PT ;  /* 0x7ffffef4ab00780c */ /* 0x000fc40003fa6070 */
[----:B------:R-:W-:Y:S01]  /*8f30*/  IADD3 R171, R0, -0x91, RZ ;  /* 0xffffff6f00ab7810 */ /* 0x000fe20007ffe0ff */
[----:B------:R4:W-:Y:S04]  /*8f40*/  LDGSTS.E [R178+0x1fc00], [R182.64], !P0 ;  /* 0x1fc00000b6b27fae */ /* 0x0009e8000c121848 */
[----:B------:R1:W-:Y:S01]  /*8f50*/  LDGSTS.E [R178+0x1fe00], [R180.64], !P0 ;  /* 0x1fe00000b4b27fae */ /* 0x0003e2000c121848 */
[----:B------:R-:W-:Y:S02]  /*8f60*/  ISETP.GE.U32.AND P0, PT, R171, 0x7ffffef0, PT ;  /* 0x7ffffef0ab00780c */ /* 0x000fe40003f06070 */
[C---:B------:R-:W-:Y:S01]  /*8f70*/  IADD3 R171, R203.reuse, 0x100000, RZ ;  /* 0x00100000cbab7810 */ /* 0x040fe20007ffe0ff */
[----:B------:R-:W0:Y:S04]  /*8f80*/  LDGDEPBAR ;  /* 0x00000000000079af */ /* 0x000e280000000000 */
[----:B------:R3:W-:Y:S04]  /*8f90*/  LDGSTS.E [R176+-0x60000], [R10.64], P4 ;  /* 0xa00000000ab07fae */ /* 0x0007e8000a121848 */
[----:B------:R1:W-:Y:S04]  /*8fa0*/  LDGSTS.E [R171+-0x5f000], [R4.64], P4 ;  /* 0xa100000004ab7fae */ /* 0x0003e8000a121848 */
[----:B------:R3:W-:Y:S04]  /*8fb0*/  LDGSTS.E [R176+-0x5e000], [R6.64], P4 ;  /* 0xa200000006b07fae */ /* 0x0007e8000a121848 */
[----:B------:R1:W-:Y:S04]  /*8fc0*/  LDGSTS.E [R171+-0x5d000], [R8.64], P4 ;  /* 0xa300000008ab7fae */ /* 0x0003e8000a121848 */
[----:B------:R3:W-:Y:S04]  /*8fd0*/  LDGSTS.E [R176+-0x5c000], [R2.64], P4 ;  /* 0xa400000002b07fae */ /* 0x0007e8000a121848 */
[----:B------:R1:W-:Y:S04]  /*8fe0*/  LDGSTS.E [R171+-0x5b000], [R20.64], P4 ;  /* 0xa500000014ab7fae */ /* 0x0003e8000a121848 */
[----:B------:R3:W-:Y:S04]  /*8ff0*/  LDGSTS.E [R176+-0x5a000], [R12.64], P4 ;  /* 0xa60000000cb07fae */ /* 0x0007e8000a121848 */
[----:B------:R4:W-:Y:S01]  /*9000*/  LDGSTS.E [R179+-0x59000], [R14.64], P4 ;  /* 0xa70000000eb37fae */ /* 0x0009e2000a121848 */
[----:B-1----:R-:W-:Y:S01]  /*9010*/  LOP3.LUT R171, R203, 0x10, RZ, 0x3c, !PT ;  /* 0x00000010cbab7812 */ /* 0x002fe200078e3cff */
[----:B------:R-:W-:-:S02]  /*9020*/  IMAD.SHL.U32 R202, R202, 0x80, RZ ;  /* 0x00000080caca7824 */ /* 0x000fc400078e00ff */
[----:B------:R-:W2:Y:S01]  /*9030*/  LDL.LU.64 R180, [R1+0x500] ;  /* 0x0005000001b47983 */ /* 0x000ea20000300a00 */
[C---:B---3--:R-:W-:Y:S02]  /*9040*/  IADD3 R176, R171.reuse, 0x100000, RZ ;  /* 0x00100000abb07810 */ /* 0x048fe40007ffe0ff */
[----:B----4-:R-:W-:-:S03]  /*9050*/  IADD3 R179, R171, 0x100000, RZ ;  /* 0x00100000abb37810 */ /* 0x010fc60007ffe0ff */
[----:B------:R1:W-:Y:S01]  /*9060*/  LDGSTS.E [R176+-0x5fe00], [R16.64], P4 ;  /* 0xa020000010b07fae */ /* 0x0003e2000a121848 */
[----:B------:R-:W-:-:S03]  /*9070*/  IADD3 R171, R171, 0x100000, RZ ;  /* 0x00100000abab7810 */ /* 0x000fc60007ffe0ff */
[----:B------:R3:W-:Y:S04]  /*9080*/  LDGSTS.E [R179+-0x5ee00], [R18.64], P4 ;  /* 0xa120000012b37fae */ /* 0x0007e8000a121848 */
[----:B------:R1:W-:Y:S04]  /*9090*/  LDGSTS.E [R176+-0x5de00], [R30.64], P4 ;  /* 0xa22000001eb07fae */ /* 0x0003e8000a121848 */
[----:B------:R3:W-:Y:S04]  /*90a0*/  LDGSTS.E [R179+-0x5ce00], [R22.64], P4 ;  /* 0xa320000016b37fae */ /* 0x0007e8000a121848 */
[----:B------:R1:W-:Y:S04]  /*90b0*/  LDGSTS.E [R176+-0x5be00], [R24.64], P4 ;  /* 0xa420000018b07fae */ /* 0x0003e8000a121848 */
[----:B------:R3:W-:Y:S04]  /*90c0*/  LDGSTS.E [R179+-0x5ae00], [R26.64], P4 ;  /* 0xa52000001ab37fae */ /* 0x0007e8000a121848 */
[----:B------:R1:W-:Y:S04]  /*90d0*/  LDGSTS.E [R176+-0x59e00], [R28.64], P4 ;  /* 0xa62000001cb07fae */ /* 0x0003e8000a121848 */
[----:B------:R4:W-:Y:S01]  /*90e0*/  LDGSTS.E [R171+-0x58e00], [R40.64], P4 ;  /* 0xa720000028ab7fae */ /* 0x0009e2000a121848 */
[----:B---3--:R-:W-:-:S02]  /*90f0*/  IADD3 R179, R177, 0x100000, RZ ;  /* 0x00100000b1b37810 */ /* 0x008fc40007ffe0ff */
[C---:B-1----:R-:W-:Y:S02]  /*9100*/  IADD3 R176, R177.reuse, 0x100000, RZ ;  /* 0x00100000b1b07810 */ /* 0x042fe40007ffe0ff */
[----:B----4-:R-:W-:-:S03]  /*9110*/  IADD3 R171, R177, 0x100000, RZ ;  /* 0x00100000b1ab7810 */ /* 0x010fc60007ffe0ff */
        /* <DEDUP_REMOVED lines=8> */
[----:B---3--:R-:W-:-:S04]  /*91a0*/  LOP3.LUT R171, R203, 0x30, RZ, 0x3c, !PT ;  /* 0x00000030cbab7812 */ /* 0x008fc800078e3cff */
[C---:B-1----:R-:W-:Y:S02]  /*91b0*/  IADD3 R176, R171.reuse, 0x100000, RZ ;  /* 0x00100000abb07810 */ /* 0x042fe40007ffe0ff */
        /* <DEDUP_REMOVED lines=33> */
[----:B-1----:R-:W-:-:S02]  /*93d0*/  IADD3 R176, R178, 0x100000, RZ ;  /* 0x00100000b2b07810 */ /* 0x002fc40007ffe0ff */
        /* <DEDUP_REMOVED lines=10> */
[----:B----4-:R-:W-:-:S04]  /*9480*/  LOP3.LUT R171, R203, 0x70, RZ, 0x3c, !PT ;  /* 0x00000070cbab7812 */ /* 0x010fc800078e3cff */
[C---:B-1----:R-:W-:Y:S02]  /*9490*/  IADD3 R176, R171.reuse, 0x100000, RZ ;  /* 0x00100000abb07810 */ /* 0x042fe40007ffe0ff */
[----:B---3--:R-:W-:-:S03]  /*94a0*/  IADD3 R178, R171, 0x100000, RZ ;  /* 0x00100000abb27810 */ /* 0x008fc60007ffe0ff */
        /* <DEDUP_REMOVED lines=8> */
[----:B------:R4:W-:Y:S04]  /*9530*/  LDGSTS.E [R171+-0x58200], [R126.64], P4 ;  /* 0xa7e000007eab7fae */ /* 0x0009e8000a121848 */
[----:B------:R-:W0:Y:S01]  /*9540*/  LDGDEPBAR ;  /* 0x00000000000079af */ /* 0x000e220000000000 */
[----:B------:R-:W-:-:S03]  /*9550*/  IMAD.WIDE R186, R202, 0x4, R132 ;  /* 0x00000004caba7825 */ /* 0x000fc600078e0284 */
[----:B------:R-:W-:Y:S01]  /*9560*/  BAR.SYNC.DEFER_BLOCKING 0x0 ;  /* 0x0000000000007b1d */ /* 0x000fe20000010000 */
[----:B----4-:R-:W-:Y:S02]  /*9570*/  SEL R171, RZ, 0x4, P1 ;  /* 0x00000004ffab7807 */ /* 0x010fe40000800000 */
[----:B------:R-:W-:-:S03]  /*9580*/  ISETP.GT.AND P1, PT, R170, 0xff, PT ;  /* 0x000000ffaa00780c */ /* 0x000fc60003f24270 */
[----:B---3--:R-:W3:Y:S01]  /*9590*/  LDL.LU.64 R178, [R1+0x4f8] ;  /* 0x0004f80001b27983 */ /* 0x008ee20000300a00 */
[----:B------:R-:W-:Y:S01]  /*95a0*/  IADD3 R170, R0, -0x99, RZ ;  /* 0xffffff6700aa7810 */ /* 0x000fe20007ffe0ff */
[----:B------:R-:W-:Y:S01]  /*95b0*/  IMAD.WIDE R182, R202, 0x4, R168 ;  /* 0x00000004cab67825 */ /* 0x000fe200078e02a8 */
[----:B------:R-:W-:Y:S02]  /*95c0*/  SEL R252, R171, RZ, P1 ;  /* 0x000000ffabfc7207 */ /* 0x000fe40000800000 */
[----:B------:R-:W-:Y:S01]  /*95d0*/  ISETP.GE.U32.AND P1, PT, R170, 0x7ffffee8, PT ;  /* 0x7ffffee8aa00780c */ /* 0x000fe20003f26070 */
[C---:B--2---:R-:W-:Y:S01]  /*95e0*/  IMAD.WIDE R132, R202.reuse, 0x4, R188 ;  /* 0x00000004ca847825 */ /* 0x044fe200078e02bc */
[----:B------:R-:W2:Y:S04]  /*95f0*/  LDL.LU.64 R170, [R1+0x4c0] ;  /* 0x0004c00001aa7983 */ /* 0x000ea80000300a00 */
[----:B------:R-:W4:Y:S04]  /*9600*/  LDL.LU.64 R168, [R1+0x4b8] ;  /* 0x0004b80001a87983 */ /* 0x000f280000300a00 */
[----:B------:R1:W-:Y:S04]  /*9610*/  STL.64 [R1+0xab8], R186 ;  /* 0x000ab8ba01007387 */ /* 0x0003e80000100a00 */
[----:B------:R1:W-:Y:S04]  /*9620*/  STL.64 [R1+0xac0], R182 ;  /* 0x000ac0b601007387 */ /* 0x0003e80000100a00 */
[----:B------:R-:W4:Y:S04]  /*9630*/  LDL.LU.64 R188, [R1+0x480] ;  /* 0x0004800001bc7983 */ /* 0x000f280000300a00 */
[----:B------:R-:W-:Y:S04]  /*9640*/  STL.64 [R1+0xa80], R132 ;  /* 0x000a808401007387 */ /* 0x000fe80000100a00 */
[----:B------:R-:W-:Y:S01]  /*9650*/  @!PT LDS RZ, [RZ] ;  /* 0x00000000fffff984 */ /* 0x000fe20000000800 */
[----:B------:R-:W-:Y:S01]  /*9660*/  @!PT LDS RZ, [RZ] ;  /* 0x00000000fffff984 */ /* 0x000fe20000000800 */
[----:B------:R-:W-:Y:S01]  /*9670*/  @!PT LDS RZ, [RZ] ;  /* 0x00000000fffff984 */ /* 0x000fe20000000800 */
[----:B------:R1:W-:Y:S04]  /*9680*/  LDGSTS.E [R203+0x20000], [R186.64], !P2 ;  /* 0x20000000bacb7fae */ /* 0x0003e8000d121848 */
[----:B-1----:R-:W4:Y:S01]  /*9690*/  LDL.LU.64 R186, [R1+0x478] ;  /* 0x0004780001ba7983 */ /* 0x002f220000300a00 */
[----:B------:R-:W-:Y:S01]  /*96a0*/  IMAD.WIDE R130, R202, 0x4, R130 ;  /* 0x00000004ca827825 */ /* 0x000fe200078e0282 */
[----:B------:R-:W-:-:S04]  /*96b0*/  IADD3 R184, R0, -0x9d, RZ ;  /* 0xffffff6300b87810 */ /* 0x000fc80007ffe0ff */
[----:B------:R1:W-:Y:S01]  /*96c0*/  LDGSTS.E [R203+0x20200], [R130.64], !P2 ;  /* 0x2020000082cb7fae */ /* 0x0003e2000d121848 */
[----:B------:R-:W-:-:S03]  /*96d0*/  IMAD.WIDE R190, R202, 0x4, R172 ;  /* 0x00000004cabe7825 */ /* 0x000fc600078e02ac */
[----:B------:R1:W-:Y:S01]  /*96e0*/  LDGSTS.E [R203+0x21000], [R182.64], !P3 ;  /* 0x21000000b6cb7fae */ /* 0x0003e2000d921848 */
[----:B------:R-:W-:Y:S01]  /*96f0*/  IMAD.WIDE R180, R202, 0x4, R180 ;  /* 0x00000004cab47825 */ /* 0x000fe200078e02b4 */
[----:B------:R-:W-:Y:S02]  /*9700*/  ISETP.GE.U32.AND P2, PT, R184, 0x7ffffee4, PT ;  /* 0x7ffffee4b800780c */ /* 0x000fe40003f46070 */
[----:B------:R2:W-:Y:S01]  /*9710*/  LDGSTS.E [R203+0x21200], [R132.64], !P3 ;  /* 0x2120000084cb7fae */ /* 0x0005e2000d921848 */
[----:B-1----:R-:W-:-:S03]  /*9720*/  IMAD.WIDE R182, R202, 0x4, R174 ;  /* 0x00000004cab67825 */ /* 0x002fc600078e02ae */
[----:B------:R-:W4:Y:S04]  /*9730*/  LDL.LU.64 R174, [R1+0x440] ;  /* 0x0004400001ae7983 */ /* 0x000f280000300a00 */
[----:B------:R-:W4:Y:S04]  /*9740*/  LDL.LU.64 R172, [R1+0x438] ;  /* 0x0004380001ac7983 */ /* 0x000f280000300a00 */
[----:B------:R1:W-:Y:S04]  /*9750*/  STL.64 [R1+0xa48], R182 ;  /* 0x000a48b601007387 */ /* 0x0003e80000100a00 */
[----:B------:R-:W-:Y:S04]  /*9760*/  STL.64 [R1+0xa40], R190 ;  /* 0x000a40be01007387 */ /* 0x000fe80000100a00 */
[----:B------:R-:W4:Y:S04]  /*9770*/  LDL.LU.64 R184, [R1+0x400] ;  /* 0x0004000001b87983 */ /* 0x000f280000300a00 */
[----:B------:R1:W-:Y:S04]  /*9780*/  LDGSTS.E [R203+0x22000], [R182.64], !P6 ;  /* 0x22000000b6cb7fae */ /* 0x0003e8000f121848 */
[----:B------:R2:W-:Y:S04]  /*9790*/  STL.64 [R1+0xa08], R180 ;  /* 0x000a08b401007387 */ /* 0x0005e80000100a00 */
[----:B------:R2:W-:Y:S04]  /*97a0*/  LDGSTS.E [R203+0x22200], [R190.64], !P6 ;  /* 0x22200000becb7fae */ /* 0x0005e8000f121848 */
[----:B-1----:R-:W4:Y:S04]  /*97b0*/  LDL.LU.64 R182, [R1+0x3f8] ;  /* 0x0003f80001b67983 */ /* 0x002f280000300a00 */
[----:B------:R2:W-:Y:S01]  /*97c0*/  LDGSTS.E [R203+0x23000], [R180.64], !P5 ;  /* 0x23000000b4cb7fae */ /* 0x0005e2000e921848 */
[----:B---3--:R-:W-:-:S05]  /*97d0*/  IMAD.WIDE R178, R202, 0x4, R178 ;  /* 0x00000004cab27825 */ /* 0x008fca00078e02b2 */
[----:B------:R1:W-:Y:S04]  /*97e0*/  STL.64 [R1+0xa00], R178 ;  /* 0x000a00b201007387 */ /* 0x0003e80000100a00 */
[----:B------:R1:W-:Y:S04]  /*97f0*/  LDGSTS.E [R203+0x23200], [R178.64], !P5 ;  /* 0x23200000b2cb7fae */ /* 0x0003e8000e921848 */
[----:B--2---:R-:W2:Y:S01]  /*9800*/  LDL.LU.64 R180, [R1+0x3c0] ;  /* 0x0003c00001b47983 */ /* 0x004ea20000300a00 */
[----:B-1----:R-:W-:-:S04]  /*9810*/  IMAD.WIDE R178, R202, 0x4, R170 ;  /* 0x00000004cab27825 */ /* 0x002fc800078e02aa */
[C---:B----4-:R-:W-:Y:S01]  /*9820*/  IMAD.WIDE R170, R202.reuse, 0x4, R168 ;  /* 0x00000004caaa7825 */ /* 0x050fe200078e02a8 */
[----:B------:R1:W-:Y:S03]  /*9830*/  LDGSTS.E [R203+0x24000], [R178.64], !P0 ;  /* 0x24000000b2cb7fae */ /* 0x0003e6000c121848 */
[C---:B------:R-:W-:Y:S01]  /*9840*/  IMAD.WIDE R188, R202.reuse, 0x4, R188 ;  /* 0x00000004cabc7825 */ /* 0x040fe200078e02bc */
[----:B------:R-:W3:Y:S04]  /*9850*/  LDL.LU.64 R168, [R1+0x3b8] ;  /* 0x0003b80001a87983 */ /* 0x000ee80000300a00 */
[----:B------:R1:W-:Y:S04]  /*9860*/  STL.64 [R1+0x9c8], R178 ;  /* 0x0009c8b201007387 */ /* 0x0003e80000100a00 */
[----:B------:R4:W-:Y:S04]  /*9870*/  STL.64 [R1+0x9c0], R170 ;  /* 0x0009c0aa01007387 */ /* 0x0009e80000100a00 */
[----:B------:R4:W-:Y:S01]  /*9880*/  LDGSTS.E [R203+0x24200], [R170.64], !P0 ;  /* 0x24200000aacb7fae */ /* 0x0009e2000c121848 */
[----:B------:R-:W-:-:S03]  /*9890*/  IMAD.WIDE R186, R202, 0x4, R186 ;  /* 0x00000004caba7825 */ /* 0x000fc600078e02ba */
[----:B-1----:R-:W3:Y:S04]  /*98a0*/  LDL.LU.64 R178, [R1+0x380] ;  /* 0x0003800001b27983 */ /* 0x002ee80000300a00 */
[----:B------:R1:W-:Y:S04]  /*98b0*/  STL.64 [R1+0x988], R188 ;  /* 0x000988bc01007387 */ /* 0x0003e80000100a00 */
[----:B------:R1:W-:Y:S04]  /*98c0*/  STL.64 [R1+0x980], R186 ;  /* 0x000980ba01007387 */ /* 0x0003e80000100a00 */
[----:B----4-:R-:W4:Y:S01]  /*98d0*/  LDL.LU.64 R170, [R1+0x378] ;  /* 0x0003780001aa7983 */ /* 0x010f220000300a00 */
[----:B------:R-:W-:-:S04]  /*98e0*/  IADD3 R176, R0, -0x95, RZ ;  /* 0xffffff6b00b07810 */ /* 0x000fc80007ffe0ff */
[----:B------:R-:W-:Y:S01]  /*98f0*/  ISETP.GE.U32.AND P4, PT, R176, 0x7ffffeec, PT ;  /* 0x7ffffeecb000780c */ /* 0x000fe20003f86070 */
[C---:B------:R-:W-:Y:S02]  /*9900*/  IMAD.WIDE R192, R202.reuse, 0x4, R174 ;  /* 0x00000004cac07825 */ /* 0x040fe400078e02ae */
[----:B------:R-:W4:Y:S02]  /*9910*/  LDL.LU.64 R174, [R1+0x340] ;  /* 0x0003400001ae7983 */ /* 0x000f240000300a00 */
[C---:B------:R-:W-:Y:S02]  /*9920*/  IMAD.WIDE R190, R202.reuse, 0x4, R172 ;  /* 0x00000004cabe7825 */ /* 0x040fe400078e02ac */
[----:B------:R-:W4:Y:S04]  /*9930*/  LDL.LU.64 R172, [R1+0x338] ;  /* 0x0003380001ac7983 */ /* 0x000f280000300a00 */
[----:B------:R-:W-:Y:S04]  /*9940*/  STL.64 [R1+0x948], R192 ;  /* 0x000948c001007387 */ /* 0x000fe80000100a00 */
[----:B------:R1:W-:Y:S01]  /*9950*/  LDGSTS.E [R203+0x25000], [R188.64], !P4 ;  /* 0x25000000bccb7fae */ /* 0x0003e2000e121848 */
[----:B------:R-:W-:-:S03]  /*9960*/  IMAD.WIDE R184, R202, 0x4, R184 ;  /* 0x00000004cab87825 */ /* 0x000fc600078e02b8 */
[----:B------:R-:W-:Y:S04]  /*9970*/  STL.64 [R1+0x940], R190 ;  /* 0x000940be01007387 */ /* 0x000fe80000100a00 */
[----:B------:R1:W-:Y:S04]  /*9980*/  LDGSTS.E [R203+0x25200], [R186.64], !P4 ;  /* 0x25200000bacb7fae */ /* 0x0003e8000e121848 */
[----:B-1----:R-:W4:Y:S04]  /*9990*/  LDL.LU.64 R188, [R1+0x300] ;  /* 0x0003000001bc7983 */ /* 0x002f280000300a00 */
[----:B------:R2:W-:Y:S01]  /*99a0*/  LDGSTS.E [R203+0x26000], [R192.64], !P1 ;  /* 0x26000000c0cb7fae */ /* 0x0005e2000c921848 */
[----:B------:R-:W-:-:S03]  /*99b0*/  IMAD.WIDE R182, R202, 0x4, R182 ;  /* 0x00000004cab67825 */ /* 0x000fc600078e02b6 */
[----:B------:R-:W4:Y:S04]  /*99c0*/  LDL.LU.64 R186, [R1+0x2f8] ;  /* 0x0002f80001ba7983 */ /* 0x000f280000300a00 */
[----:B------:R1:W-:Y:S04]  /*99d0*/  STL.64 [R1+0x908], R184 ;  /* 0x000908b801007387 */ /* 0x0003e80000100a00 */
[----:B------:R3:W-:Y:S04]  /*99e0*/  LDGSTS.E [R203+0x26200], [R190.64], !P1 ;  /* 0x26200000becb7fae */ /* 0x0007e8000c921848 */
[----:B------:R1:W-:Y:S04]  /*99f0*/  STL.64 [R1+0x900], R182 ;  /* 0x000900b601007387 */ /* 0x0003e80000100a00 */
[----:B------:R1:W-:Y:S04]  /*9a00*/  LDGSTS.E [R203+0x27000], [R184.64], !P2 ;  /* 0x27000000b8cb7fae */ /* 0x0003e8000d121848 */
[----:B------:R1:W-:Y:S04]  /*9a10*/  LDGSTS.E [R203+0x27200], [R182.64], !P2 ;  /* 0x27200000b6cb7fae */ /* 0x0003e8000d121848 */
[----:B-1----:R-:W4:Y:S04]  /*9a20*/  LDL.LU.64 R184, [R1+0x2c0] ;  /* 0x0002c00001b87983 */ /* 0x002f280000300a00 */
[----:B------:R-:W4:Y:S01]  /*9a30*/  LDL.LU.64 R182, [R1+0x2b8] ;  /* 0x0002b80001b67983 */ /* 0x000f220000300a00 */
[----:B--2---:R-:W-:-:S05]  /*9a40*/  IMAD.WIDE R192, R202, 0x4, R180 ;  /* 0x00000004cac07825 */ /* 0x004fca00078e02b4 */
[----:B------:R-:W-:Y:S01]  /*9a50*/  STL.64 [R1+0x8c8], R192 ;  /* 0x0008c8c001007387 */ /* 0x000fe20000100a00 */
[----:B---3--:R-:W-:-:S03]  /*9a60*/  IMAD.WIDE R190, R202, 0x4, R168 ;  /* 0x00000004cabe7825 */ /* 0x008fc600078e02a8 */
[----:B------:R-:W2:Y:S04]  /*9a70*/  LDL.LU.64 R168, [R1+0x280] ;  /* 0x0002800001a87983 */ /* 0x000ea80000300a00 */
[----:B------:R-:W-:Y:S01]  /*9a80*/  STL.64 [R1+0x8c0], R190 ;  /* 0x0008c0be01007387 */ /* 0x000fe20000100a00 */
[----:B------:R-:W-:-:S04]  /*9a90*/  IMAD.WIDE R180, R202, 0x4, R178 ;  /* 0x00000004cab47825 */ /* 0x000fc800078e02b2 */
[----:B----4-:R-:W-:Y:S02]  /*9aa0*/  IMAD.WIDE R178, R202, 0x4, R170 ;  /* 0x00000004cab27825 */ /* 0x010fe400078e02aa */
[----:B------:R-:W3:Y:S01]  /*9ab0*/  LDL.LU.64 R170, [R1+0x278] ;  /* 0x0002780001aa7983 */ /* 0x000ee20000300a00 */
[C---:B------:R-:W-:Y:S02]  /*9ac0*/  IADD3 R176, R0.reuse, -0xa1, RZ ;  /* 0xffffff5f00b07810 */ /* 0x040fe40007ffe0ff */
[----:B------:R-:W-:Y:S02]  /*9ad0*/  IADD3 R133, R0, -0xa5, RZ ;  /* 0xffffff5b00857810 */ /* 0x000fe40007ffe0ff */
[----:B------:R-:W-:Y:S02]  /*9ae0*/  ISETP.GE.U32.AND P3, PT, R176, 0x7ffffee0, PT ;  /* 0x7ffffee0b000780c */ /* 0x000fe40003f66070 */
[----:B------:R-:W-:Y:S02]  /*9af0*/  IADD3 R132, R0, -0xa9, RZ ;  /* 0xffffff5700847810 */ /* 0x000fe40007ffe0ff */
[----:B------:R-:W-:-:S02]  /*9b00*/  ISETP.GE.U32.AND P6, PT, R133, 0x7ffffedc, PT ;  /* 0x7ffffedc8500780c */ /* 0x000fc40003fc6070 */
[----:B------:R-:W-:Y:S02]  /*9b10*/  IADD3 R133, R0, -0xad, RZ ;  /* 0xffffff5300857810 */ /* 0x000fe40007ffe0ff */
[----:B------:R-:W-:Y:S02]  /*9b20*/  ISETP.GE.U32.AND P5, PT, R132, 0x7ffffed8, PT ;  /* 0x7ffffed88400780c */ /* 0x000fe40003fa6070 */
[----:B------:R-:W-:Y:S01]  /*9b30*/  ISETP.GE.U32.AND P0, PT, R133, 0x7ffffed4, PT ;  /* 0x7ffffed48500780c */ /* 0x000fe20003f06070 */
[C---:B------:R-:W-:Y:S01]  /*9b40*/  IMAD.WIDE R174, R202.reuse, 0x4, R174 ;  /* 0x00000004caae7825 */ /* 0x040fe200078e02ae */
[----:B------:R1:W-:Y:S03]  /*9b50*/  STL.64 [R1+0x888], R180 ;  /* 0x000888b401007387 */ /* 0x0003e60000100a00 */
[C---:B------:R-:W-:Y:S01]  /*9b60*/  IMAD.WIDE R172, R202.reuse, 0x4, R172 ;  /* 0x00000004caac7825 */ /* 0x040fe200078e02ac */
[----:B------:R4:W-:Y:S04]  /*9b70*/  LDGSTS.E [R203+0x28000], [R192.64], !P3 ;  /* 0x28000000c0cb7fae */ /* 0x0009e8000d921848 */
[----:B------:R1:W-:Y:S04]  /*9b80*/  LDGSTS.E [R203+0x28200], [R190.64], !P3 ;  /* 0x28200000becb7fae */ /* 0x0003e8000d921848 */
[----:B------:R1:W-:Y:S04]  /*9b90*/  STL.64 [R1+0x880], R178 ;  /* 0x000880b201007387 */ /* 0x0003e80000100a00 */
[----:B------:R1:W-:Y:S01]  /*9ba0*/  LDGSTS.E [R203+0x29000], [R180.64], !P6 ;  /* 0x29000000b4cb7fae */ /* 0x0003e2000f121848 */
[----:B------:R-:W-:-:S03]  /*9bb0*/  IMAD.WIDE R188, R202, 0x4, R188 ;  /* 0x00000004cabc7825 */ /* 0x000fc600078e02bc */
[----:B------:R1:W-:Y:S01]  /*9bc0*/  LDGSTS.E [R203+0x29200], [R178.64], !P6 ;  /* 0x29200000b2cb7fae */ /* 0x0003e2000f121848 */
[----:B------:R-:W-:-:S03]  /*9bd0*/  IMAD.WIDE R186, R202, 0x4, R186 ;  /* 0x00000004caba7825 */ /* 0x000fc600078e02ba */
[----:B------:R1:W-:Y:S04]  /*9be0*/  LDGSTS.E [R203+0x2a000], [R174.64], !P5 ;  /* 0x2a000000aecb7fae */ /* 0x0003e8000e921848 */
[----:B-1----:R-:W4:Y:S04]  /*9bf0*/  LDL.LU.64 R180, [R1+0x240] ;  /* 0x0002400001b47983 */ /* 0x002f280000300a00 */
[----:B------:R-:W4:Y:S04]  /*9c00*/  LDL.LU.64 R178, [R1+0x238] ;  /* 0x0002380001b27983 */ /* 0x000f280000300a00 */
[----:B------:R1:W-:Y:S04]  /*9c10*/  STL.64 [R1+0x858], R174 ;  /* 0x000858ae01007387 */ /* 0x0003e80000100a00 */
[----:B------:R-:W-:Y:S04]  /*9c20*/  STL.64 [R1+0x850], R172 ;  /* 0x000850ac01007387 */ /* 0x000fe80000100a00 */
[----:B------:R1:W-:Y:S04]  /*9c30*/  LDGSTS.E [R203+0x2a200], [R172.64], !P5 ;  /* 0x2a200000accb7fae */ /* 0x0003e8000e921848 */
[----:B-1----:R-:W4:Y:S04]  /*9c40*/  LDL.LU.64 R174, [R1+0x200] ;  /* 0x0002000001ae7983 */ /* 0x002f280000300a00 */
[----:B------:R1:W-:Y:S04]  /*9c50*/  STL.64 [R1+0x828], R188 ;  /* 0x000828bc01007387 */ /* 0x0003e80000100a00 */
[----:B------:R1:W-:Y:S04]  /*9c60*/  LDGSTS.E [R203+0x2b000], [R188.64], !P0 ;  /* 0x2b000000bccb7fae */ /* 0x0003e8000c121848 */
[----:B------:R1:W-:Y:S04]  /*9c70*/  STL.64 [R1+0x820], R186 ;  /* 0x000820ba01007387 */ /* 0x0003e80000100a00 */
[----:B------:R1:W-:Y:S02]  /*9c80*/  LDGSTS.E [R203+0x2b200], [R186.64], !P0 ;  /* 0x2b200000bacb7fae */ /* 0x0003e4000c121848 */
[----:B-1----:R-:W-:-:S02]  /*9c90*/  IMAD.WIDE R188, R202, 0x4, R184 ;  /* 0x00000004cabc7825 */ /* 0x002fc400078e02b8 */
[----:B------:R-:W4:Y:S04]  /*9ca0*/  LDL.LU.64 R172, [R1+0x1f8] ;  /* 0x0001f80001ac7983 */ /* 0x000f280000300a00 */
[----:B------:R1:W-:Y:S01]  /*9cb0*/  STL.64 [R1+0x7f8], R188 ;  /* 0x0007f8bc01007387 */ /* 0x0003e20000100a00 */
[----:B------:R-:W-:-:S04]  /*9cc0*/  IMAD.WIDE R186, R202, 0x4, R182 ;  /* 0x00000004caba7825 */ /* 0x000fc800078e02b6 */
[C---:B--2---:R-:W-:Y:S02]  /*9cd0*/  IMAD.WIDE R184, R202.reuse, 0x4, R168 ;  /* 0x00000004cab87825 */ /* 0x044fe400078e02a8 */
[----:B------:R-:W2:Y:S04]  /*9ce0*/  LDL.LU.64 R168, [R1+0x1c0] ;  /* 0x0001c00001a87983 */ /* 0x000ea80000300a00 */
[----:B------:R1:W-:Y:S01]  /*9cf0*/  STL.64 [R1+0x7f0], R186 ;  /* 0x0007f0ba01007387 */ /* 0x0003e20000100a00 */
[----:B---3--:R-:W-:-:S03]  /*9d00*/  IMAD.WIDE R182, R202, 0x4, R170 ;  /* 0x00000004cab67825 */ /* 0x008fc600078e02aa */
[----:B------:R-:W3:Y:S04]  /*9d10*/  LDL.LU.64 R170, [R1+0x1b8] ;  /* 0x0001b80001aa7983 */ /* 0x000ee80000300a00 */
[----:B------:R1:W-:Y:S04]  /*9d20*/  STL.64 [R1+0x7c8], R184 ;  /* 0x0007c8b801007387 */ /* 0x0003e80000100a00 */
[----:B------:R1:W-:Y:S04]  /*9d30*/  STL.64 [R1+0x7c0], R182 ;  /* 0x0007c0b601007387 */ /* 0x0003e80000100a00 */
[----:B----4-:R-:W4:Y:S04]  /*9d40*/  LDL.LU.64 R192, [R1+0x180] ;  /* 0x0001800001c07983 */ /* 0x010f280000300a00 */
[----:B------:R-:W4:Y:S01]  /*9d50*/  LDL.LU.64 R190, [R1+0x178] ;  /* 0x0001780001be7983 */ /* 0x000f220000300a00 */
[----:B------:R-:W-:-:S02]  /*9d60*/  IADD3 R132, R0, -0xb1, RZ ;  /* 0xffffff4f00847810 */ /* 0x000fc40007ffe0ff */
[----:B------:R-:W-:Y:S02]  /*9d70*/  IADD3 R133, R0, -0xb5, RZ ;  /* 0xffffff4b00857810 */ /* 0x000fe40007ffe0ff */
[----:B------:R-:W-:Y:S02]  /*9d80*/  ISETP.GE.U32.AND P4, PT, R132, 0x7ffffed0, PT ;  /* 0x7ffffed08400780c */ /* 0x000fe40003f86070 */
[C---:B------:R-:W-:Y:S02]  /*9d90*/  IADD3 R132, R0.reuse, -0xb9, RZ ;  /* 0xffffff4700847810 */ /* 0x040fe40007ffe0ff */
[----:B------:R-:W-:Y:S02]  /*9da0*/  ISETP.GE.U32.AND P1, PT, R133, 0x7ffffecc, PT ;  /* 0x7ffffecc8500780c */ /* 0x000fe40003f26070 */
[----:B------:R-:W-:Y:S02]  /*9db0*/  IADD3 R133, R0, -0xbd, RZ ;  /* 0xffffff4300857810 */ /* 0x000fe40007ffe0ff */
[----:B------:R-:W-:-:S02]  /*9dc0*/  ISETP.GE.U32.AND P2, PT, R132, 0x7ffffec8, PT ;  /* 0x7ffffec88400780c */ /* 0x000fc40003f46070 */
[----:B------:R-:W-:Y:S02]  /*9dd0*/  ISETP.GE.U32.AND P3, PT, R133, 0x7ffffec4, PT ;  /* 0x7ffffec48500780c */ /* 0x000fe40003f66070 */
[----:B------:R-:W-:Y:S01]  /*9de0*/  IADD3 R132, R0, -0xc1, RZ ;  /* 0xffffff3f00847810 */ /* 0x000fe20007ffe0ff */
[----:B------:R1:W-:Y:S04]  /*9df0*/  LDGSTS.E [R203+0x2c000], [R188.64], !P4 ;  /* 0x2c000000bccb7fae */ /* 0x0003e8000e121848 */
[----:B------:R1:W-:Y:S01]  /*9e00*/  LDGSTS.E [R203+0x2c200], [R186.64], !P4 ;  /* 0x2c200000bacb7fae */ /* 0x0003e2000e121848 */
[----:B------:R-:W-:-:S03]  /*9e10*/  ISETP.GE.U32.AND P6, PT, R132, 0x7ffffec0, PT ;  /* 0x7ffffec08400780c */ /* 0x000fc60003fc6070 */
[----:B------:R1:W-:Y:S01]  /*9e20*/  LDGSTS.E [R203+0x2d000], [R184.64], !P1 ;  /* 0x2d000000b8cb7fae */ /* 0x0003e2000c921848 */
[----:B------:R-:W-:-:S03]  /*9e30*/  IMAD.WIDE R180, R202, 0x4, R180 ;  /* 0x00000004cab47825 */ /* 0x000fc600078e02b4 */
[----:B-1----:R-:W4:Y:S01]  /*9e40*/  LDL.LU.64 R188, [R1+0x140] ;  /* 0x0001400001bc7983 */ /* 0x002f220000300a00 */
[----:B------:R-:W-:-:S03]  /*9e50*/  IMAD.WIDE R178, R202, 0x4, R178 ;  /* 0x00000004cab27825 */ /* 0x000fc600078e02b2 */
[----:B------:R-:W4:Y:S04]  /*9e60*/  LDL.LU.64 R186, [R1+0x138] ;  /* 0x0001380001ba7983 */ /* 0x000f280000300a00 */
[----:B------:R1:W-:Y:S04]  /*9e70*/  STL.64 [R1+0x798], R180 ;  /* 0x000798b401007387 */ /* 0x0003e80000100a00 */
[----:B------:R1:W-:Y:S04]  /*9e80*/  LDGSTS.E [R203+0x2d200], [R182.64], !P1 ;  /* 0x2d200000b6cb7fae */ /* 0x0003e8000c921848 */
[----:B------:R1:W-:Y:S01]  /*9e90*/  STL.64 [R1+0x790], R178 ;  /* 0x000790b201007387 */ /* 0x0003e20000100a00 */
[----:B------:R-:W-:-:S03]  /*9ea0*/  IMAD.WIDE R174, R202, 0x4, R174 ;  /* 0x00000004caae7825 */ /* 0x000fc600078e02ae */
[----:B------:R-:W4:Y:S04]  /*9eb0*/  LDL.LU.64 R184, [R1+0x100] ;  /* 0x0001000001b87983 */ /* 0x000f280000300a00 */
[----:B------:R1:W-:Y:S04]  /*9ec0*/  LDGSTS.E [R203+0x2e000], [R180.64], !P2 ;  /* 0x2e000000b4cb7fae */ /* 0x0003e8000d121848 */
[----:B-1----:R-:W4:Y:S04]  /*9ed0*/  LDL.LU.64 R182, [R1+0xf8] ;  /* 0x0000f80001b67983 */ /* 0x002f280000300a00 */
[----:B------:R1:W-:Y:S01]  /*9ee0*/  LDGSTS.E [R203+0x2e200], [R178.64], !P2 ;  /* 0x2e200000b2cb7fae */ /* 0x0003e2000d121848 */
[----:B------:R-:W-:-:S03]  /*9ef0*/  IMAD.WIDE R172, R202, 0x4, R172 ;  /* 0x00000004caac7825 */ /* 0x000fc600078e02ac */
[----:B------:R1:W-:Y:S04]  /*9f00*/  STL.64 [R1+0x768], R174 ;  /* 0x000768ae01007387 */ /* 0x0003e80000100a00 */
[----:B------:R1:W-:Y:S04]  /*9f10*/  LDGSTS.E [R203+0x2f000], [R174.64], !P3 ;  /* 0x2f000000aecb7fae */ /* 0x0003e8000d921848 */
[----:B------:R2:W-:Y:S04]  /*9f20*/  STL.64 [R1+0x760], R172 ;  /* 0x000760ac01007387 */ /* 0x0005e80000100a00 */
[----:B------:R2:W-:Y:S04]  /*9f30*/  LDGSTS.E [R203+0x2f200], [R172.64], !P3 ;  /* 0x2f200000accb7fae */ /* 0x0005e8000d921848 */
[----:B------:R-:W4:Y:S04]  /*9f40*/  LDL.LU.64 R180, [R1+0xb8] ;  /* 0x0000b80001b47983 */ /* 0x000f280000300a00 */
[----:B-1----:R-:W4:Y:S04]  /*9f50*/  LDL.LU.64 R178, [R1+0xb0] ;  /* 0x0000b00001b27983 */ /* 0x002f280000300a00 */
[----:B------:R-:W4:Y:S01]  /*9f60*/  LDL.LU.64 R174, [R1+0x70] ;  /* 0x0000700001ae7983 */ /* 0x000f220000300a00 */
[----:B--2---:R-:W-:-:S03]  /*9f70*/  IMAD.WIDE R172, R202, 0x4, R168 ;  /* 0x00000004caac7825 */ /* 0x004fc600078e02a8 */
[----:B------:R-:W2:Y:S04]  /*9f80*/  LDL.LU.64 R168, [R1+0x68] ;  /* 0x0000680001a87983 */ /* 0x000ea80000300a00 */
[----:B------:R1:W-:Y:S04]  /*9f90*/  STL.64 [R1+0x738], R172 ;  /* 0x000738ac01007387 */ /* 0x0003e80000100a00 */
[----:B------:R1:W-:Y:S01]  /*9fa0*/  LDGSTS.E [R203+0x30000], [R172.64], !P6 ;  /* 0x30000000accb7fae */ /* 0x0003e2000f121848 */
[----:B---3--:R-:W-:-:S05]  /*9fb0*/  IMAD.WIDE R170, R202, 0x4, R170 ;  /* 0x00000004caaa7825 */ /* 0x008fca00078e02aa */
[----:B------:R3:W-:Y:S04]  /*9fc0*/  STL.64 [R1+0x730], R170 ;  /* 0x000730aa01007387 */ /* 0x0007e80000100a00 */
[----:B------:R3:W-:Y:S01]  /*9fd0*/  LDGSTS.E [R203+0x30200], [R170.64], !P6 ;  /* 0x30200000aacb7fae */ /* 0x0007e2000f121848 */
[----:B----4-:R-:W-:-:S04]  /*9fe0*/  IMAD.WIDE R192, R202, 0x4, R192 ;  /* 0x00000004cac07825 */ /* 0x010fc800078e02c0 */
[----:B------:R-:W-:Y:S01]  /*9ff0*/  IMAD.WIDE R190, R202, 0x4, R190 ;  /* 0x00000004cabe7825 */ /* 0x000fe200078e02be */
[----:B------:R-:W-:Y:S04]  /*a000*/  STL.64 [R1+0x710], R192 ;  /* 0x000710c001007387 */ /* 0x000fe80000100a00 */
[----:B-1----:R-:W4:Y:S04]  /*a010*/  LDL.LU.64 R172, [R1+0x30] ;  /* 0x0000300001ac7983 */ /* 0x002f280000300a00 */
[----:B------:R-:W-:Y:S04]  /*a020*/  STL.64 [R1+0x708], R190 ;  /* 0x000708be01007387 */ /* 0x000fe80000100a00 */
[----:B---3--:R-:W3:Y:S01]  /*a030*/  LDL.LU.64 R170, [R1+0x28] ;  /* 0x0000280001aa7983 */ /* 0x008ee20000300a00 */
[----:B------:R-:W-:-:S02]  /*a040*/  IADD3 R133, R0, -0xc5, RZ ;  /* 0xffffff3b00857810 */ /* 0x000fc40007ffe0ff */
[----:B------:R-:W-:Y:S02]  /*a050*/  IADD3 R132, R0, -0xc9, RZ ;  /* 0xffffff3700847810 */ /* 0x000fe40007ffe0ff */
[----:B------:R-:W-:Y:S02]  /*a060*/  ISETP.GE.U32.AND P5, PT, R133, 0x7ffffebc, PT ;  /* 0x7ffffebc8500780c */ /* 0x000fe40003fa6070 */
[----:B------:R-:W-:Y:S02]  /*a070*/  ISETP.GE.U32.AND P0, PT, R132, 0x7ffffeb8, PT ;  /* 0x7ffffeb88400780c */ /* 0x000fe40003f06070 */
[C---:B------:R-:W-:Y:S02]  /*a080*/  IADD3 R133, R0.reuse, -0xcd, RZ ;  /* 0xffffff3300857810 */ /* 0x040fe40007ffe0ff */
[----:B------:R-:W-:Y:S02]  /*a090*/  IADD3 R132, R0, -0xd1, RZ ;  /* 0xffffff2f00847810 */ /* 0x000fe40007ffe0ff */
[----:B------:R-:W-:-:S02]  /*a0a0*/  ISETP.GE.U32.AND P4, PT, R133, 0x7ffffeb4, PT ;  /* 0x7ffffeb48500780c */ /* 0x000fc40003f86070 */
[----:B------:R-:W-:Y:S02]  /*a0b0*/  ISETP.GE.U32.AND P1, PT, R132, 0x7ffffeb0, PT ;  /* 0x7ffffeb08400780c */ /* 0x000fe40003f26070 */
[----:B------:R-:W-:Y:S01]  /*a0c0*/  IADD3 R133, R0, -0xd5, RZ ;  /* 0xffffff2b00857810 */ /* 0x000fe20007ffe0ff */
[----:B------:R-:W-:Y:S01]  /*a0d0*/  IMAD.WIDE R188, R202, 0x4, R188 ;  /* 0x00000004cabc7825 */ /* 0x000fe200078e02bc */
[----:B------:R-:W-:Y:S01]  /*a0e0*/  IADD3 R132, R0, -0xd9, RZ ;  /* 0xffffff2700847810 */ /* 0x000fe20007ffe0ff */
[----:B------:R1:W-:Y:S01]  /*a0f0*/  LDGSTS.E [R203+0x31000], [R192.64], !P5 ;  /* 0x31000000c0cb7fae */ /* 0x0003e2000e921848 */
[----:B------:R-:W-:Y:S02]  /*a100*/  ISETP.GE.U32.AND P2, PT, R133, 0x7ffffeac, PT ;  /* 0x7ffffeac8500780c */ /* 0x000fe40003f46070 */
[----:B------:R-:W-:Y:S01]  /*a110*/  ISETP.GE.U32.AND P3, PT, R132, 0x7ffffea8, PT ;  /* 0x7ffffea88400780c */ /* 0x000fe20003f66070 */
[----:B------:R-:W-:Y:S01]  /*a120*/  IMAD.WIDE R186, R202, 0x4, R186 ;  /* 0x00000004caba7825 */ /* 0x000fe200078e02ba */
[C---:B------:R-:W-:Y:S01]  /*a130*/  IADD3 R133, R0.reuse, -0xdd, RZ ;  /* 0xffffff2300857810 */ /* 0x040fe20007ffe0ff */
[----:B------:R1:W-:Y:S01]  /*a140*/  LDGSTS.E [R203+0x31200], [R190.64], !P5 ;  /* 0x31200000becb7fae */ /* 0x0003e2000e921848 */
[----:B------:R-:W-:-:S02]  /*a150*/  IADD3 R132, R0, -0xe1, RZ ;  /* 0xffffff1f00847810 */ /* 0x000fc40007ffe0ff */
[----:B------:R-:W-:Y:S01]  /*a160*/  ISETP.GE.U32.AND P6, PT, R133, 0x7ffffea4, PT ;  /* 0x7ffffea48500780c */ /* 0x000fe20003fc6070 */
[----:B------:R1:W-:Y:S01]  /*a170*/  LDGSTS.E [R203+0x32000], [R188.64], !P0 ;  /* 0x32000000bccb7fae */ /* 0x0003e2000c121848 */
[----:B------:R-:W-:Y:S02]  /*a180*/  ISETP.GE.U32.AND P5, PT, R132, 0x7ffffea0, PT ;  /* 0x7ffffea08400780c */ /* 0x000fe40003fa6070 */
[----:B------:R-:W-:Y:S01]  /*a190*/  IADD3 R133, R0, -0xe5, RZ ;  /* 0xffffff1b00857810 */ /* 0x000fe20007ffe0ff */
[----:B------:R1:W-:Y:S01]  /*a1a0*/  LDGSTS.E [R203+0x32200], [R186.64], !P0 ;  /* 0x32200000bacb7fae */ /* 0x0003e2000c121848 */
[----:B------:R-:W-:Y:S01]  /*a1b0*/  IMAD.WIDE R184, R202, 0x4, R184 ;  /* 0x00000004cab87825 */ /* 0x000fe200078e02b8 */
[----:B------:R-:W-:Y:S02]  /*a1c0*/  IADD3 R132, R0, -0xe9, RZ ;  /* 0xffffff1700847810 */ /* 0x000fe40007ffe0ff */
[----:B------:R-:W-:Y:S01]  /*a1d0*/  STL.64 [R1+0x6e0], R188 ;  /* 0x0006e0bc01007387 */ /* 0x000fe20000100a00 */
[----:B------:R-:W-:-:S03]  /*a1e0*/  IMAD.WIDE R182, R202, 0x4, R182 ;  /* 0x00000004cab67825 */ /* 0x000fc600078e02b6 */
[----:B------:R1:W-:Y:S01]  /*a1f0*/  LDGSTS.E [R203+0x33000], [R184.64], !P4 ;  /* 0x33000000b8cb7fae */ /* 0x0003e2000e121848 */
[----:B------:R-:W-:-:S03]  /*a200*/  ISETP.GE.U32.AND P0, PT, R133, 0x7ffffe9c, PT ;  /* 0x7ffffe9c8500780c */ /* 0x000fc60003f06070 */
[----:B------:R1:W-:Y:S01]  /*a210*/  LDGSTS.E [R203+0x33200], [R182.64], !P4 ;  /* 0x33200000b6cb7fae */ /* 0x0003e2000e121848 */
[----:B------:R-:W-:Y:S02]  /*a220*/  ISETP.GE.U32.AND P4, PT, R132, 0x7ffffe98, PT ;  /* 0x7ffffe988400780c */ /* 0x000fe40003f86070 */
[C---:B------:R-:W-:Y:S01]  /*a230*/  IADD3 R133, R0.reuse, -0xed, RZ ;  /* 0xffffff1300857810 */ /* 0x040fe20007ffe0ff */
[----:B------:R-:W-:Y:S01]  /*a240*/  STL.64 [R1+0x6d8], R186 ;  /* 0x0006d8ba01007387 */ /* 0x000fe20000100a00 */
[----:B------:R-:W-:-:S03]  /*a250*/  IADD3 R132, R0, -0xf1, RZ ;  /* 0xffffff0f00847810 */ /* 0x000fc60007ffe0ff */
[----:B------:R-:W-:Y:S04]  /*a260*/  STL.64 [R1+0x6b8], R184 ;  /* 0x0006b8b801007387 */ /* 0x000fe80000100a00 */
[----:B------:R-:W-:Y:S01]  /*a270*/  STL.64 [R1+0x6b0], R182 ;  /* 0x0006b0b601007387 */ /* 0x000fe20000100a00 */
[----:B------:R-:W-:-:S04]  /*a280*/  IMAD.WIDE R180, R202, 0x4, R180 ;  /* 0x00000004cab47825 */ /* 0x000fc800078e02b4 */
[C---:B------:R-:W-:Y:S01]  /*a290*/  IMAD.WIDE R178, R202.reuse, 0x4, R178 ;  /* 0x00000004cab27825 */ /* 0x040fe200078e02b2 */
[----:B------:R1:W-:Y:S03]  /*a2a0*/  LDGSTS.E [R203+0x34000], [R180.64], !P1 ;  /* 0x34000000b4cb7fae */ /* 0x0003e6000c921848 */
[----:B------:R-:W-:Y:S01]  /*a2b0*/  IMAD.WIDE R174, R202, 0x4, R174 ;  /* 0x00000004caae7825 */ /* 0x000fe200078e02ae */
[----:B------:R1:W-:Y:S01]  /*a2c0*/  LDGSTS.E [R203+0x34200], [R178.64], !P1 ;  /* 0x34200000b2cb7fae */ /* 0x0003e2000c921848 */
[----:B------:R-:W-:-:S03]  /*a2d0*/  ISETP.GE.U32.AND P1, PT, R133, 0x7ffffe94, PT ;  /* 0x7ffffe948500780c */ /* 0x000fc60003f26070 */
[----:B------:R1:W-:Y:S01]  /*a2e0*/  LDGSTS.E [R203+0x35000], [R174.64], !P2 ;  /* 0x35000000aecb7fae */ /* 0x0003e2000d121848 */
[----:B------:R-:W-:-:S03]  /*a2f0*/  IMAD.WIDE R134, R202, 0x4, R134 ;  /* 0x00000004ca867825 */ /* 0x000fc600078e0286 */
[----:B------:R-:W-:Y:S04]  /*a300*/  STL.64 [R1+0x688], R180 ;  /* 0x000688b401007387 */ /* 0x000fe80000100a00 */
[----:B------:R-:W-:Y:S04]  /*a310*/  STL.64 [R1+0x680], R178 ;  /* 0x000680b201007387 */ /* 0x000fe80000100a00 */
[----:B------:R-:W-:Y:S01]  /*a320*/  STL.64 [R1+0x660], R174 ;  /* 0x000660ae01007387 */ /* 0x000fe20000100a00 */
[----:B--2---:R-:W-:-:S05]  /*a330*/  IMAD.WIDE R168, R202, 0x4, R168 ;  /* 0x00000004caa87825 */ /* 0x004fca00078e02a8 */
[----:B------:R2:W-:Y:S01]  /*a340*/  LDGSTS.E [R203+0x35200], [R168.64], !P2 ;  /* 0x35200000a8cb7fae */ /* 0x0005e2000d121848 */
[----:B------:R-:W-:Y:S01]  /*a350*/  ISETP.GE.U32.AND P2, PT, R132, 0x7ffffe90, PT ;  /* 0x7ffffe908400780c */ /* 0x000fe20003f46070 */
[----:B------:R-:W-:Y:S02]  /*a360*/  IMAD.WIDE R132, R202, 0x4, R248 ;  /* 0x00000004ca847825 */ /* 0x000fe400078e02f8 */
[----:B------:R2:W-:Y:S02]  /*a370*/  STL.64 [R1+0x658], R168 ;  /* 0x000658a801007387 */ /* 0x0005e40000100a00 */
[C---:B--2---:R-:W-:Y:S02]  /*a380*/  IADD3 R169, R0.reuse, -0xf5, RZ ;  /* 0xffffff0b00a97810 */ /* 0x044fe40007ffe0ff */
[----:B------:R-:W-:Y:S01]  /*a390*/  IADD3 R168, R0, -0xf9, RZ ;  /* 0xffffff0700a87810 */ /* 0x000fe20007ffe0ff */
[----:B----4-:R-:W-:-:S05]  /*a3a0*/  IMAD.WIDE R172, R202, 0x4, R172 ;  /* 0x00000004caac7825 */ /* 0x010fca00078e02ac */
[----:B------:R2:W-:Y:S01]  /*a3b0*/  LDGSTS.E [R203+0x36000], [R172.64], !P3 ;  /* 0x36000000accb7fae */ /* 0x0005e2000d921848 */
[----:B---3--:R-:W-:-:S03]  /*a3c0*/  IMAD.WIDE R170, R202, 0x4, R170 ;  /* 0x00000004caaa7825 */ /* 0x008fc600078e02aa */
[----:B------:R2:W-:Y:S04]  /*a3d0*/  STL.64 [R1+0xb8], R172 ;  /* 0x0000b8ac01007387 */ /* 0x0005e80000100a00 */
[----:B------:R3:W-:Y:S01]  /*a3e0*/  LDGSTS.E [R203+0x36200], [R170.64], !P3 ;  /* 0x36200000aacb7fae */ /* 0x0007e2000d921848 */
[----:B------:R-:W-:-:S03]  /*a3f0*/  ISETP.GE.U32.AND P3, PT, R169, 0x7ffffe8c, PT ;  /* 0x7ffffe8ca900780c */ /* 0x000fc60003f66070 */
[----:B------:R4:W-:Y:S04]  /*a400*/  LDGSTS.E [R203+0x37000], [R132.64], !P6 ;  /* 0x3700000084cb7fae */ /* 0x0009e8000f121848 */
[----:B------:R3:W-:Y:S04]  /*a410*/  STL.64 [R1+0x28], R170 ;  /* 0x000028aa01007387 */ /* 0x0007e80000100a00 */
[----:B------:R1:W-:Y:S01]  /*a420*/  LDGSTS.E [R203+0x37200], [R134.64], !P6 ;  /* 0x3720000086cb7fae */ /* 0x0003e2000f121848 */
[----:B------:R-:W-:-:S03]  /*a430*/  ISETP.GE.U32.AND P6, PT, R168, 0x7ffffe88, PT ;  /* 0x7ffffe88a800780c */ /* 0x000fc60003fc6070 */
[----:B--2---:R-:W2:Y:S04]  /*a440*/  LDL.LU.64 R172, [R1+0x5b0] ;  /* 0x0005b00001ac7983 */ /* 0x004ea80000300a00 */
[----:B------:R-:W4:Y:S04]  /*a450*/  LDL.LU.64 R168, [R1+0x5a8] ;  /* 0x0005a80001a87983 */ /* 0x000f280000300a00 */
[----:B-1----:R-:W4:Y:S04]  /*a460*/  LDL.LU.64 R184, [R1+0x570] ;  /* 0x0005700001b87983 */ /* 0x002f280000300a00 */
[----:B------:R-:W4:Y:S04]  /*a470*/  LDL.LU.64 R182, [R1+0x568] ;  /* 0x0005680001b67983 */ /* 0x000f280000300a00 */
[----:B------:R-:W4:Y:S04]  /*a480*/  LDL.LU.64 R174, [R1+0x530] ;  /* 0x0005300001ae7983 */ /* 0x000f280000300a00 */
[----:B---3--:R-:W3:Y:S04]  /*a490*/  LDL.LU.64 R170, [R1+0x528] ;  /* 0x0005280001aa7983 */ /* 0x008ee80000300a00 */
[----:B------:R-:W3:Y:S04]  /*a4a0*/  LDL.LU.64 R180, [R1+0x4f0] ;  /* 0x0004f00001b47983 */ /* 0x000ee80000300a00 */
[----:B------:R-:W3:Y:S01]  /*a4b0*/  LDL.LU.64 R178, [R1+0x4e8] ;  /* 0x0004e80001b27983 */ /* 0x000ee20000300a00 */
[----:B------:R-:W-:Y:S01]  /*a4c0*/  IMAD.WIDE R136, R202, 0x4, R136 ;  /* 0x00000004ca887825 */ /* 0x000fe200078e0288 */
[----:B------:R-:W-:-:S03]  /*a4d0*/  IADD3 R249, R0, -0xfd, RZ ;  /* 0xffffff0300f97810 */ /* 0x000fc60007ffe0ff */
[----:B------:R-:W-:Y:S01]  /*a4e0*/  IMAD.WIDE R138, R202, 0x4, R138 ;  /* 0x00000004ca8a7825 */ /* 0x000fe200078e028a */
[----:B------:R-:W-:Y:S01]  /*a4f0*/  IADD3 R248, R0, -0x82, RZ ;  /* 0xffffff7e00f87810 */ /* 0x000fe20007ffe0ff */
[----:B------:R1:W-:Y:S02]  /*a500*/  LDGSTS.E [R203+0x38000], [R136.64], !P5 ;  /* 0x3800000088cb7fae */ /* 0x0003e4000e921848 */
[C---:B------:R-:W-:Y:S02]  /*a510*/  IMAD.WIDE R140, R202.reuse, 0x4, R140 ;  /* 0x00000004ca8c7825 */ /* 0x040fe400078e028c */
[----:B------:R1:W-:Y:S02]  /*a520*/  LDGSTS.E [R203+0x38200], [R138.64], !P5 ;  /* 0x382000008acb7fae */ /* 0x0003e4000e921848 */
[C---:B------:R-:W-:Y:S01]  /*a530*/  IMAD.WIDE R142, R202.reuse, 0x4, R142 ;  /* 0x00000004ca8e7825 */ /* 0x040fe200078e028e */
[----:B------:R-:W-:Y:S01]  /*a540*/  ISETP.GE.U32.AND P5, PT, R249, 0x7ffffe84, PT ;  /* 0x7ffffe84f900780c */ /* 0x000fe20003fa6070 */
[----:B------:R1:W-:Y:S02]  /*a550*/  LDGSTS.E [R203+0x39000], [R140.64], !P0 ;  /* 0x390000008ccb7fae */ /* 0x0003e4000c121848 */
[----:B--2---:R-:W-:-:S02]  /*a560*/  IMAD.WIDE R186, R202, 0x4, R172 ;  /* 0x00000004caba7825 */ /* 0x004fc400078e02ac */
[----:B------:R2:W-:Y:S02]  /*a570*/  LDGSTS.E [R203+0x39200], [R142.64], !P0 ;  /* 0x392000008ecb7fae */ /* 0x0005e4000c121848 */
[C---:B----4-:R-:W-:Y:S02]  /*a580*/  IMAD.WIDE R190, R202.reuse, 0x4, R168 ;  /* 0x00000004cabe7825 */ /* 0x050fe400078e02a8 */
[----:B------:R-:W4:Y:S04]  /*a590*/  LDL.LU.64 R172, [R1+0x4b0] ;  /* 0x0004b00001ac7983 */ /* 0x000f280000300a00 */
[----:B------:R-:W2:Y:S01]  /*a5a0*/  LDL.LU.64 R168, [R1+0x4a8] ;  /* 0x0004a80001a87983 */ /* 0x000ea20000300a00 */
[----:B------:R-:W-:Y:S01]  /*a5b0*/  IMAD.WIDE R144, R202, 0x4, R144 ;  /* 0x00000004ca907825 */ /* 0x000fe200078e0290 */
[----:B------:R-:W-:-:S03]  /*a5c0*/  ISETP.GE.U32.AND P0, PT, R248, 0x7ffffeff, PT ;  /* 0x7ffffefff800780c */ /* 0x000fc60003f06070 */
[----:B------:R-:W-:Y:S01]  /*a5d0*/  IMAD.WIDE R146, R202, 0x4, R146 ;  /* 0x00000004ca927825 */ /* 0x000fe200078e0292 */
[----:B------:R-:W-:Y:S01]  /*a5e0*/  IADD3 R249, R0, -0x86, RZ ;  /* 0xffffff7a00f97810 */ /* 0x000fe20007ffe0ff */
[----:B------:R1:W-:Y:S02]  /*a5f0*/  LDGSTS.E [R203+0x3a000], [R144.64], !P4 ;  /* 0x3a00000090cb7fae */ /* 0x0003e4000e121848 */
[C---:B------:R-:W-:Y:S02]  /*a600*/  IMAD.WIDE R148, R202.reuse, 0x4, R148 ;  /* 0x00000004ca947825 */ /* 0x040fe400078e0294 */
[----:B------:R1:W-:Y:S02]  /*a610*/  LDGSTS.E [R203+0x3a200], [R146.64], !P4 ;  /* 0x3a20000092cb7fae */ /* 0x0003e4000e121848 */
[C---:B------:R-:W-:Y:S02]  /*a620*/  IMAD.WIDE R150, R202.reuse, 0x4, R150 ;  /* 0x00000004ca967825 */ /* 0x040fe400078e0296 */
[----:B------:R1:W-:Y:S02]  /*a630*/  LDGSTS.E [R203+0x3b000], [R148.64], !P1 ;  /* 0x3b00000094cb7fae */ /* 0x0003e4000c921848 */
[----:B------:R-:W-:-:S04]  /*a640*/  IMAD.WIDE R152, R202, 0x4, R152 ;  /* 0x00000004ca987825 */ /* 0x000fc800078e0298 */
[C---:B------:R-:W-:Y:S01]  /*a650*/  IMAD.WIDE R154, R202.reuse, 0x4, R154 ;  /* 0x00000004ca9a7825 */ /* 0x040fe200078e029a */
[----:B------:R1:W-:Y:S03]  /*a660*/  LDGSTS.E [R203+0x3b200], [R150.64], !P1 ;  /* 0x3b20000096cb7fae */ /* 0x0003e6000c921848 */
[C---:B------:R-:W-:Y:S01]  /*a670*/  IMAD.WIDE R156, R202.reuse, 0x4, R156 ;  /* 0x00000004ca9c7825 */ /* 0x040fe200078e029c */
[----:B------:R-:W-:Y:S01]  /*a680*/  ISETP.GE.U32.AND P4, PT, R249, 0x7ffffefb, PT ;  /* 0x7ffffefbf900780c */ /* 0x000fe20003f86070 */
[----:B------:R1:W-:Y:S02]  /*a690*/  LDGSTS.E [R203+0x3c000], [R152.64], !P2 ;  /* 0x3c00000098cb7fae */ /* 0x0003e4000d121848 */
[C---:B------:R-:W-:Y:S02]  /*a6a0*/  IMAD.WIDE R158, R202.reuse, 0x4, R158 ;  /* 0x00000004ca9e7825 */ /* 0x040fe400078e029e */
[----:B------:R1:W-:Y:S02]  /*a6b0*/  LDGSTS.E [R203+0x3c200], [R154.64], !P2 ;  /* 0x3c2000009acb7fae */ /* 0x0003e4000d121848 */
[----:B------:R-:W-:-:S02]  /*a6c0*/  IMAD.WIDE R160, R202, 0x4, R160 ;  /* 0x00000004caa07825 */ /* 0x000fc400078e02a0 */
[----:B------:R1:W-:Y:S02]  /*a6d0*/  LDGSTS.E [R203+0x3d000], [R156.64], !P3 ;  /* 0x3d0000009ccb7fae */ /* 0x0003e4000d921848 */
[C---:B------:R-:W-:Y:S02]  /*a6e0*/  IMAD.WIDE R162, R202.reuse, 0x4, R162 ;  /* 0x00000004caa27825 */ /* 0x040fe400078e02a2 */
[----:B------:R1:W-:Y:S02]  /*a6f0*/  LDGSTS.E [R203+0x3d200], [R158.64], !P3 ;  /* 0x3d2000009ecb7fae */ /* 0x0003e4000d921848 */
[C---:B------:R-:W-:Y:S02]  /*a700*/  IMAD.WIDE R164, R202.reuse, 0x4, R164 ;  /* 0x00000004caa47825 */ /* 0x040fe400078e02a4 */
[----:B------:R1:W-:Y:S02]  /*a710*/  LDGSTS.E [R203+0x3e000], [R160.64], !P6 ;  /* 0x3e000000a0cb7fae */ /* 0x0003e4000f121848 */
[----:B------:R-:W-:-:S02]  /*a720*/  IMAD.WIDE R166, R202, 0x4, R166 ;  /* 0x00000004caa67825 */ /* 0x000fc400078e02a6 */
[----:B------:R1:W-:Y:S02]  /*a730*/  LDGSTS.E [R203+0x3e200], [R162.64], !P6 ;  /* 0x3e200000a2cb7fae */ /* 0x0003e4000f121848 */
[C---:B------:R-:W-:Y:S02]  /*a740*/  IMAD.WIDE R184, R202.reuse, 0x4, R184 ;  /* 0x00000004cab87825 */ /* 0x040fe400078e02b8 */
[----:B------:R1:W-:Y:S04]  /*a750*/  STL.64 [R1+0xab0], R186 ;  /* 0x000ab0ba01007387 */ /* 0x0003e80000100a00 */
[----:B------:R1:W-:Y:S01]  /*a760*/  LDGSTS.E [R203+0x3f000], [R164.64], !P5 ;  /* 0x3f000000a4cb7fae */ /* 0x0003e2000e921848 */
[----:B------:R-:W-:-:S03]  /*a770*/  IMAD.WIDE R182, R202, 0x4, R182 ;  /* 0x00000004cab67825 */ /* 0x000fc600078e02b6 */
[----:B------:R3:W-:Y:S01]  /*a780*/  STL.64 [R1+0xaa8], R190 ;  /* 0x000aa8be01007387 */ /* 0x0007e20000100a00 */
[----:B------:R-:W-:-:S03]  /*a790*/  IADD3 R248, R0, -0x8a, RZ ;  /* 0xffffff7600f87810 */ /* 0x000fc60007ffe0ff */
[----:B------:R1:W-:Y:S04]  /*a7a0*/  LDGSTS.E [R203+0x3f200], [R166.64], !P5 ;  /* 0x3f200000a6cb7fae */ /* 0x0003e8000e921848 */
[----:B------:R-:W2:Y:S04]  /*a7b0*/  LDL.LU.64 R188, [R1+0x470] ;  /* 0x0004700001bc7983 */ /* 0x000ea80000300a00 */
[----:B------:R1:W-:Y:S04]  /*a7c0*/  LDGSTS.E [R177+0x20400], [R186.64], !P0 ;  /* 0x20400000bab17fae */ /* 0x0003e8000c121848 */
[----:B------:R-:W-:Y:S01]  /*a7d0*/  STL.64 [R1+0xa78], R184 ;  /* 0x000a78b801007387 */ /* 0x000fe20000100a00 */
[----:B------:R-:W-:-:S03]  /*a7e0*/  ISETP.GE.U32.AND P1, PT, R248, 0x7ffffef7, PT ;  /* 0x7ffffef7f800780c */ /* 0x000fc60003f26070 */
[----:B------:R3:W-:Y:S04]  /*a7f0*/  LDGSTS.E [R177+0x20600], [R190.64], !P0 ;  /* 0x20600000beb17fae */ /* 0x0007e8000c121848 */
[----:B-1----:R-:W2:Y:S01]  /*a800*/  LDL.LU.64 R186, [R1+0x468] ;  /* 0x0004680001ba7983 */ /* 0x002ea20000300a00 */
[----:B------:R-:W-:-:S03]  /*a810*/  IADD3 R249, R0, -0x8e, RZ ;  /* 0xffffff7200f97810 */ /* 0x000fc60007ffe0ff */
[----:B------:R1:W-:Y:S04]  /*a820*/  LDGSTS.E [R177+0x21400], [R184.64], !P4 ;  /* 0x21400000b8b17fae */ /* 0x0003e8000e121848 */
[----:B------:R1:W-:Y:S01]  /*a830*/  STL.64 [R1+0xa70], R182 ;  /* 0x000a70b601007387 */ /* 0x0003e20000100a00 */
[----:B---3--:R-:W-:-:S03]  /*a840*/  IMAD.WIDE R190, R202, 0x4, R170 ;  /* 0x00000004cabe7825 */ /* 0x008fc600078e02aa */
[----:B------:R1:W-:Y:S01]  /*a850*/  LDGSTS.E [R177+0x21600], [R182.64], !P4 ;  /* 0x21600000b6b17fae */ /* 0x0003e2000e121848 */
[----:B------:R-:W-:Y:S01]  /*a860*/  ISETP.GE.U32.AND P2, PT, R249, 0x7ffffef3, PT ;  /* 0x7ffffef3f900780c */ /* 0x000fe20003f46070 */
[----:B------:R-:W-:-:S04]  /*a870*/  IMAD.WIDE R180, R202, 0x4, R180 ;  /* 0x00000004cab47825 */ /* 0x000fc800078e02b4 */
[C---:B-1----:R-:W-:Y:S02]  /*a880*/  IMAD.WIDE R182, R202.reuse, 0x4, R174 ;  /* 0x00000004cab67825 */ /* 0x042fe400078e02ae */
[----:B------:R-:W3:Y:S04]  /*a890*/  LDL.LU.64 R174, [R1+0x430] ;  /* 0x0004300001ae7983 */ /* 0x000ee80000300a00 */
[----:B------:R-:W3:Y:S01]  /*a8a0*/  LDL.LU.64 R170, [R1+0x428] ;  /* 0x0004280001aa7983 */ /* 0x000ee20000300a00 */
[----:B------:R-:W-:-:S03]  /*a8b0*/  IMAD.WIDE R178, R202, 0x4, R178 ;  /* 0x00000004cab27825 */ /* 0x000fc600078e02b2 */
[----:B------:R1:W-:Y:S04]  /*a8c0*/  STL.64 [R1+0xa38], R182 ;  /* 0x000a38b601007387 */ /* 0x0003e80000100a00 */
[----:B------:R-:W-:Y:S04]  /*a8d0*/  STL.64 [R1+0xa30], R190 ;  /* 0x000a30be01007387 */ /* 0x000fe80000100a00 */
[----:B------:R-:W3:Y:S04]  /*a8e0*/  LDL.LU.64 R184, [R1+0x3f0] ;  /* 0x0003f00001b87983 */ /* 0x000ee80000300a00 */
[----:B------:R1:W-:Y:S04]  /*a8f0*/  LDGSTS.E [R177+0x22400], [R182.64], !P1 ;  /* 0x22400000b6b17fae */ /* 0x0003e8000c921848 */
[----:B------:R1:W-:Y:S04]  /*a900*/  STL.64 [R1+0x9f8], R180 ;  /* 0x0009f8b401007387 */ /* 0x0003e80000100a00 */
[----:B------:R2:W-:Y:S04]  /*a910*/  LDGSTS.E [R177+0x22600], [R190.64], !P1 ;  /* 0x22600000beb17fae */ /* 0x0005e8000c921848 */
[----:B-1----:R-:W3:Y:S04]  /*a920*/  LDL.LU.64 R182, [R1+0x3e8] ;  /* 0x0003e80001b67983 */ /* 0x002ee80000300a00 */
[----:B------:R4:W-:Y:S04]  /*a930*/  STL.64 [R1+0x9f0], R178 ;  /* 0x0009f0b201007387 */ /* 0x0009e80000100a00 */
[----:B------:R1:W-:Y:S04]  /*a940*/  LDGSTS.E [R177+0x23400], [R180.64], !P2 ;  /* 0x23400000b4b17fae */ /* 0x0003e8000d121848 */
[----:B------:R4:W-:Y:S04]  /*a950*/  LDGSTS.E [R177+0x23600], [R178.64], !P2 ;  /* 0x23600000b2b17fae */ /* 0x0009e8000d121848 */
[----:B-1----:R-:W3:Y:S01]  /*a960*/  LDL.LU.64 R180, [R1+0x3b0] ;  /* 0x0003b00001b47983 */ /* 0x002ee20000300a00 */
[----:B----4-:R-:W-:-:S04]  /*a970*/  IMAD.WIDE R178, R202, 0x4, R172 ;  /* 0x00000004cab27825 */ /* 0x010fc800078e02ac */
[----:B--2---:R-:W-:Y:S02]  /*a980*/  IMAD.WIDE R172, R202, 0x4, R168 ;  /* 0x00000004caac7825 */ /* 0x004fe400078e02a8 */
[----:B------:R-:W2:Y:S01]  /*a990*/  LDL.LU.64 R168, [R1+0x3a8] ;  /* 0x0003a80001a87983 */ /* 0x000ea20000300a00 */
[----:B------:R-:W-:-:S04]  /*a9a0*/  IADD3 R248, R0, -0x92, RZ ;  /* 0xffffff6e00f87810 */ /* 0x000fc80007ffe0ff */
[----:B------:R-:W-:Y:S02]  /*a9b0*/  ISETP.GE.U32.AND P3, PT, R248, 0x7ffffeef, PT ;  /* 0x7ffffeeff800780c */ /* 0x000fe40003f66070 */
[C---:B------:R-:W-:Y:S01]  /*a9c0*/  IADD3 R249, R0.reuse, -0x96, RZ ;  /* 0xffffff6a00f97810 */ /* 0x040fe20007ffe0ff */
[----:B------:R1:W-:Y:S03]  /*a9d0*/  STL.64 [R1+0x9b8], R178 ;  /* 0x0009b8b201007387 */ /* 0x0003e60000100a00 */
[----:B------:R-:W-:Y:S01]  /*a9e0*/  ISETP.GE.U32.AND P6, PT, R249, 0x7ffffeeb, PT ;  /* 0x7ffffeebf900780c */ /* 0x000fe20003fc6070 */
[----:B------:R4:W-:Y:S01]  /*a9f0*/  STL.64 [R1+0x9b0], R172 ;  /* 0x0009b0ac01007387 */ /* 0x0009e20000100a00 */
[----:B------:R-:W-:-:S05]  /*aa00*/  IADD3 R248, R0, -0x9a, RZ ;  /* 0xffffff6600f87810 */ /* 0x000fca0007ffe0ff */
[----:B------:R1:W-:Y:S01]  /*aa10*/  LDGSTS.E [R177+0x24400], [R178.64], !P3 ;  /* 0x24400000b2b17fae */ /* 0x0003e2000d921848 */
[----:B------:R-:W-:-:S03]  /*aa20*/  IADD3 R249, R0, -0x9e, RZ ;  /* 0xffffff6200f97810 */ /* 0x000fc60007ffe0ff */
[----:B------:R4:W-:Y:S01]  /*aa30*/  LDGSTS.E [R177+0x24600], [R172.64], !P3 ;  /* 0x24600000acb17fae */ /* 0x0009e2000d921848 */
[----:B------:R-:W-:-:S03]  /*aa40*/  ISETP.GE.U32.AND P5, PT, R248, 0x7ffffee7, PT ;  /* 0x7ffffee7f800780c */ /* 0x000fc60003fa6070 */
[----:B-1----:R-:W2:Y:S01]  /*aa50*/  LDL.LU.64 R178, [R1+0x370] ;  /* 0x0003700001b27983 */ /* 0x002ea20000300a00 */
[----:B------:R-:W-:Y:S01]  /*aa60*/  ISETP.GE.U32.AND P0, PT, R249, 0x7ffffee3, PT ;  /* 0x7ffffee3f900780c */ /* 0x000fe20003f06070 */
[----:B------:R-:W-:-:S05]  /*aa70*/  IMAD.WIDE R188, R202, 0x4, R188 ;  /* 0x00000004cabc7825 */ /* 0x000fca00078e02bc */
[----:B------:R1:W-:Y:S04]  /*aa80*/  STL.64 [R1+0x978], R188 ;  /* 0x000978bc01007387 */ /* 0x0003e80000100a00 */
[----:B------:R1:W-:Y:S01]  /*aa90*/  LDGSTS.E [R177+0x25400], [R188.64], !P6 ;  /* 0x25400000bcb17fae */ /* 0x0003e2000f121848 */
[----:B------:R-:W-:-:S05]  /*aaa0*/  IMAD.WIDE R186, R202, 0x4, R186 ;  /* 0x00000004caba7825 */ /* 0x000fca00078e02ba */
[----:B------:R1:W-:Y:S04]  /*aab0*/  STL.64 [R1+0x970], R186 ;  /* 0x000970ba01007387 */ /* 0x0003e80000100a00 */
[----:B----4-:R-:W4:Y:S04]  /*aac0*/  LDL.LU.64 R172, [R1+0x368] ;  /* 0x0003680001ac7983 */ /* 0x010f280000300a00 */
[----:B------:R1:W-:Y:S01]  /*aad0*/  LDGSTS.E [R177+0x25600], [R186.64], !P6 ;  /* 0x25600000bab17fae */ /* 0x0003e2000f121848 */
[----:B---3--:R-:W-:-:S03]  /*aae0*/  IMAD.WIDE R192, R202, 0x4, R174 ;  /* 0x00000004cac07825 */ /* 0x008fc600078e02ae */
[----:B------:R-:W3:Y:S01]  /*aaf0*/  LDL.LU.64 R174, [R1+0x330] ;  /* 0x0003300001ae7983 */ /* 0x000ee20000300a00 */
[----:B------:R-:W-:-:S03]  /*ab00*/  IMAD.WIDE R190, R202, 0x4, R170 ;  /* 0x00000004cabe7825 */ /* 0x000fc600078e02aa */
[----:B------:R-:W3:Y:S04]  /*ab10*/  LDL.LU.64 R170, [R1+0x328] ;  /* 0x0003280001aa7983 */ /* 0x000ee80000300a00 */
[----:B------:R1:W-:Y:S04]  /*ab20*/  STL.64 [R1+0x938], R192 ;  /* 0x000938c001007387 */ /* 0x0003e80000100a00 */
[----:B------:R-:W-:Y:S04]  /*ab30*/  STL.64 [R1+0x930], R190 ;  /* 0x000930be01007387 */ /* 0x000fe80000100a00 */
[----:B-1----:R-:W3:Y:S01]  /*ab40*/  LDL.LU.64 R188, [R1+0x2f0] ;  /* 0x0002f00001bc7983 */ /* 0x002ee20000300a00 */
[----:B------:R-:W-:-:S03]  /*ab50*/  IMAD.WIDE R184, R202, 0x4, R184 ;  /* 0x00000004cab87825 */ /* 0x000fc600078e02b8 */
[----:B------:R-:W3:Y:S04]  /*ab60*/  LDL.LU.64 R186, [R1+0x2e8] ;  /* 0x0002e80001ba7983 */ /* 0x000ee80000300a00 */
[----:B------:R1:W-:Y:S01]  /*ab70*/  LDGSTS.E [R177+0x26400], [R192.64], !P5 ;  /* 0x26400000c0b17fae */ /* 0x0003e2000e921848 */
[----:B------:R-:W-:-:S03]  /*ab80*/  IMAD.WIDE R182, R202, 0x4, R182 ;  /* 0x00000004cab67825 */ /* 0x000fc600078e02b6 */
[----:B------:R1:W-:Y:S04]  /*ab90*/  STL.64 [R1+0x8f8], R184 ;  /* 0x0008f8b801007387 */ /* 0x0003e80000100a00 */
[----:B------:R2:W-:Y:S04]  /*aba0*/  LDGSTS.E [R177+0x26600], [R190.64], !P5 ;  /* 0x26600000beb17fae */ /* 0x0005e8000e921848 */
[----:B------:R1:W-:Y:S04]  /*abb0*/  STL.64 [R1+0x8f0], R182 ;  /* 0x0008f0b601007387 */ /* 0x0003e80000100a00 */
[----:B------:R1:W-:Y:S04]  /*abc0*/  LDGSTS.E [R177+0x27400], [R184.64], !P0 ;  /* 0x27400000b8b17fae */ /* 0x0003e8000c121848 */
[----:B------:R1:W-:Y:S02]  /*abd0*/  LDGSTS.E [R177+0x27600], [R182.64], !P0 ;  /* 0x27600000b6b17fae */ /* 0x0003e4000c121848 */
[----:B-1----:R-:W-:-:S02]  /*abe0*/  IMAD.WIDE R192, R202, 0x4, R180 ;  /* 0x00000004cac07825 */ /* 0x002fc400078e02b4 */
[----:B------:R-:W3:Y:S04]  /*abf0*/  LDL.LU.64 R184, [R1+0x2b0] ;  /* 0x0002b00001b87983 */ /* 0x000ee80000300a00 */
[----:B------:R-:W3:Y:S04]  /*ac00*/  LDL.LU.64 R182, [R1+0x2a8] ;  /* 0x0002a80001b67983 */ /* 0x000ee80000300a00 */
[----:B------:R-:W-:Y:S01]  /*ac10*/  STL.64 [R1+0x8b8], R192 ;  /* 0x0008b8c001007387 */ /* 0x000fe20000100a00 */
[----:B--2---:R-:W-:-:S03]  /*ac20*/  IMAD.WIDE R190, R202, 0x4, R168 ;  /* 0x00000004cabe7825 */ /* 0x004fc600078e02a8 */
[----:B------:R-:W2:Y:S01]  /*ac30*/  LDL.LU.64 R168, [R1+0x270] ;  /* 0x0002700001a87983 */ /* 0x000ea20000300a00 */
[C---:B------:R-:W-:Y:S02]  /*ac40*/  IADD3 R248, R0.reuse, -0xa2, RZ ;  /* 0xffffff5e00f87810 */ /* 0x040fe40007ffe0ff */
[----:B------:R-:W-:Y:S02]  /*ac50*/  IADD3 R249, R0, -0xa6, RZ ;  /* 0xffffff5a00f97810 */ /* 0x000fe40007ffe0ff */
[----:B------:R-:W-:Y:S02]  /*ac60*/  ISETP.GE.U32.AND P4, PT, R248, 0x7ffffedf, PT ;  /* 0x7ffffedff800780c */ /* 0x000fe40003f86070 */
[----:B------:R-:W-:Y:S02]  /*ac70*/  IADD3 R248, R0, -0xaa, RZ ;  /* 0xffffff5600f87810 */ /* 0x000fe40007ffe0ff */
[----:B------:R-:W-:Y:S02]  /*ac80*/  ISETP.GE.U32.AND P1, PT, R249, 0x7ffffedb, PT ;  /* 0x7ffffedbf900780c */ /* 0x000fe40003f26070 */
[----:B------:R-:W-:Y:S01]  /*ac90*/  ISETP.GE.U32.AND P2, PT, R248, 0x7ffffed7, PT ;  /* 0x7ffffed7f800780c */ /* 0x000fe20003f46070 */
[----:B------:R-:W-:Y:S01]  /*aca0*/  STL.64 [R1+0x8b0], R190 ;  /* 0x0008b0be01007387 */ /* 0x000fe20000100a00 */
[----:B------:R-:W-:-:S04]  /*acb0*/  IADD3 R249, R0, -0xae, RZ ;  /* 0xffffff5200f97810 */ /* 0x000fc80007ffe0ff */
[----:B------:R-:W-:Y:S01]  /*acc0*/  ISETP.GE.U32.AND P3, PT, R249, 0x7ffffed3, PT ;  /* 0x7ffffed3f900780c */ /* 0x000fe20003f66070 */
[----:B------:R1:W-:Y:S04]  /*acd0*/  LDGSTS.E [R177+0x28400], [R192.64], !P4 ;  /* 0x28400000c0b17fae */ /* 0x0003e8000e121848 */
[----:B------:R1:W-:Y:S01]  /*ace0*/  LDGSTS.E [R177+0x28600], [R190.64], !P4 ;  /* 0x28600000beb17fae */ /* 0x0003e2000e121848 */
[----:B------:R-:W-:-:S05]  /*acf0*/  IMAD.WIDE R180, R202, 0x4, R178 ;  /* 0x00000004cab47825 */ /* 0x000fca00078e02b2 */
[----:B------:R1:W-:Y:S01]  /*ad00*/  LDGSTS.E [R177+0x29400], [R180.64], !P1 ;  /* 0x29400000b4b17fae */ /* 0x0003e2000c921848 */
[----:B----4-:R-:W-:-:S03]  /*ad10*/  IMAD.WIDE R178, R202, 0x4, R172 ;  /* 0x00000004cab27825 */ /* 0x010fc600078e02ac */
[----:B------:R-:W4:Y:S04]  /*ad20*/  LDL.LU.64 R172, [R1+0x268] ;  /* 0x0002680001ac7983 */ /* 0x000f280000300a00 */
[----:B------:R1:W-:Y:S04]  /*ad30*/  STL.64 [R1+0x878], R180 ;  /* 0x000878b401007387 */ /* 0x0003e80000100a00 */
[----:B------:R3:W-:Y:S04]  /*ad40*/  STL.64 [R1+0x870], R178 ;  /* 0x000870b201007387 */ /* 0x0007e80000100a00 */
[----:B------:R3:W-:Y:S04]  /*ad50*/  LDGSTS.E [R177+0x29600], [R178.64], !P1 ;  /* 0x29600000b2b17fae */ /* 0x0007e8000c921848 */
[----:B-1----:R-:W4:Y:S01]  /*ad60*/  LDL.LU.64 R180, [R1+0x230] ;  /* 0x0002300001b47983 */ /* 0x002f220000300a00 */
[----:B---3--:R-:W-:-:S04]  /*ad70*/  IMAD.WIDE R174, R202, 0x4, R174 ;  /* 0x00000004caae7825 */ /* 0x008fc800078e02ae */
[C---:B------:R-:W-:Y:S01]  /*ad80*/  IMAD.WIDE R170, R202.reuse, 0x4, R170 ;  /* 0x00000004caaa7825 */ /* 0x040fe200078e02aa */
[----:B------:R1:W-:Y:S04]  /*ad90*/  LDGSTS.E [R177+0x2a400], [R174.64], !P2 ;  /* 0x2a400000aeb17fae */ /* 0x0003e8000d121848 */
[----:B------:R-:W3:Y:S04]  /*ada0*/  LDL.LU.64 R178, [R1+0x228] ;  /* 0x0002280001b27983 */ /* 0x000ee80000300a00 */
[----:B------:R1:W-:Y:S01]  /*adb0*/  STL.64 [R1+0x848], R174 ;  /* 0x000848ae01007387 */ /* 0x0003e20000100a00 */
[----:B------:R-:W-:-:S03]  /*adc0*/  IMAD.WIDE R188, R202, 0x4, R188 ;  /* 0x00000004cabc7825 */ /* 0x000fc600078e02bc */
[----:B------:R1:W-:Y:S01]  /*add0*/  STL.64 [R1+0x840], R170 ;  /* 0x000840aa01007387 */ /* 0x0003e20000100a00 */
[----:B------:R-:W-:-:S03]  /*ade0*/  IMAD.WIDE R186, R202, 0x4, R186 ;  /* 0x00000004caba7825 */ /* 0x000fc600078e02ba */
[----:B------:R1:W-:Y:S04]  /*adf0*/  LDGSTS.E [R177+0x2a600], [R170.64], !P2 ;  /* 0x2a600000aab17fae */ /* 0x0003e8000d121848 */
[----:B-1----:R-:W3:Y:S04]  /*ae00*/  LDL.LU.64 R174, [R1+0x1f0] ;  /* 0x0001f00001ae7983 */ /* 0x002ee80000300a00 */
[----:B------:R1:W-:Y:S04]  /*ae10*/  STL.64 [R1+0x818], R188 ;  /* 0x000818bc01007387 */ /* 0x0003e80000100a00 */
[----:B------:R1:W-:Y:S04]  /*ae20*/  STL.64 [R1+0x810], R186 ;  /* 0x000810ba01007387 */ /* 0x0003e80000100a00 */
[----:B------:R-:W3:Y:S04]  /*ae30*/  LDL.LU.64 R170, [R1+0x1e8] ;  /* 0x0001e80001aa7983 */ /* 0x000ee80000300a00 */
[----:B------:R1:W-:Y:S01]  /*ae40*/  LDGSTS.E [R177+0x2b400], [R188.64], !P3 ;  /* 0x2b400000bcb17fae */ /* 0x0003e2000d921848 */
[----:B------:R-:W-:-:S03]  /*ae50*/  IADD3 R248, R0, -0xb2, RZ ;  /* 0xffffff4e00f87810 */ /* 0x000fc60007ffe0ff */
[----:B------:R2:W-:Y:S01]  /*ae60*/  LDGSTS.E [R177+0x2b600], [R186.64], !P3 ;  /* 0x2b600000bab17fae */ /* 0x0005e2000d921848 */
[----:B-1----:R-:W-:-:S05]  /*ae70*/  IMAD.WIDE R188, R202, 0x4, R184 ;  /* 0x00000004cabc7825 */ /* 0x002fca00078e02b8 */
[----:B------:R1:W-:Y:S01]  /*ae80*/  STL.64 [R1+0x7e8], R188 ;  /* 0x0007e8bc01007387 */ /* 0x0003e20000100a00 */
[----:B--2---:R-:W-:-:S03]  /*ae90*/  IMAD.WIDE R184, R202, 0x4, R168 ;  /* 0x00000004cab87825 */ /* 0x004fc600078e02a8 */
[----:B------:R-:W2:Y:S01]  /*aea0*/  LDL.LU.64 R168, [R1+0x1b0] ;  /* 0x0001b00001a87983 */ /* 0x000ea20000300a00 */
[----:B------:R-:W-:Y:S01]  /*aeb0*/  ISETP.GE.U32.AND P6, PT, R248, 0x7ffffecf, PT ;  /* 0x7ffffecff800780c */ /* 0x000fe20003fc6070 */
[----:B------:R-:W-:Y:S01]  /*aec0*/  IMAD.WIDE R186, R202, 0x4, R182 ;  /* 0x00000004caba7825 */ /* 0x000fe200078e02b6 */
[C---:B------:R-:W-:Y:S02]  /*aed0*/  IADD3 R249, R0.reuse, -0xb6, RZ ;  /* 0xffffff4a00f97810 */ /* 0x040fe40007ffe0ff */
[C---:B------:R-:W-:Y:S02]  /*aee0*/  IADD3 R248, R0.reuse, -0xba, RZ ;  /* 0xffffff4600f87810 */ /* 0x040fe40007ffe0ff */
[----:B------:R-:W-:Y:S01]  /*aef0*/  ISETP.GE.U32.AND P5, PT, R249, 0x7ffffecb, PT ;  /* 0x7ffffecbf900780c */ /* 0x000fe20003fa6070 */
[----:B------:R1:W-:Y:S01]  /*af00*/  STL.64 [R1+0x7e0], R186 ;  /* 0x0007e0ba01007387 */ /* 0x0003e20000100a00 */
[----:B------:R-:W-:Y:S02]  /*af10*/  IADD3 R249, R0, -0xbe, RZ ;  /* 0xffffff4200f97810 */ /* 0x000fe40007ffe0ff */
[----:B------:R-:W-:-:S02]  /*af20*/  ISETP.GE.U32.AND P0, PT, R248, 0x7ffffec7, PT ;  /* 0x7ffffec7f800780c */ /* 0x000fc40003f06070 */
[----:B------:R-:W-:Y:S01]  /*af30*/  ISETP.GE.U32.AND P4, PT, R249, 0x7ffffec3, PT ;  /* 0x7ffffec3f900780c */ /* 0x000fe20003f86070 */
[----:B------:R1:W-:Y:S04]  /*af40*/  LDGSTS.E [R177+0x2c400], [R188.64], !P6 ;  /* 0x2c400000bcb17fae */ /* 0x0003e8000f121848 */
[----:B------:R1:W-:Y:S04]  /*af50*/  LDGSTS.E [R177+0x2c600], [R186.64], !P6 ;  /* 0x2c600000bab17fae */ /* 0x0003e8000f121848 */
[----:B------:R1:W-:Y:S01]  /*af60*/  LDGSTS.E [R177+0x2d400], [R184.64], !P5 ;  /* 0x2d400000b8b17fae */ /* 0x0003e2000e921848 */
[----:B----4-:R-:W-:-:S03]  /*af70*/  IMAD.WIDE R182, R202, 0x4, R172 ;  /* 0x00000004cab67825 */ /* 0x010fc600078e02ac */
[----:B------:R-:W4:Y:S04]  /*af80*/  LDL.LU.64 R172, [R1+0x1a8] ;  /* 0x0001a80001ac7983 */ /* 0x000f280000300a00 */
[----:B------:R1:W-:Y:S04]  /*af90*/  STL.64 [R1+0x7b8], R184 ;  /* 0x0007b8b801007387 */ /* 0x0003e80000100a00 */
[----:B------:R1:W-:Y:S04]  /*afa0*/  STL.64 [R1+0x7b0], R182 ;  /* 0x0007b0b601007387 */ /* 0x0003e80000100a00 */
[----:B------:R-:W4:Y:S01]  /*afb0*/  LDL.LU.64 R192, [R1+0x170] ;  /* 0x0001700001c07983 */ /* 0x000f220000300a00 */
[----:B------:R-:W-:-:S03]  /*afc0*/  IMAD.WIDE R180, R202, 0x4, R180 ;  /* 0x00000004cab47825 */ /* 0x000fc600078e02b4 */
[----:B------:R-:W4:Y:S04]  /*afd0*/  LDL.LU.64 R190, [R1+0x168] ;  /* 0x0001680001be7983 */ /* 0x000f280000300a00 */
[----:B-1----:R-:W4:Y:S01]  /*afe0*/  LDL.LU.64 R188, [R1+0x130] ;  /* 0x0001300001bc7983 */ /* 0x002f220000300a00 */
[----:B---3--:R-:W-:-:S03]  /*aff0*/  IMAD.WIDE R178, R202, 0x4, R178 ;  /* 0x00000004cab27825 */ /* 0x008fc600078e02b2 */
[----:B------:R-:W3:Y:S04]  /*b000*/  LDL.LU.64 R186, [R1+0x128] ;  /* 0x0001280001ba7983 */ /* 0x000ee80000300a00 */
[----:B------:R1:W-:Y:S04]  /*b010*/  STL.64 [R1+0x788], R180 ;  /* 0x000788b401007387 */ /* 0x0003e80000100a00 */
[----:B------:R1:W-:Y:S04]  /*b020*/  STL.64 [R1+0x780], R178 ;  /* 0x000780b201007387 */ /* 0x0003e80000100a00 */
[----:B------:R1:W-:Y:S01]  /*b030*/  LDGSTS.E [R177+0x2d600], [R182.64], !P5 ;  /* 0x2d600000b6b17fae */ /* 0x0003e2000e921848 */
[----:B------:R-:W-:-:S03]  /*b040*/  IMAD.WIDE R174, R202, 0x4, R174 ;  /* 0x00000004caae7825 */ /* 0x000fc600078e02ae */
[----:B------:R-:W3:Y:S04]  /*b050*/  LDL.LU.64 R184, [R1+0xf0] ;  /* 0x0000f00001b87983 */ /* 0x000ee80000300a00 */
[----:B------:R1:W-:Y:S04]  /*b060*/  LDGSTS.E [R177+0x2e400], [R180.64], !P0 ;  /* 0x2e400000b4b17fae */ /* 0x0003e8000c121848 */
[----:B-1----:R-:W3:Y:S01]  /*b070*/  LDL.LU.64 R182, [R1+0xe8] ;  /* 0x0000e80001b67983 */ /* 0x002ee20000300a00 */
[----:B------:R-:W-:-:S03]  /*b080*/  IMAD.WIDE R170, R202, 0x4, R170 ;  /* 0x00000004caaa7825 */ /* 0x000fc600078e02aa */
[----:B------:R-:W-:Y:S04]  /*b090*/  STL.64 [R1+0x758], R174 ;  /* 0x000758ae01007387 */ /* 0x000fe80000100a00 */
[----:B------:R1:W-:Y:S04]  /*b0a0*/  STL.64 [R1+0x750], R170 ;  /* 0x000750aa01007387 */ /* 0x0003e80000100a00 */
[----:B------:R1:W-:Y:S04]  /*b0b0*/  LDGSTS.E [R177+0x2e600], [R178.64], !P0 ;  /* 0x2e600000b2b17fae */ /* 0x0003e8000c121848 */
[----:B------:R-:W3:Y:S04]  /*b0c0*/  LDL.LU.64 R180, [R1+0xa8] ;  /* 0x0000a80001b47983 */ /* 0x000ee80000300a00 */
[----:B------:R2:W-:Y:S04]  /*b0d0*/  LDGSTS.E [R177+0x2f400], [R174.64], !P4 ;  /* 0x2f400000aeb17fae */ /* 0x0005e8000e121848 */
[----:B-1----:R-:W3:Y:S04]  /*b0e0*/  LDL.LU.64 R178, [R1+0xa0] ;  /* 0x0000a00001b27983 */ /* 0x002ee80000300a00 */
[----:B------:R1:W-:Y:S04]  /*b0f0*/  LDGSTS.E [R177+0x2f600], [R170.64], !P4 ;  /* 0x2f600000aab17fae */ /* 0x0003e8000e121848 */
[----:B-1----:R-:W3:Y:S01]  /*b100*/  LDL.LU.64 R170, [R1+0x60] ;  /* 0x0000600001aa7983 */ /* 0x002ee20000300a00 */
[----:B--2---:R-:W-:-:S03]  /*b110*/  IMAD.WIDE R174, R202, 0x4, R168 ;  /* 0x00000004caae7825 */ /* 0x004fc600078e02a8 */
[----:B------:R-:W2:Y:S01]  /*b120*/  LDL.LU.64 R168, [R1+0x58] ;  /* 0x0000580001a87983 */ /* 0x000ea20000300a00 */
[C---:B------:R-:W-:Y:S02]  /*b130*/  IADD3 R248, R0.reuse, -0xc2, RZ ;  /* 0xffffff3e00f87810 */ /* 0x040fe40007ffe0ff */
[----:B------:R-:W-:Y:S02]  /*b140*/  IADD3 R249, R0, -0xc6, RZ ;  /* 0xffffff3a00f97810 */ /* 0x000fe40007ffe0ff */
[----:B------:R-:W-:Y:S02]  /*b150*/  ISETP.GE.U32.AND P1, PT, R248, 0x7ffffebf, PT ;  /* 0x7ffffebff800780c */ /* 0x000fe40003f26070 */
[----:B------:R-:W-:Y:S02]  /*b160*/  IADD3 R248, R0, -0xca, RZ ;  /* 0xffffff3600f87810 */ /* 0x000fe40007ffe0ff */
[----:B------:R-:W-:Y:S02]  /*b170*/  ISETP.GE.U32.AND P2, PT, R249, 0x7ffffebb, PT ;  /* 0x7ffffebbf900780c */ /* 0x000fe40003f46070 */
[----:B------:R-:W-:-:S02]  /*b180*/  ISETP.GE.U32.AND P3, PT, R248, 0x7ffffeb7, PT ;  /* 0x7ffffeb7f800780c */ /* 0x000fc40003f66070 */
[C---:B------:R-:W-:Y:S01]  /*b190*/  IADD3 R249, R0.reuse, -0xce, RZ ;  /* 0xffffff3200f97810 */ /* 0x040fe20007ffe0ff */
[----:B------:R1:W-:Y:S01]  /*b1a0*/  STL.64 [R1+0x728], R174 ;  /* 0x000728ae01007387 */ /* 0x0003e20000100a00 */
[----:B------:R-:W-:Y:S02]  /*b1b0*/  IADD3 R248, R0, -0xd2, RZ ;  /* 0xffffff2e00f87810 */ /* 0x000fe40007ffe0ff */
[----:B------:R-:W-:Y:S01]  /*b1c0*/  ISETP.GE.U32.AND P6, PT, R249, 0x7ffffeb3, PT ;  /* 0x7ffffeb3f900780c */ /* 0x000fe20003fc6070 */
[----:B------:R1:W-:Y:S01]  /*b1d0*/  LDGSTS.E [R177+0x30400], [R174.64], !P1 ;  /* 0x30400000aeb17fae */ /* 0x0003e2000c921848 */
[----:B------:R-:W-:Y:S02]  /*b1e0*/  ISETP.GE.U32.AND P5, PT, R248, 0x7ffffeaf, PT ;  /* 0x7ffffeaff800780c */ /* 0x000fe40003fa6070 */
[----:B------:R-:W-:-:S04]  /*b1f0*/  IADD3 R249, R0, -0xd6, RZ ;  /* 0xffffff2a00f97810 */ /* 0x000fc80007ffe0ff */
[----:B------:R-:W-:Y:S01]  /*b200*/  ISETP.GE.U32.AND P0, PT, R249, 0x7ffffeab, PT ;  /* 0x7ffffeabf900780c */ /* 0x000fe20003f06070 */
[----:B----4-:R-:W-:-:S05]  /*b210*/  IMAD.WIDE R172, R202, 0x4, R172 ;  /* 0x00000004caac7825 */ /* 0x010fca00078e02ac */
[----:B------:R4:W-:Y:S04]  /*b220*/  STL.64 [R1+0x720], R172 ;  /* 0x000720ac01007387 */ /* 0x0009e80000100a00 */
[----:B------:R4:W-:Y:S01]  /*b230*/  LDGSTS.E [R177+0x30600], [R172.64], !P1 ;  /* 0x30600000acb17fae */ /* 0x0009e2000c921848 */
[----:B------:R-:W-:-:S04]  /*b240*/  IMAD.WIDE R192, R202, 0x4, R192 ;  /* 0x00000004cac07825 */ /* 0x000fc800078e02c0 */
[C---:B------:R-:W-:Y:S01]  /*b250*/  IMAD.WIDE R190, R202.reuse, 0x4, R190 ;  /* 0x00000004cabe7825 */ /* 0x040fe200078e02be */
[----:B------:R3:W-:Y:S03]  /*b260*/  STL.64 [R1+0x700], R192 ;  /* 0x000700c001007387 */ /* 0x0007e60000100a00 */
[C---:B------:R-:W-:Y:S01]  /*b270*/  IMAD.WIDE R188, R202.reuse, 0x4, R188 ;  /* 0x00000004cabc7825 */ /* 0x040fe200078e02bc */
[----:B-1----:R-:W2:Y:S04]  /*b280*/  LDL.LU.64 R174, [R1+0x20] ;  /* 0x0000200001ae7983 */ /* 0x002ea80000300a00 */
[----:B------:R1:W-:Y:S01]  /*b290*/  STL.64 [R1+0x6f8], R190 ;  /* 0x0006f8be01007387 */ /* 0x0003e20000100a00 */
[----:B---3--:R-:W-:-:S03]  /*b2a0*/  IMAD.WIDE R186, R202, 0x4, R186 ;  /* 0x00000004caba7825 */ /* 0x008fc600078e02ba */
[----:B----4-:R-:W3:Y:S04]  /*b2b0*/  LDL.LU.64 R172, [R1+0x18] ;  /* 0x0000180001ac7983 */ /* 0x010ee80000300a00 */
[----:B------:R4:W-:Y:S04]  /*b2c0*/  LDGSTS.E [R177+0x31400], [R192.64], !P2 ;  /* 0x31400000c0b17fae */ /* 0x0009e8000d121848 */
[----:B------:R1:W-:Y:S01]  /*b2d0*/  LDGSTS.E [R177+0x31600], [R190.64], !P2 ;  /* 0x31600000beb17fae */ /* 0x0003e2000d121848 */
[----:B------:R-:W-:-:S03]  /*b2e0*/  IMAD.WIDE R184, R202, 0x4, R184 ;  /* 0x00000004cab87825 */ /* 0x000fc600078e02b8 */
[----:B------:R1:W-:Y:S04]  /*b2f0*/  LDGSTS.E [R177+0x32400], [R188.64], !P3 ;  /* 0x32400000bcb17fae */ /* 0x0003e8000d921848 */
[----:B----4-:R-:W4:Y:S01]  /*b300*/  LDL.LU.64 R192, [R1+0xdd8] ;  /* 0x000dd80001c07983 */ /* 0x010f220000300a00 */
[----:B------:R-:W-:-:S03]  /*b310*/  IMAD.WIDE R182, R202, 0x4, R182 ;  /* 0x00000004cab67825 */ /* 0x000fc600078e02b6 */
[----:B-1----:R-:W4:Y:S04]  /*b320*/  LDL.LU.64 R190, [R1+0xdd0] ;  /* 0x000dd00001be7983 */ /* 0x002f280000300a00 */
[----:B------:R1:W-:Y:S04]  /*b330*/  STL.64 [R1+0x6d0], R188 ;  /* 0x0006d0bc01007387 */ /* 0x0003e80000100a00 */
[----:B------:R1:W-:Y:S04]  /*b340*/  STL.64 [R1+0x6c8], R186 ;  /* 0x0006c8ba01007387 */ /* 0x0003e80000100a00 */
[----:B------:R1:W-:Y:S01]  /*b350*/  LDGSTS.E [R177+0x32600], [R186.64], !P3 ;  /* 0x32600000bab17fae */ /* 0x0003e2000d921848 */
[----:B------:R-:W-:-:S03]  /*b360*/  IMAD.WIDE R180, R202, 0x4, R180 ;  /* 0x00000004cab47825 */ /* 0x000fc600078e02b4 */
[----:B-1----:R-:W4:Y:S04]  /*b370*/  LDL.LU.64 R188, [R1+0xdc8] ;  /* 0x000dc80001bc7983 */ /* 0x002f280000300a00 */
[----:B------:R1:W-:Y:S01]  /*b380*/  LDGSTS.E [R177+0x33400], [R184.64], !P6 ;  /* 0x33400000b8b17fae */ /* 0x0003e2000f121848 */
[----:B------:R-:W-:-:S03]  /*b390*/  IMAD.WIDE R178, R202, 0x4, R178 ;  /* 0x00000004cab27825 */ /* 0x000fc600078e02b2 */
[----:B------:R-:W4:Y:S04]  /*b3a0*/  LDL.LU.64 R186, [R1+0xdc0] ;  /* 0x000dc00001ba7983 */ /* 0x000f280000300a00 */
[----:B------:R1:W-:Y:S04]  /*b3b0*/  STL.64 [R1+0x6a8], R184 ;  /* 0x0006a8b801007387 */ /* 0x0003e80000100a00 */
[----:B------:R1:W-:Y:S04]  /*b3c0*/  STL.64 [R1+0x6a0], R182 ;  /* 0x0006a0b601007387 */ /* 0x0003e80000100a00 */
[----:B------:R1:W-:Y:S01]  /*b3d0*/  LDGSTS.E [R177+0x33600], [R182.64], !P6 ;  /* 0x33600000b6b17fae */ /* 0x0003e2000f121848 */
[----:B------:R-:W-:-:S03]  /*b3e0*/  IMAD.WIDE R170, R202, 0x4, R170 ;  /* 0x00000004caaa7825 */ /* 0x000fc600078e02aa */
[----:B-1----:R-:W4:Y:S04]  /*b3f0*/  LDL.LU.64 R184, [R1+0xdb8] ;  /* 0x000db80001b87983 */ /* 0x002f280000300a00 */
[----:B------:R1:W-:Y:S04]  /*b400*/  LDGSTS.E [R177+0x34400], [R180.64], !P5 ;  /* 0x34400000b4b17fae */ /* 0x0003e8000e921848 */
[----:B------:R-:W4:Y:S04]  /*b410*/  LDL.LU.64 R182, [R1+0xdb0] ;  /* 0x000db00001b67983 */ /* 0x000f280000300a00 */
[----:B------:R1:W-:Y:S04]  /*b420*/  STL.64 [R1+0x678], R180 ;  /* 0x000678b401007387 */ /* 0x0003e80000100a00 */
[----:B------:R1:W-:Y:S04]  /*b430*/  STL.64 [R1+0x670], R178 ;  /* 0x000670b201007387 */ /* 0x0003e80000100a00 */
[----:B------:R1:W-:Y:S04]  /*b440*/  LDGSTS.E [R177+0x34600], [R178.64], !P5 ;  /* 0x34600000b2b17fae */ /* 0x0003e8000e921848 */
[----:B-1----:R-:W4:Y:S04]  /*b450*/  LDL.LU.64 R180, [R1+0xda8] ;  /* 0x000da80001b47983 */ /* 0x002f280000300a00 */
[----:B------:R1:W-:Y:S04]  /*b460*/  LDGSTS.E [R177+0x35400], [R170.64], !P0 ;  /* 0x35400000aab17fae */ /* 0x0003e8000c121848 */
[----:B------:R-:W4:Y:S04]  /*b470*/  LDL.LU.64 R178, [R1+0xda0] ;  /* 0x000da00001b27983 */ /* 0x000f280000300a00 */
[----:B------:R1:W-:Y:S01]  /*b480*/  STL.64 [R1+0x650], R170 ;  /* 0x000650aa01007387 */ /* 0x0003e20000100a00 */
[----:B--2---:R-:W-:-:S05]  /*b490*/  IMAD.WIDE R168, R202, 0x4, R168 ;  /* 0x00000004caa87825 */ /* 0x004fca00078e02a8 */
[----:B------:R2:W-:Y:S04]  /*b4a0*/  STL.64 [R1+0x648], R168 ;  /* 0x000648a801007387 */ /* 0x0005e80000100a00 */
[----:B-1----:R-:W4:Y:S04]  /*b4b0*/  LDL.LU.64 R170, [R1+0xd98] ;  /* 0x000d980001aa7983 */ /* 0x002f280000300a00 */
[----:B------:R2:W-:Y:S04]  /*b4c0*/  LDGSTS.E [R177+0x35600], [R168.64], !P0 ;  /* 0x35600000a8b17fae */ /* 0x0005e8000c121848 */
[----:B--2---:R-:W2:Y:S01]  /*b4d0*/  LDL.LU.64 R168, [R1+0xd90] ;  /* 0x000d900001a87983 */ /* 0x004ea20000300a00 */
[----:B------:R-:W-:-:S02]  /*b4e0*/  IADD3 R248, R0, -0xda, RZ ;  /* 0xffffff2600f87810 */ /* 0x000fc40007ffe0ff */
[----:B------:R-:W-:Y:S02]  /*b4f0*/  IADD3 R249, R0, -0xde, RZ ;  /* 0xffffff2200f97810 */ /* 0x000fe40007ffe0ff */
[----:B------:R-:W-:Y:S02]  /*b500*/  ISETP.GE.U32.AND P4, PT, R248, 0x7ffffea7, PT ;  /* 0x7ffffea7f800780c */ /* 0x000fe40003f86070 */
[----:B------:R-:W-:Y:S01]  /*b510*/  ISETP.GE.U32.AND P1, PT, R249, 0x7ffffea3, PT ;  /* 0x7ffffea3f900780c */ /* 0x000fe20003f26070 */
[----:B------:R-:W-:-:S04]  /*b520*/  IMAD.WIDE R176, R202, 0x4, R174 ;  /* 0x00000004cab07825 */ /* 0x000fc800078e02ae */
[C---:B---3--:R-:W-:Y:S01]  /*b530*/  IMAD.WIDE R174, R202.reuse, 0x4, R172 ;  /* 0x00000004caae7825 */ /* 0x048fe200078e02ac */
[----:B------:R1:W-:Y:S04]  /*b540*/  STL.64 [R1+0x638], R176 ;  /* 0x000638b001007387 */ /* 0x0003e80000100a00 */
[----:B------:R3:W-:Y:S01]  /*b550*/  STL.64 [R1+0x630], R174 ;  /* 0x000630ae01007387 */ /* 0x0007e20000100a00 */
[----:B----4-:R-:W-:-:S04]  /*b560*/  IMAD.WIDE R170, R202, 0x4, R170 ;  /* 0x00000004caaa7825 */ /* 0x010fc800078e02aa */
[----:B--2---:R-:W-:Y:S01]  /*b570*/  IMAD.WIDE R172, R202, 0x4, R168 ;  /* 0x00000004caac7825 */ /* 0x004fe200078e02a8 */
[----:B------:R-:W-:-:S05]  /*b580*/  LOP3.LUT R169, R203, 0x20, RZ, 0x3c, !PT ;  /* 0x00000020cba97812 */ /* 0x000fca00078e3cff */
[----:B------:R1:W-:Y:S04]  /*b590*/  LDGSTS.E [R169+0x36400], [R176.64], !P4 ;  /* 0x36400000b0a97fae */ /* 0x0003e8000e121848 */
[----:B------:R3:W-:Y:S04]  /*b5a0*/  LDGSTS.E [R169+0x36600], [R174.64], !P4 ;  /* 0x36600000aea97fae */ /* 0x0007e8000e121848 */
[----:B------:R2:W-:Y:S04]  /*b5b0*/  LDGSTS.E [R169+0x37400], [R172.64], !P1 ;  /* 0x37400000aca97fae */ /* 0x0005e8000c921848 */
[----:B-1----:R-:W4:Y:S04]  /*b5c0*/  LDL.LU.64 R176, [R1+0xd88] ;  /* 0x000d880001b07983 */ /* 0x002f280000300a00 */
[----:B------:R2:W-:Y:S04]  /*b5d0*/  STL.64 [R1+0x5a8], R172 ;  /* 0x0005a8ac01007387 */ /* 0x0005e80000100a00 */
[----:B---3--:R-:W3:Y:S04]  /*b5e0*/  LDL.LU.64 R174, [R1+0xd80] ;  /* 0x000d800001ae7983 */ /* 0x008ee80000300a00 */
[----:B------:R1:W-:Y:S04]  /*b5f0*/  STL.64 [R1+0x540], R170 ;  /* 0x000540aa01007387 */ /* 0x0003e80000100a00 */
[----:B--2---:R-:W2:Y:S01]  /*b600*/  LDL.LU.64 R172, [R1+0xd78] ;  /* 0x000d780001ac7983 */ /* 0x004ea20000300a00 */
[----:B------:R-:W-:-:S02]  /*b610*/  IADD3 R248, R0, -0xe2, RZ ;  /* 0xffffff1e00f87810 */ /* 0x000fc40007ffe0ff */
[----:B------:R-:W-:Y:S01]  /*b620*/  IADD3 R249, R0, -0xe6, RZ ;  /* 0xffffff1a00f97810 */ /* 0x000fe20007ffe0ff */
[----:B------:R1:W-:Y:S01]  /*b630*/  LDGSTS.E [R169+0x37600], [R170.64], !P1 ;  /* 0x37600000aaa97fae */ /* 0x0003e2000c921848 */
[----:B------:R-:W-:Y:S02]  /*b640*/  ISETP.GE.U32.AND P2, PT, R248, 0x7ffffe9f, PT ;  /* 0x7ffffe9ff800780c */ /* 0x000fe40003f46070 */
[----:B------:R-:W-:Y:S02]  /*b650*/  IADD3 R248, R0, -0xea, RZ ;  /* 0xffffff1600f87810 */ /* 0x000fe40007ffe0ff */
[----:B------:R-:W-:Y:S02]  /*b660*/  ISETP.GE.U32.AND P3, PT, R249, 0x7ffffe9b, PT ;  /* 0x7ffffe9bf900780c */ /* 0x000fe40003f66070 */
[----:B------:R-:W-:Y:S02]  /*b670*/  ISETP.GE.U32.AND P6, PT, R248, 0x7ffffe97, PT ;  /* 0x7ffffe97f800780c */ /* 0x000fe40003fc6070 */
[----:B------:R-:W-:-:S02]  /*b680*/  IADD3 R249, R0, -0xee, RZ ;  /* 0xffffff1200f97810 */ /* 0x000fc40007ffe0ff */
[----:B------:R-:W-:Y:S02]  /*b690*/  IADD3 R248, R0, -0xf2, RZ ;  /* 0xffffff0e00f87810 */ /* 0x000fe40007ffe0ff */
[----:B------:R-:W-:Y:S02]  /*b6a0*/  ISETP.GE.U32.AND P5, PT, R249, 0x7ffffe93, PT ;  /* 0x7ffffe93f900780c */ /* 0x000fe40003fa6070 */
[----:B------:R-:W-:Y:S02]  /*b6b0*/  ISETP.GE.U32.AND P0, PT, R248, 0x7ffffe8f, PT ;  /* 0x7ffffe8ff800780c */ /* 0x000fe40003f06070 */
[C---:B------:R-:W-:Y:S02]  /*b6c0*/  IADD3 R249, R0.reuse, -0xf6, RZ ;  /* 0xffffff0a00f97810 */ /* 0x040fe40007ffe0ff */
[----:B------:R-:W-:Y:S02]  /*b6d0*/  IADD3 R248, R0, -0xfa, RZ ;  /* 0xffffff0600f87810 */ /* 0x000fe40007ffe0ff */
[----:B------:R-:W-:-:S02]  /*b6e0*/  ISETP.GE.U32.AND P4, PT, R249, 0x7ffffe8b, PT ;  /* 0x7ffffe8bf900780c */ /* 0x000fc40003f86070 */
[----:B------:R-:W-:Y:S01]  /*b6f0*/  ISETP.GE.U32.AND P1, PT, R248, 0x7ffffe87, PT ;  /* 0x7ffffe87f800780c */ /* 0x000fe20003f26070 */
[----:B-1----:R-:W-:-:S04]  /*b700*/  IMAD.WIDE R170, R202, 0x4, R178 ;  /* 0x00000004caaa7825 */ /* 0x002fc800078e02b2 */
[----:B------:R-:W-:-:S04]  /*b710*/  IMAD.WIDE R178, R202, 0x4, R180 ;  /* 0x00000004cab27825 */ /* 0x000fc800078e02b4 */
[----:B------:R-:W-:-:S04]  /*b720*/  IMAD.WIDE R180, R202, 0x4, R190 ;  /* 0x00000004cab47825 */ /* 0x000fc800078e02be */
[----:B----4-:R-:W-:-:S04]  /*b730*/  IMAD.WIDE R176, R202, 0x4, R176 ;  /* 0x00000004cab07825 */ /* 0x010fc800078e02b0 */
[----:B---3--:R-:W-:Y:S01]  /*b740*/  IMAD.WIDE R248, R202, 0x4, R174 ;  /* 0x00000004caf87825 */ /* 0x008fe200078e02ae */
[----:B------:R-:W-:-:S03]  /*b750*/  LOP3.LUT R175, R203, 0x20, RZ, 0x3c, !PT ;  /* 0x00000020cbaf7812 */ /* 0x000fc600078e3cff */
[----:B--2---:R-:W-:-:S05]  /*b760*/  IMAD.WIDE R172, R202, 0x4, R172 ;  /* 0x00000004caac7825 */ /* 0x004fca00078e02ac */
[----:B------:R1:W-:Y:S04]  /*b770*/  STL.64 [R1+0x530], R172 ;  /* 0x000530ac01007387 */ /* 0x0003e80000100a00 */
[----:B------:R1:W-:Y:S04]  /*b780*/  LDGSTS.E [R175+0x38400], [R172.64], !P2 ;  /* 0x38400000acaf7fae */ /* 0x0003e8000d121848 */
[----:B------:R-:W-:Y:S04]  /*b790*/  STL.64 [R1+0x500], R248 ;  /* 0x000500f801007387 */ /* 0x000fe80000100a00 */
[----:B------:R3:W-:Y:S04]  /*b7a0*/  LDGSTS.E [R175+0x38600], [R248.64], !P2 ;  /* 0x38600000f8af7fae */ /* 0x0007e8000d121848 */
[----:B------:R3:W-:Y:S01]  /*b7b0*/  STL.64 [R1+0x400], R176 ;  /* 0x000400b001007387 */ /* 0x0007e20000100a00 */
[----:B-1----:R-:W-:-:S03]  /*b7c0*/  IMAD.WIDE R172, R202, 0x4, R184 ;  /* 0x00000004caac7825 */ /* 0x002fc600078e02b8 */
[----:B------:R3:W-:Y:S04]  /*b7d0*/  LDGSTS.E [R175+0x39400], [R176.64], !P3 ;  /* 0x39400000b0af7fae */ /* 0x0007e8000d921848 */
[----:B------:R1:W-:Y:S04]  /*b7e0*/  STL.64 [R1+0x3b8], R170 ;  /* 0x0003b8aa01007387 */ /* 0x0003e80000100a00 */
[----:B------:R1:W-:Y:S01]  /*b7f0*/  LDGSTS.E [R175+0x39600], [R170.64], !P3 ;  /* 0x39600000aaaf7fae */ /* 0x0003e2000d921848 */
[----:B---3--:R-:W-:-:S03]  /*b800*/  IMAD.WIDE R176, R202, 0x4, R182 ;  /* 0x00000004cab07825 */ /* 0x008fc600078e02b6 */
[----:B------:R3:W-:Y:S01]  /*b810*/  STL.64 [R1+0x1a8], R178 ;  /* 0x0001a8b201007387 */ /* 0x0007e20000100a00 */
[----:B------:R-:W-:-:S03]  /*b820*/  IMAD.WIDE R182, R202, 0x4, R188 ;  /* 0x00000004cab67825 */ /* 0x000fc600078e02bc */
[----:B------:R4:W-:Y:S01]  /*b830*/  STL.64 [R1+0x178], R176 ;  /* 0x000178b001007387 */ /* 0x0009e20000100a00 */
[----:B-1----:R-:W-:-:S03]  /*b840*/  IMAD.WIDE R170, R202, 0x4, R186 ;  /* 0x00000004caaa7825 */ /* 0x002fc600078e02ba */
[----:B------:R3:W-:Y:S04]  /*b850*/  LDGSTS.E [R175+0x3a400], [R178.64], !P6 ;  /* 0x3a400000b2af7fae */ /* 0x0007e8000f121848 */
[----:B------:R4:W-:Y:S04]  /*b860*/  LDGSTS.E [R175+0x3a600], [R176.64], !P6 ;  /* 0x3a600000b0af7fae */ /* 0x0009e8000f121848 */
[----:B------:R1:W-:Y:S04]  /*b870*/  STL.64 [R1+0x168], R172 ;  /* 0x000168ac01007387 */ /* 0x0003e80000100a00 */
[----:B------:R1:W-:Y:S01]  /*b880*/  STL.64 [R1+0x138], R170 ;  /* 0x000138aa01007387 */ /* 0x0003e20000100a00 */
[----:B---3--:R-:W-:-:S03]  /*b890*/  IMAD.WIDE R178, R202, 0x4, R192 ;  /* 0x00000004cab27825 */ /* 0x008fc600078e02c0 */
[----:B------:R1:W-:Y:S04]  /*b8a0*/  LDGSTS.E [R175+0x3b400], [R172.64], !P5 ;  /* 0x3b400000acaf7fae */ /* 0x0003e8000e921848 */
[----:B------:R3:W-:Y:S01]  /*b8b0*/  LDGSTS.E [R175+0x3b600], [R170.64], !P5 ;  /* 0x3b600000aaaf7fae */ /* 0x0007e2000e921848 */
[----:B------:R-:W-:Y:S01]  /*b8c0*/  IADD3 R169, R0, -0xfe, RZ ;  /* 0xffffff0200a97810 */ /* 0x000fe20007ffe0ff */
[----:B----4-:R-:W-:Y:S02]  /*b8d0*/  IMAD.WIDE R176, R202, 0x4, R194 ;  /* 0x00000004cab07825 */ /* 0x010fe400078e02c2 */
[----:B------:R4:W-:Y:S04]  /*b8e0*/  LDGSTS.E [R175+0x3c400], [R182.64], !P0 ;  /* 0x3c400000b6af7fae */ /* 0x0009e8000c121848 */
[----:B-1----:R-:W2:Y:S04]  /*b8f0*/  LDL.LU.64 R172, [R1+0x5a0] ;  /* 0x0005a00001ac7983 */ /* 0x002ea80000300a00 */
[----:B---3--:R-:W3:Y:S04]  /*b900*/  LDL.LU.64 R170, [R1+0x598] ;  /* 0x0005980001aa7983 */ /* 0x008ee80000300a00 */
[----:B------:R4:W-:Y:S04]  /*b910*/  STL.64 [R1+0x128], R182 ;  /* 0x000128b601007387 */ /* 0x0009e80000100a00 */
[----:B------:R1:W-:Y:S04]  /*b920*/  STL.64 [R1+0xf8], R180 ;  /* 0x0000f8b401007387 */ /* 0x0003e80000100a00 */
[----:B------:R1:W-:Y:S04]  /*b930*/  STL.64 [R1+0xe8], R178 ;  /* 0x0000e8b201007387 */ /* 0x0003e80000100a00 */
[----:B------:R-:W3:Y:S01]  /*b940*/  LDL.LU.64 R186, [R1+0x560] ;  /* 0x0005600001ba7983 */ /* 0x000ee20000300a00 */
[----:B------:R-:W-:-:S03]  /*b950*/  ISETP.GE.U32.AND P2, PT, R169, 0x7ffffe83, PT ;  /* 0x7ffffe83a900780c */ /* 0x000fc60003f46070 */
[----:B------:R1:W-:Y:S01]  /*b960*/  STL.64 [R1+0xb0], R176 ;  /* 0x0000b0b001007387 */ /* 0x0003e20000100a00 */
[----:B----4-:R-:W-:-:S03]  /*b970*/  IMAD.WIDE R182, R202, 0x4, R196 ;  /* 0x00000004cab67825 */ /* 0x010fc600078e02c4 */
[----:B------:R-:W4:Y:S01]  /*b980*/  LDL.LU.64 R184, [R1+0x558] ;  /* 0x0005580001b87983 */ /* 0x000f220000300a00 */
[----:B------:R-:W-:-:S03]  /*b990*/  IADD3 R168, R0, -0x83, RZ ;  /* 0xffffff7d00a87810 */ /* 0x000fc60007ffe0ff */
[----:B------:R1:W-:Y:S01]  /*b9a0*/  LDGSTS.E [R175+0x3c600], [R180.64], !P0 ;  /* 0x3c600000b4af7fae */ /* 0x0003e2000c121848 */
[----:B------:R-:W-:-:S03]  /*b9b0*/  IMAD.WIDE R188, R202, 0x4, R200 ;  /* 0x00000004cabc7825 */ /* 0x000fc600078e02c8 */
[----:B------:R1:W-:Y:S01]  /*b9c0*/  LDGSTS.E [R175+0x3d400], [R178.64], !P4 ;  /* 0x3d400000b2af7fae */ /* 0x0003e2000e121848 */
[----:B------:R-:W-:-:S03]  /*b9d0*/  ISETP.GE.U32.AND P3, PT, R168, 0x7ffffefe, PT ;  /* 0x7ffffefea800780c */ /* 0x000fc60003f66070 */
[----:B------:R1:W-:Y:S02]  /*b9e0*/  LDGSTS.E [R175+0x3d600], [R176.64], !P4 ;  /* 0x3d600000b0af7fae */ /* 0x0003e4000e121848 */
[C---:B-1----:R-:W-:Y:S02]  /*b9f0*/  IMAD.WIDE R180, R202.reuse, 0x4, R198 ;  /* 0x00000004cab47825 */ /* 0x042fe400078e02c6 */
[----:B------:R1:W-:Y:S04]  /*ba00*/  LDGSTS.E [R175+0x3e400], [R182.64], !P1 ;  /* 0x3e400000b6af7fae */ /* 0x0003e8000c921848 */
[----:B------:R-:W4:Y:S04]  /*ba10*/  LDL.LU.64 R178, [R1+0x520] ;  /* 0x0005200001b27983 */ /* 0x000f280000300a00 */
[----:B------:R-:W4:Y:S04]  /*ba20*/  LDL.LU.64 R176, [R1+0x518] ;  /* 0x0005180001b07983 */ /* 0x000f280000300a00 */
[----:B------:R1:W-:Y:S04]  /*ba30*/  STL.64 [R1+0xa8], R182 ;  /* 0x0000a8b601007387 */ /* 0x0003e80000100a00 */
[----:B------:R1:W-:Y:S04]  /*ba40*/  STL.64 [R1+0x70], R180 ;  /* 0x000070b401007387 */ /* 0x0003e80000100a00 */
[----:B------:R1:W-:Y:S04]  /*ba50*/  LDGSTS.E [R175+0x3e600], [R180.64], !P1 ;  /* 0x3e600000b4af7fae */ /* 0x0003e8000c921848 */
[----:B-1----:R-:W4:Y:S04]  /*ba60*/  LDL.LU.64 R182, [R1+0x4e0] ;  /* 0x0004e00001b67983 */ /* 0x002f280000300a00 */
[----:B------:R2:W-:Y:S01]  /*ba70*/  STL.64 [R1+0x18], R188 ;  /* 0x000018bc01007387 */ /* 0x0005e20000100a00 */
[----:B------:R-:W-:-:S03]  /*ba80*/  IMAD.WIDE R248, R202, 0x4, R204 ;  /* 0x00000004caf87825 */ /* 0x000fc600078e02cc */
[----:B------:R-:W4:Y:S04]  /*ba90*/  LDL.LU.64 R180, [R1+0x4d8] ;  /* 0x0004d80001b47983 */ /* 0x000f280000300a00 */
[----:B------:R2:W-:Y:S01]  /*baa0*/  LDGSTS.E [R175+0x3f400], [R188.64], !P2 ;  /* 0x3f400000bcaf7fae */ /* 0x0005e2000d121848 */
[----:B------:R-:W-:-:S03]  /*bab0*/  LOP3.LUT R174, R203, 0x40, RZ, 0x3c, !PT ;  /* 0x00000040cbae7812 */ /* 0x000fc600078e3cff */
[----:B------:R1:W-:Y:S01]  /*bac0*/  LDGSTS.E [R175+0x3f600], [R248.64], !P2 ;  /* 0x3f600000f8af7fae */ /* 0x0003e2000d121848 */
[----:B--2---:R-:W-:-:S03]  /*bad0*/  IMAD.WIDE R188, R202, 0x4, R172 ;  /* 0x00000004cabc7825 */ /* 0x004fc600078e02ac */
[----:B------:R-:W2:Y:S01]  /*bae0*/  LDL.LU.64 R172, [R1+0x4a0] ;  /* 0x0004a00001ac7983 */ /* 0x000ea20000300a00 */
[----:B---3--:R-:W-:-:S03]  /*baf0*/  IMAD.WIDE R192, R202, 0x4, R170 ;  /* 0x00000004cac07825 */ /* 0x008fc600078e02aa */
[----:B------:R-:W3:Y:S04]  /*bb00*/  LDL.LU.64 R170, [R1+0x498] ;  /* 0x0004980001aa7983 */ /* 0x000ee80000300a00 */
[----:B------:R1:W-:Y:S04]  /*bb10*/  STL.64 [R1+0xaa0], R188 ;  /* 0x000aa0bc01007387 */ /* 0x0003e80000100a00 */
[----:B------:R1:W-:Y:S04]  /*bb20*/  STL.64 [R1+0xa98], R192 ;  /* 0x000a98c001007387 */ /* 0x0003e80000100a00 */
[----:B------:R-:W3:Y:S01]  /*bb30*/  LDL.LU.64 R190, [R1+0x460] ;  /* 0x0004600001be7983 */ /* 0x000ee20000300a00 */
[----:B------:R-:W-:-:S03]  /*bb40*/  IMAD.WIDE R186, R202, 0x4, R186 ;  /* 0x00000004caba7825 */ /* 0x000fc600078e02ba */
[----:B------:R1:W-:Y:S04]  /*bb50*/  LDGSTS.E [R174+0x20800], [R188.64], !P3 ;  /* 0x20800000bcae7fae */ /* 0x0003e8000d921848 */
[----:B------:R-:W-:Y:S01]  /*bb60*/  STL.64 [R1+0xa68], R186 ;  /* 0x000a68ba01007387 */ /* 0x000fe20000100a00 */
[C---:B------:R-:W-:Y:S02]  /*bb70*/  IADD3 R169, R0.reuse, -0x87, RZ ;  /* 0xffffff7900a97810 */ /* 0x040fe40007ffe0ff */
[----:B------:R-:W-:Y:S01]  /*bb80*/  IADD3 R168, R0, -0x8b, RZ ;  /* 0xffffff7500a87810 */ /* 0x000fe20007ffe0ff */
[----:B----4-:R-:W-:Y:S01]  /*bb90*/  IMAD.WIDE R184, R202, 0x4, R184 ;  /* 0x00000004cab87825 */ /* 0x010fe200078e02b8 */
[----:B------:R4:W-:Y:S04]  /*bba0*/  LDGSTS.E [R174+0x20a00], [R192.64], !P3 ;  /* 0x20a00000c0ae7fae */ /* 0x0009e8000d921848 */
[----:B-1----:R-:W3:Y:S01]  /*bbb0*/  LDL.LU.64 R188, [R1+0x458] ;  /* 0x0004580001bc7983 */ /* 0x002ee20000300a00 */
[----:B------:R-:W-:-:S02]  /*bbc0*/  ISETP.GE.U32.AND P6, PT, R169, 0x7ffffefa, PT ;  /* 0x7ffffefaa900780c */ /* 0x000fc40003fc6070 */
[----:B------:R-:W-:Y:S02]  /*bbd0*/  IADD3 R169, R0, -0x8f, RZ ;  /* 0xffffff7100a97810 */ /* 0x000fe40007ffe0ff */
[----:B------:R-:W-:Y:S02]  /*bbe0*/  ISETP.GE.U32.AND P5, PT, R168, 0x7ffffef6, PT ;  /* 0x7ffffef6a800780c */ /* 0x000fe40003fa6070 */
[----:B------:R-:W-:Y:S01]  /*bbf0*/  ISETP.GE.U32.AND P0, PT, R169, 0x7ffffef2, PT ;  /* 0x7ffffef2a900780c */ /* 0x000fe20003f06070 */
[----:B------:R1:W-:Y:S01]  /*bc00*/  STL.64 [R1+0xa60], R184 ;  /* 0x000a60b801007387 */ /* 0x0003e20000100a00 */
[----:B------:R-:W-:-:S05]  /*bc10*/  IADD3 R168, R0, -0x93, RZ ;  /* 0xffffff6d00a87810 */ /* 0x000fca0007ffe0ff */
[----:B------:R1:W-:Y:S04]  /*bc20*/  LDGSTS.E [R174+0x21800], [R186.64], !P6 ;  /* 0x21800000baae7fae */ /* 0x0003e8000f121848 */
[----:B------:R1:W-:Y:S01]  /*bc30*/  LDGSTS.E [R174+0x21a00], [R184.64], !P6 ;  /* 0x21a00000b8ae7fae */ /* 0x0003e2000f121848 */
[----:B----4-:R-:W-:Y:S01]  /*bc40*/  IMAD.WIDE R192, R202, 0x4, R176 ;  /* 0x00000004cac07825 */ /* 0x010fe200078e02b0 */
[----:B------:R-:W-:-:S03]  /*bc50*/  ISETP.GE.U32.AND P4, PT, R168, 0x7ffffeee, PT ;  /* 0x7ffffeeea800780c */ /* 0x000fc60003f86070 */
[C---:B-1----:R-:W-:Y:S02]  /*bc60*/  IMAD.WIDE R184, R202.reuse, 0x4, R178 ;  /* 0x00000004cab87825 */ /* 0x042fe400078e02b2 */
[----:B------:R-:W4:Y:S02]  /*bc70*/  LDL.LU.64 R178, [R1+0x420] ;  /* 0x0004200001b27983 */ /* 0x000f240000300a00 */
[C---:B------:R-:W-:Y:S02]  /*bc80*/  IMAD.WIDE R182, R202.reuse, 0x4, R182 ;  /* 0x00000004cab67825 */ /* 0x040fe400078e02b6 */
[----:B------:R-:W4:Y:S04]  /*bc90*/  LDL.LU.64 R176, [R1+0x418] ;  /* 0x0004180001b07983 */ /* 0x000f280000300a00 */
[----:B------:R1:W-:Y:S01]  /*bca0*/  STL.64 [R1+0xa28], R184 ;  /* 0x000a28b801007387 */ /* 0x0003e20000100a00 */
[----:B------:R-:W-:-:S03]  /*bcb0*/  IMAD.WIDE R180, R202, 0x4, R180 ;  /* 0x00000004cab47825 */ /* 0x000fc600078e02b4 */
[----:B------:R-:W-:Y:S04]  /*bcc0*/  STL.64 [R1+0xa20], R192 ;  /* 0x000a20c001007387 */ /* 0x000fe80000100a00 */
[----:B------:R-:W4:Y:S04]  /*bcd0*/  LDL.LU.64 R186, [R1+0x3e0] ;  /* 0x0003e00001ba7983 */ /* 0x000f280000300a00 */
[----:B------:R1:W-:Y:S04]  /*bce0*/  LDGSTS.E [R174+0x22800], [R184.64], !P5 ;  /* 0x22800000b8ae7fae */ /* 0x0003e8000e921848 */
[----:B------:R1:W-:Y:S04]  /*bcf0*/  STL.64 [R1+0x9e8], R182 ;  /* 0x0009e8b601007387 */ /* 0x0003e80000100a00 */
[----:B------:R2:W-:Y:S04]  /*bd00*/  LDGSTS.E [R174+0x22a00], [R192.64], !P5 ;  /* 0x22a00000c0ae7fae */ /* 0x0005e8000e921848 */
[----:B-1----:R-:W4:Y:S04]  /*bd10*/  LDL.LU.64 R184, [R1+0x3d8] ;  /* 0x0003d80001b87983 */ /* 0x002f280000300a00 */
[----:B------:R1:W-:Y:S04]  /*bd20*/  LDGSTS.E [R174+0x23800], [R182.64], !P0 ;  /* 0x23800000b6ae7fae */ /* 0x0003e8000c121848 */
[----:B------:R2:W-:Y:S04]  /*bd30*/  STL.64 [R1+0x9e0], R180 ;  /* 0x0009e0b401007387 */ /* 0x0005e80000100a00 */
[----:B------:R2:W-:Y:S04]  /*bd40*/  LDGSTS.E [R174+0x23a00], [R180.64], !P0 ;  /* 0x23a00000b4ae7fae */ /* 0x0005e8000c121848 */
[----:B-1----:R-:W4:Y:S01]  /*bd50*/  LDL.LU.64 R182, [R1+0x3a0] ;  /* 0x0003a00001b67983 */ /* 0x002f220000300a00 */
[----:B--2---:R-:W-:-:S03]  /*bd60*/  IMAD.WIDE R180, R202, 0x4, R172 ;  /* 0x00000004cab47825 */ /* 0x004fc600078e02ac */
[----:B------:R-:W2:Y:S01]  /*bd70*/  LDL.LU.64 R172, [R1+0x398] ;  /* 0x0003980001ac7983 */ /* 0x000ea20000300a00 */
[----:B---3--:R-:W-:-:S03]  /*bd80*/  IMAD.WIDE R170, R202, 0x4, R170 ;  /* 0x00000004caaa7825 */ /* 0x008fc600078e02aa */
[----:B------:R1:W-:Y:S04]  /*bd90*/  STL.64 [R1+0x9a8], R180 ;  /* 0x0009a8b401007387 */ /* 0x0003e80000100a00 */
[----:B------:R3:W-:Y:S04]  /*bda0*/  STL.64 [R1+0x9a0], R170 ;  /* 0x0009a0aa01007387 */ /* 0x0007e80000100a00 */
[----:B------:R1:W-:Y:S01]  /*bdb0*/  LDGSTS.E [R174+0x24800], [R180.64], !P4 ;  /* 0x24800000b4ae7fae */ /* 0x0003e2000e121848 */
[----:B------:R-:W-:-:S03]  /*bdc0*/  IMAD.WIDE R190, R202, 0x4, R190 ;  /* 0x00000004cabe7825 */ /* 0x000fc600078e02be */
[----:B------:R3:W-:Y:S04]  /*bdd0*/  LDGSTS.E [R174+0x24a00], [R170.64], !P4 ;  /* 0x24a00000aaae7fae */ /* 0x0007e8000e121848 */
[----:B-1----:R-:W2:Y:S01]  /*bde0*/  LDL.LU.64 R180, [R1+0x360] ;  /* 0x0003600001b47983 */ /* 0x002ea20000300a00 */
[----:B------:R-:W-:-:S03]  /*bdf0*/  IMAD.WIDE R188, R202, 0x4, R188 ;  /* 0x00000004cabc7825 */ /* 0x000fc600078e02bc */
[----:B------:R1:W-:Y:S04]  /*be00*/  STL.64 [R1+0x968], R190 ;  /* 0x000968be01007387 */ /* 0x0003e80000100a00 */
[----:B------:R1:W-:Y:S04]  /*be10*/  STL.64 [R1+0x960], R188 ;  /* 0x000960bc01007387 */ /* 0x0003e80000100a00 */
[----:B---3--:R-:W3:Y:S01]  /*be20*/  LDL.LU.64 R170, [R1+0x358] ;  /* 0x0003580001aa7983 */ /* 0x008ee20000300a00 */
[C---:B------:R-:W-:Y:S02]  /*be30*/  IADD3 R169, R0.reuse, -0x97, RZ ;  /* 0xffffff6900a97810 */ /* 0x040fe40007ffe0ff */
[----:B------:R-:W-:-:S02]  /*be40*/  IADD3 R168, R0, -0x9b, RZ ;  /* 0xffffff6500a87810 */ /* 0x000fc40007ffe0ff */
[----:B------:R-:W-:Y:S02]  /*be50*/  ISETP.GE.U32.AND P1, PT, R169, 0x7ffffeea, PT ;  /* 0x7ffffeeaa900780c */ /* 0x000fe40003f26070 */
[----:B------:R-:W-:Y:S02]  /*be60*/  IADD3 R169, R0, -0x9f, RZ ;  /* 0xffffff6100a97810 */ /* 0x000fe40007ffe0ff */
[----:B------:R-:W-:Y:S02]  /*be70*/  ISETP.GE.U32.AND P2, PT, R168, 0x7ffffee6, PT ;  /* 0x7ffffee6a800780c */ /* 0x000fe40003f46070 */
[----:B------:R-:W-:-:S07]  /*be80*/  ISETP.GE.U32.AND P3, PT, R169, 0x7ffffee2, PT ;  /* 0x7ffffee2a900780c */ /* 0x000fce0003f66070 */
[----:B------:R1:W-:Y:S04]  /*be90*/  LDGSTS.E [R174+0x25800], [R190.64], !P1 ;  /* 0x25800000beae7fae */ /* 0x0003e8000c921848 */
[----:B------:R1:W-:Y:S01]  /*bea0*/  LDGSTS.E [R174+0x25a00], [R188.64], !P1 ;  /* 0x25a00000bcae7fae */ /* 0x0003e2000c921848 */
[----:B----4-:R-:W-:-:S03]  /*beb0*/  IMAD.WIDE R194, R202, 0x4, R178 ;  /* 0x00000004cac27825 */ /* 0x010fc600078e02b2 */
[----:B------:R-:W4:Y:S01]  /*bec0*/  LDL.LU.64 R178, [R1+0x320] ;  /* 0x0003200001b27983 */ /* 0x000f220000300a00 */
[----:B------:R-:W-:-:S03]  /*bed0*/  IMAD.WIDE R192, R202, 0x4, R176 ;  /* 0x00000004cac07825 */ /* 0x000fc600078e02b0 */
[----:B------:R-:W4:Y:S04]  /*bee0*/  LDL.LU.64 R176, [R1+0x318] ;  /* 0x0003180001b07983 */ /* 0x000f280000300a00 */
[----:B------:R1:W-:Y:S04]  /*bef0*/  STL.64 [R1+0x928], R194 ;  /* 0x000928c201007387 */ /* 0x0003e80000100a00 */
[----:B------:R-:W-:Y:S01]  /*bf00*/  STL.64 [R1+0x920], R192 ;  /* 0x000920c001007387 */ /* 0x000fe20000100a00 */
[----:B------:R-:W-:-:S03]  /*bf10*/  IMAD.WIDE R186, R202, 0x4, R186 ;  /* 0x00000004caba7825 */ /* 0x000fc600078e02ba */
[----:B-1----:R-:W4:Y:S04]  /*bf20*/  LDL.LU.64 R190, [R1+0x2e0] ;  /* 0x0002e00001be7983 */ /* 0x002f280000300a00 */
[----:B------:R-:W4:Y:S04]  /*bf30*/  LDL.LU.64 R188, [R1+0x2d8] ;  /* 0x0002d80001bc7983 */ /* 0x000f280000300a00 */
[----:B------:R1:W-:Y:S01]  /*bf40*/  LDGSTS.E [R174+0x26800], [R194.64], !P2 ;  /* 0x26800000c2ae7fae */ /* 0x0003e2000d121848 */
[----:B------:R-:W-:-:S03]  /*bf50*/  IMAD.WIDE R184, R202, 0x4, R184 ;  /* 0x00000004cab87825 */ /* 0x000fc600078e02b8 */
[----:B------:R1:W-:Y:S04]  /*bf60*/  STL.64 [R1+0x8e8], R186 ;  /* 0x0008e8ba01007387 */ /* 0x0003e80000100a00 */
[----:B------:R2:W-:Y:S04]  /*bf70*/  LDGSTS.E [R174+0x26a00], [R192.64], !P2 ;  /* 0x26a00000c0ae7fae */ /* 0x0005e8000d121848 */
[----:B------:R1:W-:Y:S04]  /*bf80*/  STL.64 [R1+0x8e0], R184 ;  /* 0x0008e0b801007387 */ /* 0x0003e80000100a00 */
[----:B------:R1:W-:Y:S02]  /*bf90*/  LDGSTS.E [R174+0x27800], [R186.64], !P3 ;  /* 0x27800000baae7fae */ /* 0x0003e4000d921848 */
[----:B-1----:R-:W-:-:S02]  /*bfa0*/  IMAD.WIDE R194, R202, 0x4, R182 ;  /* 0x00000004cac27825 */ /* 0x002fc400078e02b6 */
[----:B------:R1:W-:Y:S04]  /*bfb0*/  LDGSTS.E [R174+0x27a00], [R184.64], !P3 ;  /* 0x27a00000b8ae7fae */ /* 0x0003e8000d921848 */
[----:B------:R-:W4:Y:S04]  /*bfc0*/  LDL.LU.64 R186, [R1+0x2a0] ;  /* 0x0002a00001ba7983 */ /* 0x000f280000300a00 */
[----:B-1----:R-:W4:Y:S04]  /*bfd0*/  LDL.LU.64 R184, [R1+0x298] ;  /* 0x0002980001b87983 */ /* 0x002f280000300a00 */
[----:B------:R-:W-:Y:S01]  /*bfe0*/  STL.64 [R1+0x8a8], R194 ;  /* 0x0008a8c201007387 */ /* 0x000fe20000100a00 */
[----:B--2---:R-:W-:-:S03]  /*bff0*/  IMAD.WIDE R192, R202, 0x4, R172 ;  /* 0x00000004cac07825 */ /* 0x004fc600078e02ac */
[----:B------:R-:W2:Y:S04]  /*c000*/  LDL.LU.64 R172, [R1+0x260] ;  /* 0x0002600001ac7983 */ /* 0x000ea80000300a00 */
[----:B------:R-:W-:Y:S01]  /*c010*/  STL.64 [R1+0x8a0], R192 ;  /* 0x0008a0c001007387 */ /* 0x000fe20000100a00 */
[----:B------:R-:W-:-:S04]  /*c020*/  IMAD.WIDE R182, R202, 0x4, R180 ;  /* 0x00000004cab67825 */ /* 0x000fc800078e02b4 */
[----:B---3--:R-:W-:Y:S02]  /*c030*/  IMAD.WIDE R180, R202, 0x4, R170 ;  /* 0x00000004cab47825 */ /* 0x008fe400078e02aa */
        /* <DEDUP_REMOVED lines=9> */
[----:B------:R1:W-:Y:S04]  /*c0d0*/  STL.64 [R1+0x868], R182 ;  /* 0x000868b601007387 */ /* 0x0003e80000100a00 */
[----:B------:R1:W-:Y:S01]  /*c0e0*/  LDGSTS.E [R174+0x28800], [R194.64], !P6 ;  /* 0x28800000c2ae7fae */ /* 0x0003e2000f121848 */
[----:B----4-:R-:W-:-:S03]  /*c0f0*/  IMAD.WIDE R178, R202, 0x4, R178 ;  /* 0x00000004cab27825 */ /* 0x010fc600078e02b2 */
[----:B------:R4:W-:Y:S01]  /*c100*/  LDGSTS.E [R174+0x28a00], [R192.64], !P6 ;  /* 0x28a00000c0ae7fae */ /* 0x0009e2000f121848 */
[----:B------:R-:W-:-:S03]  /*c110*/  IMAD.WIDE R176, R202, 0x4, R176 ;  /* 0x00000004cab07825 */ /* 0x000fc600078e02b0 */
[----:B------:R1:W-:Y:S04]  /*c120*/  STL.64 [R1+0x860], R180 ;  /* 0x000860b401007387 */ /* 0x0003e80000100a00 */
[----:B------:R1:W-:Y:S04]  /*c130*/  LDGSTS.E [R174+0x29800], [R182.64], !P5 ;  /* 0x29800000b6ae7fae */ /* 0x0003e8000e921848 */
[----:B------:R1:W-:Y:S01]  /*c140*/  LDGSTS.E [R174+0x29a00], [R180.64], !P5 ;  /* 0x29a00000b4ae7fae */ /* 0x0003e2000e921848 */
[----:B------:R-:W-:-:S03]  /*c150*/  IMAD.WIDE R190, R202, 0x4, R190 ;  /* 0x00000004cabe7825 */ /* 0x000fc600078e02be */
[----:B------:R1:W-:Y:S04]  /*c160*/  LDGSTS.E [R174+0x2a800], [R178.64], !P0 ;  /* 0x2a800000b2ae7fae */ /* 0x0003e8000c121848 */
[----:B-1----:R-:W4:Y:S01]  /*c170*/  LDL.LU.64 R182, [R1+0x220] ;  /* 0x0002200001b67983 */ /* 0x002f220000300a00 */
[----:B------:R-:W-:-:S03]  /*c180*/  IMAD.WIDE R188, R202, 0x4, R188 ;  /* 0x00000004cabc7825 */ /* 0x000fc600078e02bc */
        /* <DEDUP_REMOVED lines=20> */
[----:B------:R-:W3:Y:S04]  /*c2d0*/  LDL.LU.64 R194, [R1+0x160] ;  /* 0x0001600001c27983 */ /* 0x000ee80000300a00 */
[----:B----4-:R-:W4:Y:S01]  /*c2e0*/  LDL.LU.64 R192, [R1+0x158] ;  /* 0x0001580001c07983 */ /* 0x010f220000300a00 */
        /* <DEDUP_REMOVED lines=9> */
[----:B------:R1:W-:Y:S03]  /*c380*/  LDGSTS.E [R174+0x2c800], [R190.64], !P1 ;  /* 0x2c800000beae7fae */ /* 0x0003e6000c921848 */
[----:B------:R-:W-:Y:S01]  /*c390*/  ISETP.GE.U32.AND P5, PT, R168, 0x7ffffebe, PT ;  /* 0x7ffffebea800780c */ /* 0x000fe20003fa6070 */
[----:B------:R1:W-:Y:S04]  /*c3a0*/  LDGSTS.E [R174+0x2ca00], [R188.64], !P1 ;  /* 0x2ca00000bcae7fae */ /* 0x0003e8000c921848 */
[----:B------:R1:W-:Y:S01]  /*c3b0*/  LDGSTS.E [R174+0x2d800], [R186.64], !P2 ;  /* 0x2d800000baae7fae */ /* 0x0003e2000d121848 */
[----:B------:R-:W-:-:S03]  /*c3c0*/  IMAD.WIDE R182, R202, 0x4, R182 ;  /* 0x00000004cab67825 */ /* 0x000fc600078e02b6 */
[----:B-1----:R-:W4:Y:S01]  /*c3d0*/  LDL.LU.64 R190, [R1+0x120] ;  /* 0x0001200001be7983 */ /* 0x002f220000300a00 */
[----:B------:R-:W-:-:S03]  /*c3e0*/  IMAD.WIDE R180, R202, 0x4, R180 ;  /* 0x00000004cab47825 */ /* 0x000fc600078e02b4 */
[----:B------:R-:W4:Y:S04]  /*c3f0*/  LDL.LU.64 R188, [R1+0x118] ;  /* 0x0001180001bc7983 */ /* 0x000f280000300a00 */
[----:B------:R1:W-:Y:S04]  /*c400*/  STL.64 [R1+0x778], R182 ;  /* 0x000778b601007387 */ /* 0x0003e80000100a00 */
[----:B------:R1:W-:Y:S04]  /*c410*/  STL.64 [R1+0x770], R180 ;  /* 0x000770b401007387 */ /* 0x0003e80000100a00 */
[----:B------:R1:W-:Y:S01]  /*c420*/  LDGSTS.E [R174+0x2da00], [R184.64], !P2 ;  /* 0x2da00000b8ae7fae */ /* 0x0003e2000d121848 */
[----:B------:R-:W-:-:S03]  /*c430*/  IMAD.WIDE R178, R202, 0x4, R178 ;  /* 0x00000004cab27825 */ /* 0x000fc600078e02b2 */
[----:B------:R-:W4:Y:S04]  /*c440*/  LDL.LU.64 R186, [R1+0xd8] ;  /* 0x0000d80001ba7983 */ /* 0x000f280000300a00 */
[----:B------:R1:W-:Y:S04]  /*c450*/  LDGSTS.E [R174+0x2e800], [R182.64], !P3 ;  /* 0x2e800000b6ae7fae */ /* 0x0003e8000d921848 */
[----:B-1----:R-:W4:Y:S04]  /*c460*/  LDL.LU.64 R184, [R1+0xd0] ;  /* 0x0000d00001b87983 */ /* 0x002f280000300a00 */
[----:B------:R1:W-:Y:S04]  /*c470*/  STL.64 [R1+0x748], R178 ;  /* 0x000748b201007387 */ /* 0x0003e80000100a00 */
[----:B------:R1:W-:Y:S01]  /*c480*/  LDGSTS.E [R174+0x2ea00], [R180.64], !P3 ;  /* 0x2ea00000b4ae7fae */ /* 0x0003e2000d921848 */
[----:B------:R-:W-:-:S03]  /*c490*/  IMAD.WIDE R176, R202, 0x4, R176 ;  /* 0x00000004cab07825 */ /* 0x000fc600078e02b0 */
[----:B------:R1:W-:Y:S04]  /*c4a0*/  LDGSTS.E [R174+0x2f800], [R178.64], !P6 ;  /* 0x2f800000b2ae7fae */ /* 0x0003e8000f121848 */
[----:B------:R1:W-:Y:S04]  /*c4b0*/  STL.64 [R1+0x740], R176 ;  /* 0x000740b001007387 */ /* 0x0003e80000100a00 */
[----:B------:R-:W4:Y:S04]  /*c4c0*/  LDL.LU.64 R182, [R1+0x98] ;  /* 0x0000980001b67983 */ /* 0x000f280000300a00 */
[----:B-1----:R-:W4:Y:S04]  /*c4d0*/  LDL.LU.64 R180, [R1+0x90] ;  /* 0x0000900001b47983 */ /* 0x002f280000300a00 */
[----:B------:R1:W-:Y:S04]  /*c4e0*/  LDGSTS.E [R174+0x2fa00], [R176.64], !P6 ;  /* 0x2fa00000b0ae7fae */ /* 0x0003e8000f121848 */
[----:B------:R-:W4:Y:S04]  /*c4f0*/  LDL.LU.64 R178, [R1+0x50] ;  /* 0x0000500001b27983 */ /* 0x000f280000300a00 */
[----:B-1----:R-:W4:Y:S01]  /*c500*/  LDL.LU.64 R176, [R1+0x48] ;  /* 0x0000480001b07983 */ /* 0x002f220000300a00 */
[----:B--2---:R-:W-:-:S05]  /*c510*/  IMAD.WIDE R172, R202, 0x4, R172 ;  /* 0x00000004caac7825 */ /* 0x004fca00078e02ac */
[----:B------:R1:W-:Y:S04]  /*c520*/  STL.64 [R1+0x718], R172 ;  /* 0x000718ac01007387 */ /* 0x0003e80000100a00 */
[----:B------:R1:W-:Y:S01]  /*c530*/  LDGSTS.E [R174+0x30800], [R172.64], !P5 ;  /* 0x30800000acae7fae */ /* 0x0003e2000e921848 */
[----:B---3--:R-:W-:-:S05]  /*c540*/  IMAD.WIDE R170, R202, 0x4, R170 ;  /* 0x00000004caaa7825 */ /* 0x008fca00078e02aa */
[----:B------:R2:W-:Y:S04]  /*c550*/  STL.64 [R1+0x198], R170 ;  /* 0x000198aa01007387 */ /* 0x0005e80000100a00 */
[----:B------:R2:W-:Y:S01]  /*c560*/  LDGSTS.E [R174+0x30a00], [R170.64], !P5 ;  /* 0x30a00000aaae7fae */ /* 0x0005e2000e921848 */
[----:B------:R-:W-:-:S04]  /*c570*/  IMAD.WIDE R194, R202, 0x4, R194 ;  /* 0x00000004cac27825 */ /* 0x000fc800078e02c2 */
[----:B----4-:R-:W-:Y:S01]  /*c580*/  IMAD.WIDE R192, R202, 0x4, R192 ;  /* 0x00000004cac07825 */ /* 0x010fe200078e02c0 */
[----:B------:R-:W-:Y:S04]  /*c590*/  STL.64 [R1+0x6f0], R194 ;  /* 0x0006f0c201007387 */ /* 0x000fe80000100a00 */
[----:B-1----:R-:W3:Y:S04]  /*c5a0*/  LDL.LU.64 R172, [R1+0x10] ;  /* 0x0000100001ac7983 */ /* 0x002ee80000300a00 */
[----:B------:R-:W-:Y:S04]  /*c5b0*/  STL.64 [R1+0x6e8], R192 ;  /* 0x0006e8c001007387 */ /* 0x000fe80000100a00 */
[----:B--2---:R-:W2:Y:S01]  /*c5c0*/  LDL.LU.64 R170, [R1+0x8] ;  /* 0x0000080001aa7983 */ /* 0x004ea20000300a00 */
[----:B------:R-:W-:-:S02]  /*c5d0*/  IADD3 R169, R0, -0xc7, RZ ;  /* 0xffffff3900a97810 */ /* 0x000fc40007ffe0ff */
[C---:B------:R-:W-:Y:S02]  /*c5e0*/  IADD3 R168, R0.reuse, -0xcb, RZ ;  /* 0xffffff3500a87810 */ /* 0x040fe40007ffe0ff */
[----:B------:R-:W-:Y:S02]  /*c5f0*/  ISETP.GE.U32.AND P0, PT, R169, 0x7ffffeba, PT ;  /* 0x7ffffebaa900780c */ /* 0x000fe40003f06070 */
[----:B------:R-:W-:Y:S02]  /*c600*/  IADD3 R169, R0, -0xcf, RZ ;  /* 0xffffff3100a97810 */ /* 0x000fe40007ffe0ff */
[----:B------:R-:W-:Y:S02]  /*c610*/  ISETP.GE.U32.AND P4, PT, R168, 0x7ffffeb6, PT ;  /* 0x7ffffeb6a800780c */ /* 0x000fe40003f86070 */
[----:B------:R-:W-:Y:S02]  /*c620*/  IADD3 R168, R0, -0xd3, RZ ;  /* 0xffffff2d00a87810 */ /* 0x000fe40007ffe0ff */
[----:B------:R-:W-:-:S02]  /*c630*/  ISETP.GE.U32.AND P1, PT, R169, 0x7ffffeb2, PT ;  /* 0x7ffffeb2a900780c */ /* 0x000fc40003f26070 */
[----:B------:R-:W-:Y:S02]  /*c640*/  IADD3 R169, R0, -0xd7, RZ ;  /* 0xffffff2900a97810 */ /* 0x000fe40007ffe0ff */
[----:B------:R-:W-:Y:S01]  /*c650*/  ISETP.GE.U32.AND P2, PT, R168, 0x7ffffeae, PT ;  /* 0x7ffffeaea800780c */ /* 0x000fe20003f46070 */
[----:B------:R-:W-:Y:S01]  /*c660*/  IMAD.WIDE R190, R202, 0x4, R190 ;  /* 0x00000004cabe7825 */ /* 0x000fe200078e02be */
[----:B------:R-:W-:Y:S01]  /*c670*/  ISETP.GE.U32.AND P3, PT, R169, 0x7ffffeaa, PT ;  /* 0x7ffffeaaa900780c */ /* 0x000fe20003f66070 */
[----:B------:R1:W-:Y:S01]  /*c680*/  LDGSTS.E [R174+0x31800], [R194.64], !P0 ;  /* 0x31800000c2ae7fae */ /* 0x0003e2000c121848 */
[----:B------:R-:W-:Y:S01]  /*c690*/  IADD3 R168, R0, -0xdb, RZ ;  /* 0xffffff2500a87810 */ /* 0x000fe20007ffe0ff */
[----:B------:R-:W-:Y:S01]  /*c6a0*/  IMAD.WIDE R188, R202, 0x4, R188 ;  /* 0x00000004cabc7825 */ /* 0x000fe200078e02bc */
[----:B------:R-:W-:Y:S01]  /*c6b0*/  IADD3 R169, R0, -0xdf, RZ ;  /* 0xffffff2100a97810 */ /* 0x000fe20007ffe0ff */
[----:B------:R4:W-:Y:S01]  /*c6c0*/  LDGSTS.E [R174+0x31a00], [R192.64], !P0 ;  /* 0x31a00000c0ae7fae */ /* 0x0009e2000c121848 */
[----:B------:R-:W-:-:S02]  /*c6d0*/  ISETP.GE.U32.AND P6, PT, R168, 0x7ffffea6, PT ;  /* 0x7ffffea6a800780c */ /* 0x000fc40003fc6070 */
[----:B------:R-:W-:Y:S01]  /*c6e0*/  IADD3 R168, R0, -0xe3, RZ ;  /* 0xffffff1d00a87810 */ /* 0x000fe20007ffe0ff */
[----:B------:R-:W-:Y:S01]  /*c6f0*/  STL.64 [R1+0x6c0], R190 ;  /* 0x0006c0be01007387 */ /* 0x000fe20000100a00 */
[----:B------:R-:W-:-:S03]  /*c700*/  ISETP.GE.U32.AND P5, PT, R169, 0x7ffffea2, PT ;  /* 0x7ffffea2a900780c */ /* 0x000fc60003fa6070 */
[----:B------:R1:W-:Y:S01]  /*c710*/  LDGSTS.E [R174+0x32800], [R190.64], !P4 ;  /* 0x32800000beae7fae */ /* 0x0003e2000e121848 */
[----:B------:R-:W-:-:S03]  /*c720*/  IMAD.WIDE R186, R202, 0x4, R186 ;  /* 0x00000004caba7825 */ /* 0x000fc600078e02ba */
[----:B------:R-:W-:Y:S01]  /*c730*/  STL.64 [R1+0x3d8], R188 ;  /* 0x0003d8bc01007387 */ /* 0x000fe20000100a00 */
[----:B------:R-:W-:-:S03]  /*c740*/  IADD3 R169, R0, -0xe7, RZ ;  /* 0xffffff1900a97810 */ /* 0x000fc60007ffe0ff */
[----:B------:R1:W-:Y:S01]  /*c750*/  LDGSTS.E [R174+0x32a00], [R188.64], !P4 ;  /* 0x32a00000bcae7fae */ /* 0x0003e2000e121848 */
[----:B------:R-:W-:-:S03]  /*c760*/  IMAD.WIDE R184, R202, 0x4, R184 ;  /* 0x00000004cab87825 */ /* 0x000fc600078e02b8 */
[----:B------:R-:W-:Y:S01]  /*c770*/  STL.64 [R1+0x698], R186 ;  /* 0x000698ba01007387 */ /* 0x000fe20000100a00 */
[----:B------:R-:W-:-:S03]  /*c780*/  ISETP.GE.U32.AND P0, PT, R168, 0x7ffffe9e, PT ;  /* 0x7ffffe9ea800780c */ /* 0x000fc60003f06070 */
[----:B------:R1:W-:Y:S04]  /*c790*/  LDGSTS.E [R174+0x33800], [R186.64], !P1 ;  /* 0x33800000baae7fae */ /* 0x0003e8000c921848 */
[----:B------:R-:W-:Y:S04]  /*c7a0*/  STL.64 [R1+0x690], R184 ;  /* 0x000690b801007387 */ /* 0x000fe80000100a00 */
[----:B------:R1:W-:Y:S01]  /*c7b0*/  LDGSTS.E [R174+0x33a00], [R184.64], !P1 ;  /* 0x33a00000b8ae7fae */ /* 0x0003e2000c921848 */
[----:B------:R-:W-:-:S04]  /*c7c0*/  IMAD.WIDE R182, R202, 0x4, R182 ;  /* 0x00000004cab67825 */ /* 0x000fc800078e02b6 */
[----:B------:R-:W-:Y:S01]  /*c7d0*/  IMAD.WIDE R180, R202, 0x4, R180 ;  /* 0x00000004cab47825 */ /* 0x000fe200078e02b4 */
[----:B------:R1:W-:Y:S01]  /*c7e0*/  STL.64 [R1+0x4e0], R182 ;  /* 0x0004e0b601007387 */ /* 0x0003e20000100a00 */
[----:B------:R-:W-:-:S03]  /*c7f0*/  IADD3 R168, R0, -0xeb, RZ ;  /* 0xffffff1500a87810 */ /* 0x000fc60007ffe0ff */
[----:B------:R1:W-:Y:S01]  /*c800*/  LDGSTS.E [R174+0x34800], [R182.64], !P2 ;  /* 0x34800000b6ae7fae */ /* 0x0003e2000d121848 */
[----:B------:R-:W-:-:S03]  /*c810*/  IMAD.WIDE R178, R202, 0x4, R178 ;  /* 0x00000004cab27825 */ /* 0x000fc600078e02b2 */
[----:B------:R1:W-:Y:S01]  /*c820*/  STL.64 [R1+0x668], R180 ;  /* 0x000668b401007387 */ /* 0x0003e20000100a00 */
[----:B------:R-:W-:-:S03]  /*c830*/  ISETP.GE.U32.AND P4, PT, R169, 0x7ffffe9a, PT ;  /* 0x7ffffe9aa900780c */ /* 0x000fc60003f86070 */
[----:B------:R1:W-:Y:S01]  /*c840*/  LDGSTS.E [R174+0x34a00], [R180.64], !P2 ;  /* 0x34a00000b4ae7fae */ /* 0x0003e2000d121848 */
[----:B------:R-:W-:-:S03]  /*c850*/  IMAD.WIDE R176, R202, 0x4, R176 ;  /* 0x00000004cab07825 */ /* 0x000fc600078e02b0 */
[----:B------:R3:W-:Y:S01]  /*c860*/  STL.64 [R1+0x640], R178 ;  /* 0x000640b201007387 */ /* 0x0007e20000100a00 */
[----:B------:R-:W-:-:S03]  /*c870*/  IADD3 R169, R0, -0xef, RZ ;  /* 0xffffff1100a97810 */ /* 0x000fc60007ffe0ff */
[----:B------:R3:W-:Y:S04]  /*c880*/  LDGSTS.E [R174+0x35800], [R178.64], !P3 ;  /* 0x35800000b2ae7fae */ /* 0x0007e8000d921848 */
[----:B------:R2:W-:Y:S04]  /*c890*/  STL.64 [R1+0x520], R176 ;  /* 0x000520b001007387 */ /* 0x0005e80000100a00 */
[----:B------:R2:W-:Y:S01]  /*c8a0*/  LDGSTS.E [R174+0x35a00], [R176.64], !P3 ;  /* 0x35a00000b0ae7fae */ /* 0x0005e2000d921848 */
[----:B------:R-:W-:Y:S02]  /*c8b0*/  ISETP.GE.U32.AND P1, PT, R168, 0x7ffffe96, PT ;  /* 0x7ffffe96a800780c */ /* 0x000fe40003f26070 */
[----:B------:R-:W-:-:S02]  /*c8c0*/  ISETP.GE.U32.AND P2, PT, R169, 0x7ffffe92, PT ;  /* 0x7ffffe92a900780c */ /* 0x000fc40003f46070 */
[----:B------:R-:W-:-:S04]  /*c8d0*/  IADD3 R168, R0, -0xf3, RZ ;  /* 0xffffff0d00a87810 */ /* 0x000fc80007ffe0ff */
[----:B------:R-:W-:Y:S01]  /*c8e0*/  ISETP.GE.U32.AND P3, PT, R168, 0x7ffffe8e, PT ;  /* 0x7ffffe8ea800780c */ /* 0x000fe20003f66070 */
[----:B-1----:R-:W-:Y:S01]  /*c8f0*/  IMAD.WIDE R182, R202, 0x4, R226 ;  /* 0x00000004cab67825 */ /* 0x002fe200078e02e2 */
[----:B------:R-:W-:-:S03]  /*c900*/  IADD3 R169, R0, -0xf7, RZ ;  /* 0xffffff0900a97810 */ /* 0x000fc60007ffe0ff */
[----:B------:R-:W-:Y:S01]  /*c910*/  IMAD.WIDE R180, R202, 0x4, R228 ;  /* 0x00000004cab47825 */ /* 0x000fe200078e02e4 */
[----:B------:R-:W-:-:S03]  /*c920*/  IADD3 R168, R0, -0xfb, RZ ;  /* 0xffffff0500a87810 */ /* 0x000fc60007ffe0ff */
[----:B------:R-:W-:-:S04]  /*c930*/  IMAD.WIDE R186, R202, 0x4, R234 ;  /* 0x00000004caba7825 */ /* 0x000fc800078e02ea */
[----:B------:R-:W-:-:S04]  /*c940*/  IMAD.WIDE R184, R202, 0x4, R236 ;  /* 0x00000004cab87825 */ /* 0x000fc800078e02ec */
[----:B---3--:R-:W-:-:S04]  /*c950*/  IMAD.WIDE R178, R202, 0x4, R172 ;  /* 0x00000004cab27825 */ /* 0x008fc800078e02ac */
[----:B------:R-:W-:-:S04]  /*c960*/  IMAD.WIDE R172, R202, 0x4, R206 ;  /* 0x00000004caac7825 */ /* 0x000fc800078e02ce */
[C---:B--2---:R-:W-:Y:S01]  /*c970*/  IMAD.WIDE R176, R202.reuse, 0x4, R170 ;  /* 0x00000004cab07825 */ /* 0x044fe200078e02aa */
[----:B------:R1:W-:Y:S03]  /*c980*/  STL.64 [R1+0x5b0], R178 ;  /* 0x0005b0b201007387 */ /* 0x0003e60000100a00 */
[C---:B------:R-:W-:Y:S01]  /*c990*/  IMAD.WIDE R170, R202.reuse, 0x4, R208 ;  /* 0x00000004caaa7825 */ /* 0x040fe200078e02d0 */
[----:B------:R1:W-:Y:S04]  /*c9a0*/  LDGSTS.E [R174+0x36800], [R178.64], !P6 ;  /* 0x36800000b2ae7fae */ /* 0x0003e8000f121848 */
[----:B------:R2:W-:Y:S04]  /*c9b0*/  STL.64 [R1+0x5a0], R176 ;  /* 0x0005a0b001007387 */ /* 0x0005e80000100a00 */
[----:B------:R2:W-:Y:S01]  /*c9c0*/  LDGSTS.E [R174+0x36a00], [R176.64], !P6 ;  /* 0x36a00000b0ae7fae */ /* 0x0005e2000f121848 */
[----:B-1----:R-:W-:-:S03]  /*c9d0*/  IMAD.WIDE R178, R202, 0x4, R210 ;  /* 0x00000004cab27825 */ /* 0x002fc600078e02d2 */
[----:B------:R1:W-:Y:S04]  /*c9e0*/  STL.64 [R1+0x598], R172 ;  /* 0x000598ac01007387 */ /* 0x0003e80000100a00 */
[----:B------:R1:W-:Y:S01]  /*c9f0*/  LDGSTS.E [R174+0x37800], [R172.64], !P5 ;  /* 0x37800000acae7fae */ /* 0x0003e2000e921848 */
[----:B--2---:R-:W-:-:S03]  /*ca00*/  IMAD.WIDE R176, R202, 0x4, R212 ;  /* 0x00000004cab07825 */ /* 0x004fc600078e02d4 */
        /* <DEDUP_REMOVED lines=18> */
[----:B------:R-:W-:Y:S01]  /*cb30*/  STL.64 [R1+0x538], R176 ;  /* 0x000538b001007387 */ /* 0x000fe20000100a00 */
[----:B------:R-:W-:-:S03]  /*cb40*/  ISETP.GE.U32.AND P6, PT, R169, 0x7ffffe8a, PT ;  /* 0x7ffffe8aa900780c */ /* 0x000fc60003fc6070 */
[----:B------:R2:W-:Y:S04]  /*cb50*/  LDGSTS.E [R174+0x3aa00], [R176.64], !P1 ;  /* 0x3aa00000b0ae7fae */ /* 0x0005e8000c921848 */
[----:B------:R3:W-:Y:S04]  /*cb60*/  STL.64 [R1+0x528], R172 ;  /* 0x000528ac01007387 */ /* 0x0007e80000100a00 */
[----:B------:R3:W-:Y:S04]  /*cb70*/  LDGSTS.E [R174+0x3b800], [R172.64], !P2 ;  /* 0x3b800000acae7fae */ /* 0x0007e8000d121848 */
[----:B------:R2:W-:Y:S04]  /*cb80*/  STL.64 [R1+0x518], R170 ;  /* 0x000518aa01007387 */ /* 0x0005e80000100a00 */
[----:B-1----:R-:W4:Y:S01]  /*cb90*/  LDL.LU.64 R178, [R1+0x590] ;  /* 0x0005900001b27983 */ /* 0x002f220000300a00 */
[----:B---3--:R-:W-:-:S03]  /*cba0*/  IMAD.WIDE R172, R202, 0x4, R230 ;  /* 0x00000004caac7825 */ /* 0x008fc600078e02e6 */
[----:B------:R1:W-:Y:S04]  /*cbb0*/  LDGSTS.E [R174+0x3ba00], [R170.64], !P2 ;  /* 0x3ba00000aaae7fae */ /* 0x0003e8000d121848 */
[----:B--2---:R-:W2:Y:S04]  /*cbc0*/  LDL.LU.64 R176, [R1+0x588] ;  /* 0x0005880001b07983 */ /* 0x004ea80000300a00 */
[----:B------:R-:W-:Y:S01]  /*cbd0*/  STL.64 [R1+0x4f8], R182 ;  /* 0x0004f8b601007387 */ /* 0x000fe20000100a00 */
[----:B-1----:R-:W-:-:S03]  /*cbe0*/  IMAD.WIDE R170, R202, 0x4, R232 ;  /* 0x00000004caaa7825 */ /* 0x002fc600078e02e8 */
[----:B------:R1:W-:Y:S04]  /*cbf0*/  STL.64 [R1+0x4f0], R180 ;  /* 0x0004f0b401007387 */ /* 0x0003e80000100a00 */
[----:B------:R3:W-:Y:S04]  /*cc00*/  STL.64 [R1+0x4e8], R172 ;  /* 0x0004e8ac01007387 */ /* 0x0007e80000100a00 */
[----:B------:R-:W2:Y:S04]  /*cc10*/  LDL.LU.64 R188, [R1+0x550] ;  /* 0x0005500001bc7983 */ /* 0x000ea80000300a00 */
[----:B------:R1:W-:Y:S04]  /*cc20*/  LDGSTS.E [R174+0x3c800], [R182.64], !P3 ;  /* 0x3c800000b6ae7fae */ /* 0x0003e8000d921848 */
[----:B------:R1:W-:Y:S04]  /*cc30*/  LDGSTS.E [R174+0x3ca00], [R180.64], !P3 ;  /* 0x3ca00000b4ae7fae */ /* 0x0003e8000d921848 */
[----:B------:R3:W-:Y:S01]  /*cc40*/  STL.64 [R1+0x4d8], R170 ;  /* 0x0004d8aa01007387 */ /* 0x0007e20000100a00 */
[----:B------:R-:W-:-:S03]  /*cc50*/  ISETP.GE.U32.AND P5, PT, R168, 0x7ffffe86, PT ;  /* 0x7ffffe86a800780c */ /* 0x000fc60003fa6070 */
[----:B------:R3:W-:Y:S04]  /*cc60*/  LDGSTS.E [R174+0x3d800], [R172.64], !P6 ;  /* 0x3d800000acae7fae */ /* 0x0007e8000f121848 */
[----:B-1----:R-:W2:Y:S04]  /*cc70*/  LDL.LU.64 R180, [R1+0x548] ;  /* 0x0005480001b47983 */ /* 0x002ea80000300a00 */
[----:B------:R1:W-:Y:S04]  /*cc80*/  LDGSTS.E [R174+0x3da00], [R170.64], !P6 ;  /* 0x3da00000aaae7fae */ /* 0x0003e8000f121848 */
[----:B---3--:R-:W3:Y:S04]  /*cc90*/  LDL.LU.64 R172, [R1+0x510] ;  /* 0x0005100001ac7983 */ /* 0x008ee80000300a00 */
[----:B------:R1:W-:Y:S04]  /*cca0*/  LDGSTS.E [R174+0x3e800], [R186.64], !P5 ;  /* 0x3e800000baae7fae */ /* 0x0003e8000e921848 */
[----:B-1----:R-:W3:Y:S04]  /*ccb0*/  LDL.LU.64 R170, [R1+0x508] ;  /* 0x0005080001aa7983 */ /* 0x002ee80000300a00 */
[----:B------:R1:W-:Y:S04]  /*ccc0*/  STL.64 [R1+0x4c0], R186 ;  /* 0x0004c0ba01007387 */ /* 0x0003e80000100a00 */
[----:B------:R1:W-:Y:S01]  /*ccd0*/  STL.64 [R1+0x4b8], R184 ;  /* 0x0004b8b801007387 */ /* 0x0003e20000100a00 */
[----:B------:R-:W-:Y:S01]  /*cce0*/  IADD3 R169, R0, -0xff, RZ ;  /* 0xffffff0100a97810 */ /* 0x000fe20007ffe0ff */
[----:B------:R-:W-:Y:S01]  /*ccf0*/  IMAD.WIDE R190, R202, 0x4, R238 ;  /* 0x00000004cabe7825 */ /* 0x000fe200078e02ee */
[----:B------:R-:W-:Y:S01]  /*cd00*/  IADD3 R168, R0, -0x84, RZ ;  /* 0xffffff7c00a87810 */ /* 0x000fe20007ffe0ff */
[----:B------:R1:W-:Y:S04]  /*cd10*/  LDGSTS.E [R174+0x3ea00], [R184.64], !P5 ;  /* 0x3ea00000b8ae7fae */ /* 0x0003e8000e921848 */
[----:B-1----:R-:W3:Y:S01]  /*cd20*/  LDL.LU.64 R186, [R1+0x4d0] ;  /* 0x0004d00001ba7983 */ /* 0x002ee20000300a00 */
[----:B------:R-:W-:Y:S01]  /*cd30*/  ISETP.GE.U32.AND P0, PT, R169, 0x7ffffe82, PT ;  /* 0x7ffffe82a900780c */ /* 0x000fe20003f06070 */
[----:B------:R-:W-:Y:S01]  /*cd40*/  IMAD.WIDE R182, R202, 0x4, R240 ;  /* 0x00000004cab67825 */ /* 0x000fe200078e02f0 */
[----:B------:R-:W-:-:S02]  /*cd50*/  IADD3 R169, R0, -0x88, RZ ;  /* 0xffffff7800a97810 */ /* 0x000fc40007ffe0ff */
[----:B------:R-:W-:Y:S01]  /*cd60*/  ISETP.GE.U32.AND P4, PT, R168, 0x7ffffefd, PT ;  /* 0x7ffffefda800780c */ /* 0x000fe20003f86070 */
[----:B------:R-:W-:Y:S01]  /*cd70*/  STL.64 [R1+0x4b0], R190 ;  /* 0x0004b0be01007387 */ /* 0x000fe20000100a00 */
[----:B------:R-:W-:-:S03]  /*cd80*/  ISETP.GE.U32.AND P1, PT, R169, 0x7ffffef9, PT ;  /* 0x7ffffef9a900780c */ /* 0x000fc60003f26070 */
[----:B------:R4:W-:Y:S04]  /*cd90*/  STL.64 [R1+0x4a8], R182 ;  /* 0x0004a8b601007387 */ /* 0x0009e80000100a00 */
[----:B------:R1:W-:Y:S04]  /*cda0*/  LDGSTS.E [R174+0x3f800], [R190.64], !P0 ;  /* 0x3f800000beae7fae */ /* 0x0003e8000c121848 */
[----:B------:R-:W3:Y:S04]  /*cdb0*/  LDL.LU.64 R184, [R1+0x4c8] ;  /* 0x0004c80001b87983 */ /* 0x000ee80000300a00 */
[----:B------:R4:W-:Y:S01]  /*cdc0*/  LDGSTS.E [R174+0x3fa00], [R182.64], !P0 ;  /* 0x3fa00000b6ae7fae */ /* 0x0009e2000c121848 */
[----:B------:R-:W-:-:S02]  /*cdd0*/  LOP3.LUT R175, R203, 0x60, RZ, 0x3c, !PT ;  /* 0x00000060cbaf7812 */ /* 0x000fc400078e3cff */
[----:B------:R-:W-:-:S04]  /*cde0*/  IADD3 R168, R0, -0x8c, RZ ;  /* 0xffffff7400a87810 */ /* 0x000fc80007ffe0ff */
[----:B------:R-:W-:Y:S01]  /*cdf0*/  ISETP.GE.U32.AND P2, PT, R168, 0x7ffffef5, PT ;  /* 0x7ffffef5a800780c */ /* 0x000fe20003f46070 */
[C---:B----4-:R-:W-:Y:S02]  /*ce00*/  IMAD.WIDE R182, R202.reuse, 0x4, R178 ;  /* 0x00000004cab67825 */ /* 0x050fe400078e02b2 */
[----:B------:R-:W4:Y:S04]  /*ce10*/  LDL.LU.64 R178, [R1+0x490] ;  /* 0x0004900001b27983 */ /* 0x000f280000300a00 */
[----:B------:R1:W-:Y:S01]  /*ce20*/  LDGSTS.E [R175+0x20c00], [R182.64], !P4 ;  /* 0x20c00000b6af7fae */ /* 0x0003e2000e121848 */
[----:B--2---:R-:W-:-:S03]  /*ce30*/  IMAD.WIDE R192, R202, 0x4, R176 ;  /* 0x00000004cac07825 */ /* 0x004fc600078e02b0 */
[----:B------:R-:W2:Y:S04]  /*ce40*/  LDL.LU.64 R176, [R1+0x488] ;  /* 0x0004880001b07983 */ /* 0x000ea80000300a00 */
[----:B------:R1:W-:Y:S04]  /*ce50*/  STL.64 [R1+0xa90], R182 ;  /* 0x000a90b601007387 */ /* 0x0003e80000100a00 */
[----:B------:R3:W-:Y:S04]  /*ce60*/  STL.64 [R1+0xa88], R192 ;  /* 0x000a88c001007387 */ /* 0x0007e80000100a00 */
[----:B------:R3:W-:Y:S01]  /*ce70*/  LDGSTS.E [R175+0x20e00], [R192.64], !P4 ;  /* 0x20e00000c0af7fae */ /* 0x0007e2000e121848 */
[----:B-1----:R-:W-:-:S03]  /*ce80*/  IMAD.WIDE R190, R202, 0x4, R188 ;  /* 0x00000004cabe7825 */ /* 0x002fc600078e02bc */
[----:B------:R-:W2:Y:S04]  /*ce90*/  LDL.LU.64 R188, [R1+0x450] ;  /* 0x0004500001bc7983 */ /* 0x000ea80000300a00 */
[----:B------:R-:W-:Y:S04]  /*cea0*/  STL.64 [R1+0xa58], R190 ;  /* 0x000a58be01007387 */ /* 0x000fe80000100a00 */
[----:B------:R-:W2:Y:S04]  /*ceb0*/  LDL.LU.64 R182, [R1+0x448] ;  /* 0x0004480001b67983 */ /* 0x000ea80000300a00 */
[----:B------:R1:W-:Y:S01]  /*cec0*/  LDGSTS.E [R175+0x21c00], [R190.64], !P1 ;  /* 0x21c00000beaf7fae */ /* 0x0003e2000c921848 */
[----:B------:R-:W-:-:S05]  /*ced0*/  IMAD.WIDE R180, R202, 0x4, R180 ;  /* 0x00000004cab47825 */ /* 0x000fca00078e02b4 */
[----:B------:R1:W-:Y:S04]  /*cee0*/  STL.64 [R1+0xa50], R180 ;  /* 0x000a50b401007387 */ /* 0x0003e80000100a00 */
[----:B------:R1:W-:Y:S01]  /*cef0*/  LDGSTS.E [R175+0x21e00], [R180.64], !P1 ;  /* 0x21e00000b4af7fae */ /* 0x0003e2000c921848 */
[----:B---3--:R-:W-:-:S04]  /*cf00*/  IMAD.WIDE R192, R202, 0x4, R170 ;  /* 0x00000004cac07825 */ /* 0x008fc800078e02aa */
[C---:B-1----:R-:W-:Y:S02]  /*cf10*/  IMAD.WIDE R180, R202.reuse, 0x4, R172 ;  /* 0x00000004cab47825 */ /* 0x042fe400078e02ac */
[----:B------:R-:W3:Y:S04]  /*cf20*/  LDL.LU.64 R172, [R1+0x410] ;  /* 0x0004100001ac7983 */ /* 0x000ee80000300a00 */
[----:B------:R-:W3:Y:S01]  /*cf30*/  LDL.LU.64 R170, [R1+0x408] ;  /* 0x0004080001aa7983 */ /* 0x000ee20000300a00 */
[----:B------:R-:W-:-:S03]  /*cf40*/  IMAD.WIDE R190, R202, 0x4, R186 ;  /* 0x00000004cabe7825 */ /* 0x000fc600078e02ba */
[----:B------:R1:W-:Y:S04]  /*cf50*/  STL.64 [R1+0xa18], R180 ;  /* 0x000a18b401007387 */ /* 0x0003e80000100a00 */
[----:B------:R4:W-:Y:S04]  /*cf60*/  STL.64 [R1+0xa10], R192 ;  /* 0x000a10c001007387 */ /* 0x0009e80000100a00 */
[----:B------:R-:W3:Y:S04]  /*cf70*/  LDL.LU.64 R186, [R1+0x3d0] ;  /* 0x0003d00001ba7983 */ /* 0x000ee80000300a00 */
[----:B------:R1:W-:Y:S04]  /*cf80*/  LDGSTS.E [R175+0x22c00], [R180.64], !P2 ;  /* 0x22c00000b4af7fae */ /* 0x0003e8000d121848 */
[----:B------:R-:W-:Y:S01]  /*cf90*/  STL.64 [R1+0x9d8], R190 ;  /* 0x0009d8be01007387 */ /* 0x000fe20000100a00 */
[----:B------:R-:W-:-:S02]  /*cfa0*/  IADD3 R169, R0, -0x90, RZ ;  /* 0xffffff7000a97810 */ /* 0x000fc40007ffe0ff */
[----:B------:R-:W-:Y:S01]  /*cfb0*/  IADD3 R168, R0, -0x94, RZ ;  /* 0xffffff6c00a87810 */ /* 0x000fe20007ffe0ff */
[----:B------:R-:W-:Y:S01]  /*cfc0*/  IMAD.WIDE R184, R202, 0x4, R184 ;  /* 0x00000004cab87825 */ /* 0x000fe200078e02b8 */
[----:B------:R4:W-:Y:S04]  /*cfd0*/  LDGSTS.E [R175+0x22e00], [R192.64], !P2 ;  /* 0x22e00000c0af7fae */ /* 0x0009e8000d121848 */
[----:B-1----:R-:W3:Y:S01]  /*cfe0*/  LDL.LU.64 R180, [R1+0x3c8] ;  /* 0x0003c80001b47983 */ /* 0x002ee20000300a00 */
[----:B------:R-:W-:Y:S02]  /*cff0*/  ISETP.GE.U32.AND P3, PT, R169, 0x7ffffef1, PT ;  /* 0x7ffffef1a900780c */ /* 0x000fe40003f66070 */
[----:B------:R-:W-:Y:S02]  /*d000*/  ISETP.GE.U32.AND P6, PT, R168, 0x7ffffeed, PT ;  /* 0x7ffffeeda800780c */ /* 0x000fe40003fc6070 */
[----:B------:R-:W-:Y:S01]  /*d010*/  IADD3 R169, R0, -0x98, RZ ;  /* 0xffffff6800a97810 */ /* 0x000fe20007ffe0ff */
[----:B------:R1:W-:Y:S03]  /*d020*/  STL.64 [R1+0x9d0], R184 ;  /* 0x0009d0b801007387 */ /* 0x0003e60000100a00 */
[----:B------:R-:W-:-:S05]  /*d030*/  ISETP.GE.U32.AND P5, PT, R169, 0x7ffffee9, PT ;  /* 0x7ffffee9a900780c */ /* 0x000fca0003fa6070 */
[----:B------:R1:W-:Y:S04]  /*d040*/  LDGSTS.E [R175+0x23c00], [R190.64], !P3 ;  /* 0x23c00000beaf7fae */ /* 0x0003e8000d921848 */
[----:B------:R1:W-:Y:S01]  /*d050*/  LDGSTS.E [R175+0x23e00], [R184.64], !P3 ;  /* 0x23e00000b8af7fae */ /* 0x0003e2000d921848 */
[C---:B------:R-:W-:Y:S02]  /*d060*/  IADD3 R168, R0.reuse, -0x9c, RZ ;  /* 0xffffff6400a87810 */ /* 0x040fe40007ffe0ff */
[----:B------:R-:W-:Y:S02]  /*d070*/  IADD3 R169, R0, -0xa0, RZ ;  /* 0xffffff6000a97810 */ /* 0x000fe40007ffe0ff */
[----:B------:R-:W-:Y:S02]  /*d080*/  ISETP.GE.U32.AND P0, PT, R168, 0x7ffffee5, PT ;  /* 0x7ffffee5a800780c */ /* 0x000fe40003f06070 */
[----:B------:R-:W-:Y:S01]  /*d090*/  ISETP.GE.U32.AND P4, PT, R169, 0x7ffffee1, PT ;  /* 0x7ffffee1a900780c */ /* 0x000fe20003f86070 */
[----:B----4-:R-:W-:-:S02]  /*d0a0*/  IMAD.WIDE R192, R202, 0x4, R178 ;  /* 0x00000004cac07825 */ /* 0x010fc400078e02b2 */
[----:B------:R-:W4:Y:S04]  /*d0b0*/  LDL.LU.64 R178, [R1+0x390] ;  /* 0x0003900001b27983 */ /* 0x000f280000300a00 */
[----:B-1----:R-:W4:Y:S01]  /*d0c0*/  LDL.LU.64 R184, [R1+0x388] ;  /* 0x0003880001b87983 */ /* 0x002f220000300a00 */
[----:B--2---:R-:W-:-:S03]  /*d0d0*/  IMAD.WIDE R176, R202, 0x4, R176 ;  /* 0x00000004cab07825 */ /* 0x004fc600078e02b0 */
[----:B------:R-:W-:Y:S04]  /*d0e0*/  STL.64 [R1+0x998], R192 ;  /* 0x000998c001007387 */ /* 0x000fe80000100a00 */
[----:B------:R1:W-:Y:S04]  /*d0f0*/  STL.64 [R1+0x990], R176 ;  /* 0x000990b001007387 */ /* 0x0003e80000100a00 */
[----:B------:R2:W-:Y:S04]  /*d100*/  LDGSTS.E [R175+0x24c00], [R192.64], !P6 ;  /* 0x24c00000c0af7fae */ /* 0x0005e8000f121848 */
[----:B------:R1:W-:Y:S01]  /*d110*/  LDGSTS.E [R175+0x24e00], [R176.64], !P6 ;  /* 0x24e00000b0af7fae */ /* 0x0003e2000f121848 */
[----:B------:R-:W-:-:S05]  /*d120*/  IMAD.WIDE R190, R202, 0x4, R188 ;  /* 0x00000004cabe7825 */ /* 0x000fca00078e02bc */
[----:B------:R1:W-:Y:S01]  /*d130*/  LDGSTS.E [R175+0x25c00], [R190.64], !P5 ;  /* 0x25c00000beaf7fae */ /* 0x0003e2000e921848 */
[----:B------:R-:W-:-:S03]  /*d140*/  IMAD.WIDE R188, R202, 0x4, R182 ;  /* 0x00000004cabc7825 */ /* 0x000fc600078e02b6 */
[----:B------:R-:W4:Y:S04]  /*d150*/  LDL.LU.64 R182, [R1+0x350] ;  /* 0x0003500001b67983 */ /* 0x000f280000300a00 */
[----:B------:R2:W-:Y:S04]  /*d160*/  STL.64 [R1+0x958], R190 ;  /* 0x000958be01007387 */ /* 0x0005e80000100a00 */
[----:B------:R2:W-:Y:S04]  /*d170*/  STL.64 [R1+0x950], R188 ;  /* 0x000950bc01007387 */ /* 0x0005e80000100a00 */
[----:B-1----:R-:W4:Y:S04]  /*d180*/  LDL.LU.64 R176, [R1+0x348] ;  /* 0x0003480001b07983 */ /* 0x002f280000300a00 */
[----:B------:R1:W-:Y:S01]  /*d190*/  LDGSTS.E [R175+0x25e00], [R188.64], !P5 ;  /* 0x25e00000bcaf7fae */ /* 0x0003e2000e921848 */
[----:B---3--:R-:W-:-:S03]  /*d1a0*/  IMAD.WIDE R194, R202, 0x4, R172 ;  /* 0x00000004cac27825 */ /* 0x008fc600078e02ac */
[----:B------:R-:W3:Y:S01]  /*d1b0*/  LDL.LU.64 R172, [R1+0x310] ;  /* 0x0003100001ac7983 */ /* 0x000ee20000300a00 */
[----:B--2---:R-:W-:-:S03]  /*d1c0*/  IMAD.WIDE R192, R202, 0x4, R170 ;  /* 0x00000004cac07825 */ /* 0x004fc600078e02aa */
[----:B------:R-:W2:Y:S04]  /*d1d0*/  LDL.LU.64 R170, [R1+0x308] ;  /* 0x0003080001aa7983 */ /* 0x000ea80000300a00 */
[----:B------:R-:W-:Y:S04]  /*d1e0*/  STL.64 [R1+0x918], R194 ;  /* 0x000918c201007387 */ /* 0x000fe80000100a00 */
[----:B------:R-:W-:Y:S04]  /*d1f0*/  STL.64 [R1+0x910], R192 ;  /* 0x000910c001007387 */ /* 0x000fe80000100a00 */
[----:B------:R-:W2:Y:S04]  /*d200*/  LDL.LU.64 R190, [R1+0x2d0] ;  /* 0x0002d00001be7983 */ /* 0x000ea80000300a00 */
[----:B-1----:R-:W2:Y:S01]  /*d210*/  LDL.LU.64 R188, [R1+0x2c8] ;  /* 0x0002c80001bc7983 */ /* 0x002ea20000300a00 */
[----:B------:R-:W-:-:S03]  /*d220*/  IMAD.WIDE R186, R202, 0x4, R186 ;  /* 0x00000004caba7825 */ /* 0x000fc600078e02ba */
[----:B------:R4:W-:Y:S04]  /*d230*/  LDGSTS.E [R175+0x26c00], [R194.64], !P0 ;  /* 0x26c00000c2af7fae */ /* 0x0009e8000c121848 */
[----:B------:R1:W-:Y:S01]  /*d240*/  LDGSTS.E [R175+0x26e00], [R192.64], !P0 ;  /* 0x26e00000c0af7fae */ /* 0x0003e2000c121848 */
[----:B------:R-:W-:-:S03]  /*d250*/  IMAD.WIDE R180, R202, 0x4, R180 ;  /* 0x00000004cab47825 */ /* 0x000fc600078e02b4 */
[----:B------:R-:W-:Y:S04]  /*d260*/  STL.64 [R1+0x8d8], R186 ;  /* 0x0008d8ba01007387 */ /* 0x000fe80000100a00 */
[----:B------:R1:W-:Y:S04]  /*d270*/  LDGSTS.E [R175+0x27c00], [R186.64], !P4 ;  /* 0x27c00000baaf7fae */ /* 0x0003e8000e121848 */
[----:B------:R1:W-:Y:S04]  /*d280*/  STL.64 [R1+0x8d0], R180 ;  /* 0x0008d0b401007387 */ /* 0x0003e80000100a00 */
[----:B------:R1:W-:Y:S04]  /*d290*/  LDGSTS.E [R175+0x27e00], [R180.64], !P4 ;  /* 0x27e00000b4af7fae */ /* 0x0003e8000e121848 */
[----:B-1----:R-:W2:Y:S01]  /*d2a0*/  LDL.LU.64 R180, [R1+0x290] ;  /* 0x0002900001b47983 */ /* 0x002ea20000300a00 */
[----:B------:R-:W-:-:S02]  /*d2b0*/  IADD3 R168, R0, -0xa4, RZ ;  /* 0xffffff5c00a87810 */ /* 0x000fc40007ffe0ff */
[----:B------:R-:W-:Y:S02]  /*d2c0*/  IADD3 R169, R0, -0xa8, RZ ;  /* 0xffffff5800a97810 */ /* 0x000fe40007ffe0ff */
[----:B------:R-:W-:Y:S02]  /*d2d0*/  ISETP.GE.U32.AND P1, PT, R168, 0x7ffffedd, PT ;  /* 0x7ffffedda800780c */ /* 0x000fe40003f26070 */
[----:B------:R-:W-:Y:S02]  /*d2e0*/  ISETP.GE.U32.AND P2, PT, R169, 0x7ffffed9, PT ;  /* 0x7ffffed9a900780c */ /* 0x000fe40003f46070 */
[----:B------:R-:W-:-:S04]  /*d2f0*/  IADD3 R168, R0, -0xac, RZ ;  /* 0xffffff5400a87810 */ /* 0x000fc80007ffe0ff */
[----:B------:R-:W-:Y:S02]  /*d300*/  ISETP.GE.U32.AND P3, PT, R168, 0x7ffffed5, PT ;  /* 0x7ffffed5a800780c */ /* 0x000fe40003f66070 */
[----:B------:R-:W-:-:S04]  /*d310*/  IADD3 R169, R0, -0xb0, RZ ;  /* 0xffffff5000a97810 */ /* 0x000fc80007ffe0ff */
[----:B------:R-:W-:Y:S01]  /*d320*/  ISETP.GE.U32.AND P6, PT, R169, 0x7ffffed1, PT ;  /* 0x7ffffed1a900780c */ /* 0x000fe20003fc6070 */
[C---:B----4-:R-:W-:Y:S02]  /*d330*/  IMAD.WIDE R194, R202.reuse, 0x4, R178 ;  /* 0x00000004cac27825 */ /* 0x050fe400078e02b2 */
[----:B------:R-:W4:Y:S02]  /*d340*/  LDL.LU.64 R178, [R1+0x288] ;  /* 0x0002880001b27983 */ /* 0x000f240000300a00 */
[C---:B------:R-:W-:Y:S02]  /*d350*/  IMAD.WIDE R192, R202.reuse, 0x4, R184 ;  /* 0x00000004cac07825 */ /* 0x040fe400078e02b8 */
[----:B------:R-:W-:Y:S04]  /*d360*/  STL.64 [R1+0x898], R194 ;  /* 0x000898c201007387 */ /* 0x000fe80000100a00 */
[----:B------:R-:W4:Y:S04]  /*d370*/  LDL.LU.64 R186, [R1+0x250] ;  /* 0x0002500001ba7983 */ /* 0x000f280000300a00 */
[----:B------:R-:W-:Y:S04]  /*d380*/  STL.64 [R1+0x890], R192 ;  /* 0x000890c001007387 */ /* 0x000fe80000100a00 */
[----:B------:R-:W4:Y:S04]  /*d390*/  LDL.LU.64 R184, [R1+0x248] ;  /* 0x0002480001b87983 */ /* 0x000f280000300a00 */
[----:B------:R1:W-:Y:S04]  /*d3a0*/  LDGSTS.E [R175+0x28c00], [R194.64], !P1 ;  /* 0x28c00000c2af7fae */ /* 0x0003e8000c921848 */
[----:B------:R1:W-:Y:S01]  /*d3b0*/  LDGSTS.E [R175+0x28e00], [R192.64], !P1 ;  /* 0x28e00000c0af7fae */ /* 0x0003e2000c921848 */
[----:B------:R-:W-:-:S05]  /*d3c0*/  IMAD.WIDE R182, R202, 0x4, R182 ;  /* 0x00000004cab67825 */ /* 0x000fca00078e02b6 */
[----:B------:R1:W-:Y:S04]  /*d3d0*/  STL.64 [R1+0x588], R182 ;  /* 0x000588b601007387 */ /* 0x0003e80000100a00 */
[----:B------:R1:W-:Y:S01]  /*d3e0*/  LDGSTS.E [R175+0x29c00], [R182.64], !P2 ;  /* 0x29c00000b6af7fae */ /* 0x0003e2000d121848 */
[----:B------:R-:W-:-:S05]  /*d3f0*/  IMAD.WIDE R176, R202, 0x4, R176 ;  /* 0x00000004cab07825 */ /* 0x000fca00078e02b0 */
[----:B------:R3:W-:Y:S04]  /*d400*/  STL.64 [R1+0x548], R176 ;  /* 0x000548b001007387 */ /* 0x0007e80000100a00 */
[----:B------:R3:W-:Y:S04]  /*d410*/  LDGSTS.E [R175+0x29e00], [R176.64], !P2 ;  /* 0x29e00000b0af7fae */ /* 0x0007e8000d121848 */
[----:B-1----:R-:W4:Y:S01]  /*d420*/  LDL.LU.64 R182, [R1+0x210] ;  /* 0x0002100001b67983 */ /* 0x002f220000300a00 */
[----:B---3--:R-:W-:-:S03]  /*d430*/  IMAD.WIDE R172, R202, 0x4, R172 ;  /* 0x00000004caac7825 */ /* 0x008fc600078e02ac */
[----:B------:R-:W3:Y:S01]  /*d440*/  LDL.LU.64 R176, [R1+0x208] ;  /* 0x0002080001b07983 */ /* 0x000ee20000300a00 */
[----:B--2---:R-:W-:-:S03]  /*d450*/  IMAD.WIDE R170, R202, 0x4, R170 ;  /* 0x00000004caaa7825 */ /* 0x004fc600078e02aa */
[----:B------:R1:W-:Y:S04]  /*d460*/  STL.64 [R1+0x508], R172 ;  /* 0x000508ac01007387 */ /* 0x0003e80000100a00 */
[----:B------:R2:W-:Y:S04]  /*d470*/  STL.64 [R1+0x4c8], R170 ;  /* 0x0004c8aa01007387 */ /* 0x0005e80000100a00 */
[----:B------:R1:W-:Y:S01]  /*d480*/  LDGSTS.E [R175+0x2ac00], [R172.64], !P3 ;  /* 0x2ac00000acaf7fae */ /* 0x0003e2000d921848 */
[----:B------:R-:W-:-:S03]  /*d490*/  IMAD.WIDE R190, R202, 0x4, R190 ;  /* 0x00000004cabe7825 */ /* 0x000fc600078e02be */
[----:B------:R2:W-:Y:S01]  /*d4a0*/  LDGSTS.E [R175+0x2ae00], [R170.64], !P3 ;  /* 0x2ae00000aaaf7fae */ /* 0x0005e2000d921848 */
[----:B------:R-:W-:-:S03]  /*d4b0*/  IMAD.WIDE R188, R202, 0x4, R188 ;  /* 0x00000004cabc7825 */ /* 0x000fc600078e02bc */
[----:B------:R-:W-:Y:S04]  /*d4c0*/  STL.64 [R1+0x4a0], R190 ;  /* 0x0004a0be01007387 */ /* 0x000fe80000100a00 */
[----:B-1----:R-:W3:Y:S04]  /*d4d0*/  LDL.LU.64 R172, [R1+0x1d0] ;  /* 0x0001d00001ac7983 */ /* 0x002ee80000300a00 */
[----:B------:R1:W-:Y:S04]  /*d4e0*/  STL.64 [R1+0x498], R188 ;  /* 0x000498bc01007387 */ /* 0x0003e80000100a00 */
[----:B--2---:R-:W3:Y:S04]  /*d4f0*/  LDL.LU.64 R170, [R1+0x1c8] ;  /* 0x0001c80001aa7983 */ /* 0x004ee80000300a00 */
[----:B------:R1:W-:Y:S04]  /*d500*/  LDGSTS.E [R175+0x2bc00], [R190.64], !P6 ;  /* 0x2bc00000beaf7fae */ /* 0x0003e8000f121848 */
[----:B------:R1:W-:Y:S02]  /*d510*/  LDGSTS.E [R175+0x2be00], [R188.64], !P6 ;  /* 0x2be00000bcaf7fae */ /* 0x0003e4000f121848 */
[----:B-1----:R-:W-:-:S02]  /*d520*/  IMAD.WIDE R188, R202, 0x4, R180 ;  /* 0x00000004cabc7825 */ /* 0x002fc400078e02b4 */
[----:B------:R-:W3:Y:S01]  /*d530*/  LDL.LU.64 R180, [R1+0x190] ;  /* 0x0001900001b47983 */ /* 0x000ee20000300a00 */
[----:B------:R-:W-:-:S04]  /*d540*/  IADD3 R168, R0, -0xb4, RZ ;  /* 0xffffff4c00a87810 */ /* 0x000fc80007ffe0ff */
[----:B------:R-:W-:Y:S02]  /*d550*/  ISETP.GE.U32.AND P5, PT, R168, 0x7ffffecd, PT ;  /* 0x7ffffecda800780c */ /* 0x000fe40003fa6070 */
[C---:B------:R-:W-:Y:S01]  /*d560*/  IADD3 R169, R0.reuse, -0xb8, RZ ;  /* 0xffffff4800a97810 */ /* 0x040fe20007ffe0ff */
[----:B------:R-:W-:Y:S01]  /*d570*/  STL.64 [R1+0x490], R188 ;  /* 0x000490bc01007387 */ /* 0x000fe20000100a00 */
[C---:B------:R-:W-:Y:S02]  /*d580*/  IADD3 R168, R0.reuse, -0xbc, RZ ;  /* 0xffffff4400a87810 */ /* 0x040fe40007ffe0ff */
[----:B------:R-:W-:Y:S02]  /*d590*/  ISETP.GE.U32.AND P0, PT, R169, 0x7ffffec9, PT ;  /* 0x7ffffec9a900780c */ /* 0x000fe40003f06070 */
[----:B------:R-:W-:Y:S02]  /*d5a0*/  IADD3 R169, R0, -0xc0, RZ ;  /* 0xffffff4000a97810 */ /* 0x000fe40007ffe0ff */
[----:B------:R-:W-:-:S03]  /*d5b0*/  ISETP.GE.U32.AND P4, PT, R168, 0x7ffffec5, PT ;  /* 0x7ffffec5a800780c */ /* 0x000fc60003f86070 */
[----:B------:R1:W-:Y:S01]  /*d5c0*/  LDGSTS.E [R175+0x2cc00], [R188.64], !P5 ;  /* 0x2cc00000bcaf7fae */ /* 0x0003e2000e921848 */
[----:B------:R-:W-:Y:S01]  /*d5d0*/  ISETP.GE.U32.AND P1, PT, R169, 0x7ffffec1, PT ;  /* 0x7ffffec1a900780c */ /* 0x000fe20003f26070 */
[----:B----4-:R-:W-:-:S05]  /*d5e0*/  IMAD.WIDE R178, R202, 0x4, R178 ;  /* 0x00000004cab27825 */ /* 0x010fca00078e02b2 */
[----:B------:R4:W-:Y:S01]  /*d5f0*/  STL.64 [R1+0x488], R178 ;  /* 0x000488b201007387 */ /* 0x0009e20000100a00 */
[----:B------:R-:W-:-:S03]  /*d600*/  IMAD.WIDE R186, R202, 0x4, R186 ;  /* 0x00000004caba7825 */ /* 0x000fc600078e02ba */
[----:B------:R-:W2:Y:S01]  /*d610*/  LDL.LU.64 R192, [R1+0x188] ;  /* 0x0001880001c07983 */ /* 0x000ea20000300a00 */
[----:B------:R-:W-:-:S03]  /*d620*/  IMAD.WIDE R184, R202, 0x4, R184 ;  /* 0x00000004cab87825 */ /* 0x000fc600078e02b8 */
[----:B------:R1:W-:Y:S04]  /*d630*/  STL.64 [R1+0x480], R186 ;  /* 0x000480ba01007387 */ /* 0x0003e80000100a00 */
[----:B------:R4:W-:Y:S04]  /*d640*/  LDGSTS.E [R175+0x2ce00], [R178.64], !P5 ;  /* 0x2ce00000b2af7fae */ /* 0x0009e8000e921848 */
[----:B------:R1:W-:Y:S04]  /*d650*/  STL.64 [R1+0x478], R184 ;  /* 0x000478b801007387 */ /* 0x0003e80000100a00 */
[----:B------:R1:W-:Y:S04]  /*d660*/  LDGSTS.E [R175+0x2dc00], [R186.64], !P0 ;  /* 0x2dc00000baaf7fae */ /* 0x0003e8000c121848 */
[----:B----4-:R-:W4:Y:S04]  /*d670*/  LDL.LU.64 R178, [R1+0x150] ;  /* 0x0001500001b27983 */ /* 0x010f280000300a00 */
[----:B------:R-:W4:Y:S04]  /*d680*/  LDL.LU.64 R190, [R1+0x148] ;  /* 0x0001480001be7983 */ /* 0x000f280000300a00 */
[----:B-1----:R-:W4:Y:S04]  /*d690*/  LDL.LU.64 R188, [R1+0x110] ;  /* 0x0001100001bc7983 */ /* 0x002f280000300a00 */
[----:B------:R-:W4:Y:S04]  /*d6a0*/  LDL.LU.64 R186, [R1+0x108] ;  /* 0x0001080001ba7983 */ /* 0x000f280000300a00 */
[----:B------:R1:W-:Y:S01]  /*d6b0*/  LDGSTS.E [R175+0x2de00], [R184.64], !P0 ;  /* 0x2de00000b8af7fae */ /* 0x0003e2000c121848 */
[----:B------:R-:W-:-:S05]  /*d6c0*/  IMAD.WIDE R194, R202, 0x4, R182 ;  /* 0x00000004cac27825 */ /* 0x000fca00078e02b6 */
[----:B------:R-:W-:Y:S01]  /*d6d0*/  STL.64 [R1+0x470], R194 ;  /* 0x000470c201007387 */ /* 0x000fe20000100a00 */
[----:B---3--:R-:W-:-:S03]  /*d6e0*/  IMAD.WIDE R182, R202, 0x4, R176 ;  /* 0x00000004cab67825 */ /* 0x008fc600078e02b0 */
[----:B-1----:R-:W3:Y:S04]  /*d6f0*/  LDL.LU.64 R184, [R1+0xc8] ;  /* 0x0000c80001b87983 */ /* 0x002ee80000300a00 */
[----:B------:R-:W-:Y:S04]  /*d700*/  STL.64 [R1+0x468], R182 ;  /* 0x000468b601007387 */ /* 0x000fe80000100a00 */
[----:B------:R-:W3:Y:S04]  /*d710*/  LDL.LU.64 R176, [R1+0xc0] ;  /* 0x0000c00001b07983 */ /* 0x000ee80000300a00 */
[----:B------:R1:W-:Y:S04]  /*d720*/  LDGSTS.E [R175+0x2ec00], [R194.64], !P4 ;  /* 0x2ec00000c2af7fae */ /* 0x0003e8000e121848 */
[----:B------:R1:W-:Y:S01]  /*d730*/  LDGSTS.E [R175+0x2ee00], [R182.64], !P4 ;  /* 0x2ee00000b6af7fae */ /* 0x0003e2000e121848 */
[----:B------:R-:W-:-:S04]  /*d740*/  IMAD.WIDE R172, R202, 0x4, R172 ;  /* 0x00000004caac7825 */ /* 0x000fc800078e02ac */
[C---:B------:R-:W-:Y:S01]  /*d750*/  IMAD.WIDE R170, R202.reuse, 0x4, R170 ;  /* 0x00000004caaa7825 */ /* 0x040fe200078e02aa */
[----:B------:R1:W-:Y:S04]  /*d760*/  STL.64 [R1+0x460], R172 ;  /* 0x000460ac01007387 */ /* 0x0003e80000100a00 */
[----:B------:R1:W-:Y:S04]  /*d770*/  STL.64 [R1+0x458], R170 ;  /* 0x000458aa01007387 */ /* 0x0003e80000100a00 */
[----:B------:R1:W-:Y:S04]  /*d780*/  LDGSTS.E [R175+0x2fc00], [R172.64], !P1 ;  /* 0x2fc00000acaf7fae */ /* 0x0003e8000c921848 */
[----:B------:R1:W-:Y:S04]  /*d790*/  LDGSTS.E [R175+0x2fe00], [R170.64], !P1 ;  /* 0x2fe00000aaaf7fae */ /* 0x0003e8000c921848 */
[----:B-1----:R-:W3:Y:S04]  /*d7a0*/  LDL.LU.64 R172, [R1+0x88] ;  /* 0x0000880001ac7983 */ /* 0x002ee80000300a00 */
[----:B------:R-:W3:Y:S01]  /*d7b0*/  LDL.LU.64 R170, [R1+0x78] ;  /* 0x0000780001aa7983 */ /* 0x000ee20000300a00 */
[----:B------:R-:W-:-:S03]  /*d7c0*/  IMAD.WIDE R194, R202, 0x4, R180 ;  /* 0x00000004cac27825 */ /* 0x000fc600078e02b4 */
[----:B------:R-:W3:Y:S04]  /*d7d0*/  LDL.LU.64 R182, [R1+0x40] ;  /* 0x0000400001b67983 */ /* 0x000ee80000300a00 */
[----:B------:R-:W3:Y:S01]  /*d7e0*/  LDL.LU.64 R180, [R1+0x38] ;  /* 0x0000380001b47983 */ /* 0x000ee20000300a00 */
[C---:B------:R-:W-:Y:S02]  /*d7f0*/  IADD3 R168, R0.reuse, -0xc4, RZ ;  /* 0xffffff3c00a87810 */ /* 0x040fe40007ffe0ff */
[----:B------:R-:W-:Y:S02]  /*d800*/  IADD3 R169, R0, -0xc8, RZ ;  /* 0xffffff3800a97810 */ /* 0x000fe40007ffe0ff */
[----:B------:R-:W-:Y:S02]  /*d810*/  ISETP.GE.U32.AND P2, PT, R168, 0x7ffffebd, PT ;  /* 0x7ffffebda800780c */ /* 0x000fe40003f46070 */
[----:B------:R-:W-:-:S02]  /*d820*/  ISETP.GE.U32.AND P3, PT, R169, 0x7ffffeb9, PT ;  /* 0x7ffffeb9a900780c */ /* 0x000fc40003f66070 */
[C---:B------:R-:W-:Y:S02]  /*d830*/  IADD3 R168, R0.reuse, -0xcc, RZ ;  /* 0xffffff3400a87810 */ /* 0x040fe40007ffe0ff */
[----:B------:R-:W-:Y:S01]  /*d840*/  IADD3 R169, R0, -0xd0, RZ ;  /* 0xffffff3000a97810 */ /* 0x000fe20007ffe0ff */
[----:B------:R-:W-:Y:S01]  /*d850*/  STL.64 [R1+0x450], R194 ;  /* 0x000450c201007387 */ /* 0x000fe20000100a00 */
[----:B------:R-:W-:Y:S02]  /*d860*/  ISETP.GE.U32.AND P6, PT, R168, 0x7ffffeb5, PT ;  /* 0x7ffffeb5a800780c */ /* 0x000fe40003fc6070 */
[----:B------:R-:W-:Y:S02]  /*d870*/  ISETP.GE.U32.AND P5, PT, R169, 0x7ffffeb1, PT ;  /* 0x7ffffeb1a900780c */ /* 0x000fe40003fa6070 */
[----:B------:R-:W-:Y:S01]  /*d880*/  IADD3 R168, R0, -0xd4, RZ ;  /* 0xffffff2c00a87810 */ /* 0x000fe20007ffe0ff */
[----:B------:R1:W-:Y:S03]  /*d890*/  LDGSTS.E [R175+0x30c00], [R194.64], !P2 ;  /* 0x30c00000c2af7fae */ /* 0x0003e6000d121848 */
[----:B------:R-:W-:Y:S01]  /*d8a0*/  ISETP.GE.U32.AND P0, PT, R168, 0x7ffffead, PT ;  /* 0x7ffffeada800780c */ /* 0x000fe20003f06070 */
[----:B--2---:R-:W-:-:S05]  /*d8b0*/  IMAD.WIDE R192, R202, 0x4, R192 ;  /* 0x00000004cac07825 */ /* 0x004fca00078e02c0 */
[----:B------:R-:W-:Y:S04]  /*d8c0*/  STL.64 [R1+0x448], R192 ;  /* 0x000448c001007387 */ /* 0x000fe80000100a00 */
[----:B------:R2:W-:Y:S01]  /*d8d0*/  LDGSTS.E [R175+0x30e00], [R192.64], !P2 ;  /* 0x30e00000c0af7fae */ /* 0x0005e2000d121848 */
[----:B----4-:R-:W-:-:S04]  /*d8e0*/  IMAD.WIDE R178, R202, 0x4, R178 ;  /* 0x00000004cab27825 */ /* 0x010fc800078e02b2 */
[C---:B------:R-:W-:Y:S01]  /*d8f0*/  IMAD.WIDE R190, R202.reuse, 0x4, R190 ;  /* 0x00000004cabe7825 */ /* 0x040fe200078e02be */
[----:B------:R4:W-:Y:S04]  /*d900*/  STL.64 [R1+0x440], R178 ;  /* 0x000440b201007387 */ /* 0x0009e80000100a00 */
[----:B------:R-:W-:Y:S04]  /*d910*/  STL.64 [R1+0x438], R190 ;  /* 0x000438be01007387 */ /* 0x000fe80000100a00 */
[----:B------:R4:W-:Y:S01]  /*d920*/  LDGSTS.E [R175+0x31c00], [R178.64], !P3 ;  /* 0x31c00000b2af7fae */ /* 0x0009e2000d921848 */
[----:B------:R-:W-:-:S03]  /*d930*/  IMAD.WIDE R188, R202, 0x4, R188 ;  /* 0x00000004cabc7825 */ /* 0x000fc600078e02bc */
[----:B------:R1:W-:Y:S01]  /*d940*/  LDGSTS.E [R175+0x31e00], [R190.64], !P3 ;  /* 0x31e00000beaf7fae */ /* 0x0003e2000d921848 */
[----:B------:R-:W-:-:S03]  /*d950*/  IMAD.WIDE R186, R202, 0x4, R186 ;  /* 0x00000004caba7825 */ /* 0x000fc600078e02ba */
[----:B------:R1:W-:Y:S04]  /*d960*/  LDGSTS.E [R175+0x32c00], [R188.64], !P6 ;  /* 0x32c00000bcaf7fae */ /* 0x0003e8000f121848 */
[----:B----4-:R-:W4:Y:S04]  /*d970*/  LDL.LU.64 R178, [R1] ;  /* 0x0000000001b27983 */ /* 0x010f280000300a00 */
[----:B------:R-:W-:Y:S01]  /*d980*/  STL.64 [R1+0x430], R188 ;  /* 0x000430bc01007387 */ /* 0x000fe20000100a00 */
[----:B---3--:R-:W-:-:S03]  /*d990*/  IMAD.WIDE R184, R202, 0x4, R184 ;  /* 0x00000004cab87825 */ /* 0x008fc600078e02b8 */
[----:B------:R-:W-:Y:S04]  /*d9a0*/  STL.64 [R1+0x428], R186 ;  /* 0x000428ba01007387 */ /* 0x000fe80000100a00 */
[----:B------:R3:W-:Y:S01]  /*d9b0*/  LDGSTS.E [R175+0x32e00], [R186.64], !P6 ;  /* 0x32e00000baaf7fae */ /* 0x0007e2000f121848 */
[----:B------:R-:W-:-:S03]  /*d9c0*/  IMAD.WIDE R176, R202, 0x4, R176 ;  /* 0x00000004cab07825 */ /* 0x000fc600078e02b0 */
[----:B------:R-:W-:Y:S04]  /*d9d0*/  STL.64 [R1+0x420], R184 ;  /* 0x000420b801007387 */ /* 0x000fe80000100a00 */
[----:B------:R4:W-:Y:S04]  /*d9e0*/  LDGSTS.E [R175+0x33c00], [R184.64], !P5 ;  /* 0x33c00000b8af7fae */ /* 0x0009e8000e921848 */
[----:B------:R1:W-:Y:S04]  /*d9f0*/  STL.64 [R1+0x418], R176 ;  /* 0x000418b001007387 */ /* 0x0003e80000100a00 */
[----:B------:R1:W-:Y:S04]  /*da00*/  LDGSTS.E [R175+0x33e00], [R176.64], !P5 ;  /* 0x33e00000b0af7fae */ /* 0x0003e8000e921848 */
[----:B-1----:R-:W3:Y:S01]  /*da10*/  LDL.LU.64 R176, [R1+0x5b8] ;  /* 0x0005b80001b07983 */ /* 0x002ee20000300a00 */
[----:B------:R-:W-:-:S04]  /*da20*/  IMAD.WIDE R172, R202, 0x4, R172 ;  /* 0x00000004caac7825 */ /* 0x000fc800078e02ac */
[C---:B------:R-:W-:Y:S01]  /*da30*/  IMAD.WIDE R170, R202.reuse, 0x4, R170 ;  /* 0x00000004caaa7825 */ /* 0x040fe200078e02aa */
[----:B------:R1:W-:Y:S03]  /*da40*/  STL.64 [R1+0x410], R172 ;  /* 0x000410ac01007387 */ /* 0x0003e60000100a00 */
[C---:B------:R-:W-:Y:S01]  /*da50*/  IMAD.WIDE R182, R202.reuse, 0x4, R182 ;  /* 0x00000004cab67825 */ /* 0x040fe200078e02b6 */
[----:B------:R1:W-:Y:S03]  /*da60*/  STL.64 [R1+0x408], R170 ;  /* 0x000408aa01007387 */ /* 0x0003e60000100a00 */
[----:B------:R-:W-:Y:S01]  /*da70*/  IMAD.WIDE R180, R202, 0x4, R180 ;  /* 0x00000004cab47825 */ /* 0x000fe200078e02b4 */
[----:B------:R1:W-:Y:S04]  /*da80*/  LDGSTS.E [R175+0x34c00], [R172.64], !P0 ;  /* 0x34c00000acaf7fae */ /* 0x0003e8000c121848 */
[----:B------:R2:W-:Y:S04]  /*da90*/  STL.64 [R1+0x3f8], R182 ;  /* 0x0003f8b601007387 */ /* 0x0005e80000100a00 */
[----:B------:R2:W-:Y:S04]  /*daa0*/  LDGSTS.E [R175+0x34e00], [R170.64], !P0 ;  /* 0x34e00000aaaf7fae */ /* 0x0005e8000c121848 */
[----:B-1----:R-:W3:Y:S04]  /*dab0*/  LDL.LU.64 R172, [R1+0x5c0] ;  /* 0x0005c00001ac7983 */ /* 0x002ee80000300a00 */
[----:B------:R1:W-:Y:S04]  /*dac0*/  STL.64 [R1+0x3f0], R180 ;  /* 0x0003f0b401007387 */ /* 0x0003e80000100a00 */
[----:B--2---:R-:W2:Y:S01]  /*dad0*/  LDL.LU.64 R170, [R1+0x5c8] ;  /* 0x0005c80001aa7983 */ /* 0x004ea20000300a00 */
[----:B------:R-:W-:-:S02]  /*dae0*/  IADD3 R169, R0, -0xd8, RZ ;  /* 0xffffff2800a97810 */ /* 0x000fc40007ffe0ff */
[C---:B------:R-:W-:Y:S01]  /*daf0*/  IADD3 R168, R0.reuse, -0xdc, RZ ;  /* 0xffffff2400a87810 */ /* 0x040fe20007ffe0ff */
[----:B------:R-:W2:Y:S01]  /*db00*/  LDL.LU.64 R194, [R1+0x5d0] ;  /* 0x0005d00001c27983 */ /* 0x000ea20000300a00 */
[----:B------:R-:W-:Y:S02]  /*db10*/  ISETP.GE.U32.AND P4, PT, R169, 0x7ffffea9, PT ;  /* 0x7ffffea9a900780c */ /* 0x000fe40003f86070 */
[----:B------:R-:W-:Y:S01]  /*db20*/  IADD3 R169, R0, -0xe0, RZ ;  /* 0xffffff2000a97810 */ /* 0x000fe20007ffe0ff */
[----:B------:R-:W2:Y:S01]  /*db30*/  LDL.LU.64 R192, [R1+0x5d8] ;  /* 0x0005d80001c07983 */ /* 0x000ea20000300a00 */
[----:B------:R-:W-:Y:S02]  /*db40*/  ISETP.GE.U32.AND P1, PT, R168, 0x7ffffea5, PT ;  /* 0x7ffffea5a800780c */ /* 0x000fe40003f26070 */
[----:B------:R-:W-:-:S07]  /*db50*/  ISETP.GE.U32.AND P2, PT, R169, 0x7ffffea1, PT ;  /* 0x7ffffea1a900780c */ /* 0x000fce0003f46070 */
[----:B------:R1:W-:Y:S04]  /*db60*/  LDGSTS.E [R175+0x35c00], [R182.64], !P4 ;  /* 0x35c00000b6af7fae */ /* 0x0003e8000e121848 */
[----:B------:R1:W-:Y:S01]  /*db70*/  LDGSTS.E [R175+0x35e00], [R180.64], !P4 ;  /* 0x35e00000b4af7fae */ /* 0x0003e2000e121848 */
[----:B------:R-:W-:Y:S01]  /*db80*/  IADD3 R168, R0, -0xe4, RZ ;  /* 0xffffff1c00a87810 */ /* 0x000fe20007ffe0ff */
[----:B-1----:R-:W-:-:S04]  /*db90*/  IMAD.WIDE R182, R202, 0x4, R250 ;  /* 0x00000004cab67825 */ /* 0x002fc800078e02fa */
[----:B------:R-:W-:Y:S01]  /*dba0*/  IMAD.WIDE R180, R202, 0x4, R242 ;  /* 0x00000004cab47825 */ /* 0x000fe200078e02f2 */
[----:B------:R-:W-:Y:S02]  /*dbb0*/  IADD3 R169, R0, -0xe8, RZ ;  /* 0xffffff1800a97810 */ /* 0x000fe40007ffe0ff */
[----:B------:R-:W-:Y:S02]  /*dbc0*/  ISETP.GE.U32.AND P3, PT, R168, 0x7ffffe9d, PT ;  /* 0x7ffffe9da800780c */ /* 0x000fe40003f66070 */
[----:B------:R-:W-:Y:S01]  /*dbd0*/  ISETP.GE.U32.AND P6, PT, R169, 0x7ffffe99, PT ;  /* 0x7ffffe99a900780c */ /* 0x000fe20003fc6070 */
[----:B----4-:R-:W-:-:S04]  /*dbe0*/  IMAD.WIDE R184, R202, 0x4, R178 ;  /* 0x00000004cab87825 */ /* 0x010fc800078e02b2 */
[C---:B------:R-:W-:Y:S01]  /*dbf0*/  IMAD.WIDE R178, R202.reuse, 0x4, R244 ;  /* 0x00000004cab27825 */ /* 0x040fe200078e02f4 */
[----:B------:R1:W-:Y:S04]  /*dc00*/  STL.64 [R1+0x3e8], R184 ;  /* 0x0003e8b801007387 */ /* 0x0003e80000100a00 */
[----:B------:R-:W-:Y:S04]  /*dc10*/  STL.64 [R1+0x3e0], R182 ;  /* 0x0003e0b601007387 */ /* 0x000fe80000100a00 */
[----:B------:R-:W4:Y:S04]  /*dc20*/  LDL.LU.64 R190, [R1+0x5e0] ;  /* 0x0005e00001be7983 */ /* 0x000f280000300a00 */
[----:B------:R-:W-:Y:S04]  /*dc30*/  STL.64 [R1+0x3d0], R180 ;  /* 0x0003d0b401007387 */ /* 0x000fe80000100a00 */
[----:B------:R1:W-:Y:S04]  /*dc40*/  LDGSTS.E [R175+0x36c00], [R184.64], !P1 ;  /* 0x36c00000b8af7fae */ /* 0x0003e8000c921848 */
[----:B------:R1:W-:Y:S04]  /*dc50*/  STL.64 [R1+0x3c0], R178 ;  /* 0x0003c0b201007387 */ /* 0x0003e80000100a00 */
[----:B------:R1:W-:Y:S04]  /*dc60*/  LDGSTS.E [R175+0x36e00], [R182.64], !P1 ;  /* 0x36e00000b6af7fae */ /* 0x0003e8000c921848 */
[----:B------:R-:W4:Y:S04]  /*dc70*/  LDL.LU.64 R188, [R1+0x5e8] ;  /* 0x0005e80001bc7983 */ /* 0x000f280000300a00 */
[----:B------:R1:W-:Y:S04]  /*dc80*/  LDGSTS.E [R175+0x37c00], [R180.64], !P2 ;  /* 0x37c00000b4af7fae */ /* 0x0003e8000d121848 */
[----:B---3--:R-:W3:Y:S01]  /*dc90*/  LDL.LU.64 R186, [R1+0x5f0] ;  /* 0x0005f00001ba7983 */ /* 0x008ee20000300a00 */
[----:B------:R-:W-:-:S03]  /*dca0*/  IMAD.WIDE R176, R202, 0x4, R176 ;  /* 0x00000004cab07825 */ /* 0x000fc600078e02b0 */
[----:B------:R1:W-:Y:S04]  /*dcb0*/  LDGSTS.E [R175+0x37e00], [R178.64], !P2 ;  /* 0x37e00000b2af7fae */ /* 0x0003e8000d121848 */
[----:B-1----:R-:W3:Y:S01]  /*dcc0*/  LDL.LU.64 R184, [R1+0x5f8] ;  /* 0x0005f80001b87983 */ /* 0x002ee20000300a00 */
[----:B------:R-:W-:-:S05]  /*dcd0*/  IMAD.WIDE R178, R202, 0x4, R246 ;  /* 0x00000004cab27825 */ /* 0x000fca00078e02f6 */
[----:B------:R1:W-:Y:S04]  /*dce0*/  STL.64 [R1+0x3b0], R178 ;  /* 0x0003b0b201007387 */ /* 0x0003e80000100a00 */
[----:B------:R-:W3:Y:S04]  /*dcf0*/  LDL.LU.64 R182, [R1+0x600] ;  /* 0x0006000001b67983 */ /* 0x000ee80000300a00 */
[----:B------:R1:W-:Y:S04]  /*dd00*/  STL.64 [R1+0x3a8], R176 ;  /* 0x0003a8b001007387 */ /* 0x0003e80000100a00 */
[----:B------:R-:W3:Y:S04]  /*dd10*/  LDL.LU.64 R180, [R1+0x608] ;  /* 0x0006080001b47983 */ /* 0x000ee80000300a00 */
[----:B------:R1:W-:Y:S04]  /*dd20*/  LDGSTS.E [R175+0x38c00], [R178.64], !P3 ;  /* 0x38c00000b2af7fae */ /* 0x0003e8000d921848 */
[----:B------:R1:W-:Y:S01]  /*dd30*/  LDGSTS.E [R175+0x38e00], [R176.64], !P3 ;  /* 0x38e00000b0af7fae */ /* 0x0003e2000d921848 */
[----:B------:R-:W-:-:S04]  /*dd40*/  IMAD.WIDE R172, R202, 0x4, R172 ;  /* 0x00000004caac7825 */ /* 0x000fc800078e02ac */
[----:B--2---:R-:W-:Y:S01]  /*dd50*/  IMAD.WIDE R170, R202, 0x4, R170 ;  /* 0x00000004caaa7825 */ /* 0x004fe200078e02aa */
[----:B------:R2:W-:Y:S04]  /*dd60*/  STL.64 [R1+0x3a0], R172 ;  /* 0x0003a0ac01007387 */ /* 0x0005e80000100a00 */
[----:B------:R2:W-:Y:S04]  /*dd70*/  STL.64 [R1+0x398], R170 ;  /* 0x000398aa01007387 */ /* 0x0005e80000100a00 */
[----:B-1----:R-:W3:Y:S04]  /*dd80*/  LDL.LU.64 R178, [R1+0x610] ;  /* 0x0006100001b27983 */ /* 0x002ee80000300a00 */
[----:B------:R2:W-:Y:S04]  /*dd90*/  LDGSTS.E [R175+0x39c00], [R172.64], !P6 ;  /* 0x39c00000acaf7fae */ /* 0x0005e8000f121848 */
[----:B------:R-:W3:Y:S04]  /*dda0*/  LDL.LU.64 R176, [R1+0x618] ;  /* 0x0006180001b07983 */ /* 0x000ee80000300a00 */
[----:B------:R1:W-:Y:S04]  /*ddb0*/  LDGSTS.E [R175+0x39e00], [R170.64], !P6 ;  /* 0x39e00000aaaf7fae */ /* 0x0003e8000f121848 */
[----:B--2---:R-:W2:Y:S04]  /*ddc0*/  LDL.LU.64 R172, [R1+0x628] ;  /* 0x0006280001ac7983 */ /* 0x004ea80000300a00 */
[----:B-1----:R-:W2:Y:S01]  /*ddd0*/  LDL.LU.64 R170, [R1+0x620] ;  /* 0x0006200001aa7983 */ /* 0x002ea20000300a00 */
        /* <DEDUP_REMOVED lines=9> */
[----:B------:R-:W-:-:S03]  /*de70*/  IMAD.WIDE R194, R202, 0x4, R194 ;  /* 0x00000004cac27825 */ /* 0x000fc600078e02c2 */
[----:B------:R-:W-:Y:S01]  /*de80*/  ISETP.GE.U32.AND P3, PT, R169, 0x7ffffe80, PT ;  /* 0x7ffffe80a900780c */ /* 0x000fe20003f66070 */
[----:B------:R-:W-:Y:S01]  /*de90*/  IMAD.WIDE R192, R202, 0x4, R192 ;  /* 0x00000004cac07825 */ /* 0x000fe200078e02c0 */
[C---:B------:R-:W-:Y:S01]  /*dea0*/  IADD3 R169, R0.reuse, -0x109, RZ ;  /* 0xfffffef700a97810 */ /* 0x040fe20007ffe0ff */
[----:B------:R1:W-:Y:S01]  /*deb0*/  LDGSTS.E [R175+0x3ac00], [R194.64], !P5 ;  /* 0x3ac00000c2af7fae */ /* 0x0003e2000e921848 */
[----:B------:R-:W-:-:S03]  /*dec0*/  IADD3 R168, R0, -0xfc, RZ ;  /* 0xffffff0400a87810 */ /* 0x000fc60007ffe0ff */
[----:B------:R1:W-:Y:S01]  /*ded0*/  LDGSTS.E [R175+0x3ae00], [R192.64], !P5 ;  /* 0x3ae00000c0af7fae */ /* 0x0003e2000e921848 */
[----:B------:R-:W-:Y:S02]  /*dee0*/  ISETP.GE.U32.AND P5, PT, R169, 0x7ffffe78, PT ;  /* 0x7ffffe78a900780c */ /* 0x000fe40003fa6070 */
[----:B------:R-:W-:Y:S02]  /*def0*/  IADD3 R169, R0, -0x100, RZ ;  /* 0xffffff0000a97810 */ /* 0x000fe40007ffe0ff */
[----:B------:R-:W-:Y:S01]  /*df00*/  ISETP.GE.U32.AND P2, PT, R168, 0x7ffffe85, PT ;  /* 0x7ffffe85a800780c */ /* 0x000fe20003f46070 */
[----:B------:R-:W-:Y:S01]  /*df10*/  STL.64 [R1+0x390], R194 ;  /* 0x000390c201007387 */ /* 0x000fe20000100a00 */
[----:B------:R-:W-:Y:S01]  /*df20*/  IADD3 R168, R0, -0x105, RZ ;  /* 0xfffffefb00a87810 */ /* 0x000fe20007ffe0ff */
[----:B------:R-:W-:Y:S02]  /*df30*/  ULDC UR4, c[0x0][0x18c] ;  /* 0x0000630000047ab9 */ /* 0x000fe40000000800 */
[----:B------:R-:W-:Y:S01]  /*df40*/  STL.64 [R1+0x388], R192 ;  /* 0x000388c001007387 */ /* 0x000fe20000100a00 */
[----:B------:R-:W-:Y:S01]  /*df50*/  ISETP.GE.U32.AND P6, PT, R168, 0x7ffffe7c, PT ;  /* 0x7ffffe7ca800780c */ /* 0x000fe20003fc6070 */
[----:B------:R-:W-:Y:S01]  /*df60*/  USHF.L.U32 UR4, UR4, 0x7, URZ ;  /* 0x0000000704047899 */ /* 0x000fe2000800063f */
[----:B------:R-:W-:-:S02]  /*df70*/  IADD3 R168, R0, -0x10d, RZ ;  /* 0xfffffef300a87810 */ /* 0x000fc40007ffe0ff */
[----:B------:R-:W-:Y:S01]  /*df80*/  LOP3.LUT R241, R203, 0x20, RZ, 0x3c, !PT ;  /* 0x00000020cbf17812 */ /* 0x000fe200078e3cff */
[----:B----4-:R-:W-:-:S05]  /*df90*/  IMAD.WIDE R190, R202, 0x4, R190 ;  /* 0x00000004cabe7825 */ /* 0x010fca00078e02be */
[----:B------:R1:W-:Y:S01]  /*dfa0*/  LDGSTS.E [R175+0x3bc00], [R190.64], !P0 ;  /* 0x3bc00000beaf7fae */ /* 0x0003e2000c121848 */
[----:B------:R-:W-:-:S05]  /*dfb0*/  IMAD.WIDE R188, R202, 0x4, R188 ;  /* 0x00000004cabc7825 */ /* 0x000fca00078e02bc */
[----:B------:R1:W-:Y:S01]  /*dfc0*/  LDGSTS.E [R175+0x3be00], [R188.64], !P0 ;  /* 0x3be00000bcaf7fae */ /* 0x0003e2000c121848 */
[----:B---3--:R-:W-:-:S05]  /*dfd0*/  IMAD.WIDE R186, R202, 0x4, R186 ;  /* 0x00000004caba7825 */ /* 0x008fca00078e02ba */
[----:B------:R1:W-:Y:S01]  /*dfe0*/  LDGSTS.E [R175+0x3cc00], [R186.64], !P4 ;  /* 0x3cc00000baaf7fae */ /* 0x0003e2000e121848 */
[----:B------:R-:W-:-:S05]  /*dff0*/  IMAD.WIDE R184, R202, 0x4, R184 ;  /* 0x00000004cab87825 */ /* 0x000fca00078e02b8 */
[----:B------:R3:W-:Y:S01]  /*e000*/  LDGSTS.E [R175+0x3ce00], [R184.64], !P4 ;  /* 0x3ce00000b8af7fae */ /* 0x0007e2000e121848 */
[----:B------:R-:W-:-:S03]  /*e010*/  ISETP.GE.U32.AND P4, PT, R169, 0x7ffffe81, PT ;  /* 0x7ffffe81a900780c */ /* 0x000fc60003f86070 */
[----:B------:R-:W-:Y:S01]  /*e020*/  STL.64 [R1+0x380], R190 ;  /* 0x000380be01007387 */ /* 0x000fe20000100a00 */
[----:B------:R-:W-:-:S03]  /*e030*/  IMAD.WIDE R182, R202, 0x4, R182 ;  /* 0x00000004cab67825 */ /* 0x000fc600078e02b6 */
[----:B------:R-:W-:Y:S04]  /*e040*/  STL.64 [R1+0x378], R188 ;  /* 0x000378bc01007387 */ /* 0x000fe80000100a00 */
[----:B------:R1:W-:Y:S01]  /*e050*/  LDGSTS.E [R175+0x3dc00], [R182.64], !P1 ;  /* 0x3dc00000b6af7fae */ /* 0x0003e2000c921848 */
[----:B------:R-:W-:-:S03]  /*e060*/  IMAD.WIDE R180, R202, 0x4, R180 ;  /* 0x00000004cab47825 */ /* 0x000fc600078e02b4 */
[----:B------:R-:W-:Y:S04]  /*e070*/  STL.64 [R1+0x370], R186 ;  /* 0x000370ba01007387 */ /* 0x000fe80000100a00 */
[----:B------:R1:W-:Y:S04]  /*e080*/  LDGSTS.E [R175+0x3de00], [R180.64], !P1 ;  /* 0x3de00000b4af7fae */ /* 0x0003e8000c921848 */
[----:B------:R-:W-:Y:S04]  /*e090*/  STL.64 [R1+0x368], R184 ;  /* 0x000368b801007387 */ /* 0x000fe80000100a00 */
[----:B------:R-:W-:Y:S01]  /*e0a0*/  STL.64 [R1+0x360], R182 ;  /* 0x000360b601007387 */ /* 0x000fe20000100a00 */
[----:B------:R-:W-:-:S03]  /*e0b0*/  ISETP.GE.U32.AND P0, PT, R168, 0x7ffffe74, PT ;  /* 0x7ffffe74a800780c */ /* 0x000fc60003f06070 */
[----:B------:R-:W-:Y:S01]  /*e0c0*/  STL.64 [R1+0x358], R180 ;  /* 0x000358b401007387 */ /* 0x000fe20000100a00 */
[----:B------:R-:W-:-:S05]  /*e0d0*/  IMAD.WIDE R178, R202, 0x4, R178 ;  /* 0x00000004cab27825 */ /* 0x000fca00078e02b2 */
[----:B------:R1:W-:Y:S01]  /*e0e0*/  LDGSTS.E [R175+0x3ec00], [R178.64], !P2 ;  /* 0x3ec00000b2af7fae */ /* 0x0003e2000d121848 */
[----:B------:R-:W-:-:S04]  /*e0f0*/  IMAD.WIDE R176, R202, 0x4, R176 ;  /* 0x00000004cab07825 */ /* 0x000fc800078e02b0 */
[C---:B--2---:R-:W-:Y:S01]  /*e100*/  IMAD.WIDE R172, R202.reuse, 0x4, R172 ;  /* 0x00000004caac7825 */ /* 0x044fe200078e02ac */
[----:B------:R2:W-:Y:S04]  /*e110*/  LDGSTS.E [R175+0x3ee00], [R176.64], !P2 ;  /* 0x3ee00000b0af7fae */ /* 0x0005e8000d121848 */
[----:B------:R4:W-:Y:S01]  /*e120*/  LDGSTS.E [R175+0x3fc00], [R172.64], !P4 ;  /* 0x3fc00000acaf7fae */ /* 0x0009e2000e121848 */
[----:B------:R-:W-:-:S03]  /*e130*/  IMAD.WIDE R170, R202, 0x4, R170 ;  /* 0x00000004caaa7825 */ /* 0x000fc600078e02aa */
[----:B------:R-:W-:Y:S04]  /*e140*/  STL.64 [R1+0x350], R178 ;  /* 0x000350b201007387 */ /* 0x000fe80000100a00 */
[----:B------:R1:W-:Y:S01]  /*e150*/  LDGSTS.E [R175+0x3fe00], [R170.64], !P4 ;  /* 0x3fe00000aaaf7fae */ /* 0x0003e2000e121848 */
[----:B------:R-:W-:-:S03]  /*e160*/  ISETP.NE.U32.AND P4, PT, R252, RZ, PT ;  /* 0x000000fffc00720c */ /* 0x000fc60003f85070 */
[----:B------:R-:W-:Y:S01]  /*e170*/  STL.64 [R1+0x348], R176 ;  /* 0x000348b001007387 */ /* 0x000fe20000100a00 */
[----:B------:R-:W-:-:S03]  /*e180*/  IADD3 R168, R0, -0x111, RZ ;  /* 0xfffffeef00a87810 */ /* 0x000fc60007ffe0ff */
[----:B------:R4:W-:Y:S01]  /*e190*/  STL.64 [R1+0x5c0], R172 ;  /* 0x0005c0ac01007387 */ /* 0x0009e20000100a00 */
[----:B------:R-:W-:Y:S02]  /*e1a0*/  ISETP.GE.U32.AND P1, PT, R168, 0x7ffffe70, PT ;  /* 0x7ffffe70a800780c */ /* 0x000fe40003f26070 */
[----:B------:R-:W-:Y:S01]  /*e1b0*/  IADD3 R168, R0, -0x115, RZ ;  /* 0xfffffeeb00a87810 */ /* 0x000fe20007ffe0ff */
[----:B------:R1:W-:Y:S01]  /*e1c0*/  STL.64 [R1+0x5b8], R170 ;  /* 0x0005b8aa01007387 */ /* 0x0003e20000100a00 */
[----:B------:R-:W-:-:S03]  /*e1d0*/  IADD3 R169, R203, 0x100000, RZ ;  /* 0x00100000cba97810 */ /* 0x000fc60007ffe0ff */
[----:B------:R-:W0:Y:S01]  /*e1e0*/  LDGDEPBAR ;  /* 0x00000000000079af */ /* 0x000e220000000000 */
[----:B----4-:R-:W-:Y:S01]  /*e1f0*/  IMAD.U32 R173, RZ, RZ, UR4 ;  /* 0x00000004ffad7e24 */ /* 0x010fe2000f8e00ff */
[----:B------:R-:W-:Y:S02]  /*e200*/  IADD3 R172, R203, 0x100000, RZ ;  /* 0x00100000cbac7810 */ /* 0x000fe40007ffe0ff */
[----:B------:R4:W5:Y:S01]  /*e210*/  LDL.LU R252, [R1+0xd70] ;  /* 0x000d700001fc7983 */ /* 0x0009620000300800 */
[----:B------:R-:W-:Y:S01]  /*e220*/  IMAD.WIDE R10, R173, 0x4, R10 ;  /* 0x00000004ad0a7825 */ /* 0x000fe200078e020a */
[C---:B-1----:R-:W-:Y:S02]  /*e230*/  IADD3 R171, R203.reuse, 0x100000, RZ ;  /* 0x00100000cbab7810 */ /* 0x042fe40007ffe0ff */
[----:B------:R-:W-:Y:S01]  /*e240*/  IADD3 R170, R203, 0x100000, RZ ;  /* 0x00100000cbaa7810 */ /* 0x000fe20007ffe0ff */
[----:B------:R-:W-:Y:S01]  /*e250*/  IMAD.WIDE R4, R173, 0x4, R4 ;  /* 0x00000004ad047825 */ /* 0x000fe200078e0204 */
[----:B------:R-:W-:-:S03]  /*e260*/  ISETP.GE.U32.AND P2, PT, R168, 0x7ffffe6c, PT ;  /* 0x7ffffe6ca800780c */ /* 0x000fc60003f46070 */
[----:B------:R-:W-:Y:S01]  /*e270*/  IMAD.WIDE R6, R173, 0x4, R6 ;  /* 0x00000004ad067825 */ /* 0x000fe200078e0206 */
[----:B------:R-:W-:Y:S01]  /*e280*/  STL.64 [R1+0x340], R10 ;  /* 0x0003400a01007387 */ /* 0x000fe20000100a00 */
[----:B------:R-:W-:Y:S02]  /*e290*/  IADD3 R168, R203, 0x100000, RZ ;  /* 0x00100000cba87810 */ /* 0x000fe40007ffe0ff */
[----:B------:R-:W-:Y:S01]  /*e2a0*/  IMAD.WIDE R8, R173, 0x4, R8 ;  /* 0x00000004ad087825 */ /* 0x000fe200078e0208 */
[----:B------:R1:W-:Y:S01]  /*e2b0*/  LDGSTS.E [R172+-0x58000], [R10.64], P4 ;  /* 0xa80000000aac7fae */ /* 0x0003e2000a121848 */
[----:B--2---:R-:W-:Y:S02]  /*e2c0*/  LOP3.LUT R177, R203, 0x10, RZ, 0x3c, !PT ;  /* 0x00000010cbb17812 */ /* 0x004fe400078e3cff */
[C---:B------:R-:W-:Y:S01]  /*e2d0*/  IMAD.WIDE R2, R173.reuse, 0x4, R2 ;  /* 0x00000004ad027825 */ /* 0x040fe200078e0202 */
[----:B------:R2:W-:Y:S04]  /*e2e0*/  STL.64 [R1+0x338], R4 ;  /* 0x0003380401007387 */ /* 0x0005e80000100a00 */
[----:B------:R2:W-:Y:S01]  /*e2f0*/  LDGSTS.E [R171+-0x57000], [R4.64], P4 ;  /* 0xa900000004ab7fae */ /* 0x0005e2000a121848 */
[----:B------:R-:W-:-:S03]  /*e300*/  IMAD.WIDE R20, R173, 0x4, R20 ;  /* 0x00000004ad147825 */ /* 0x000fc600078e0214 */
[----:B------:R3:W-:Y:S01]  /*e310*/  STL.64 [R1+0x330], R6 ;  /* 0x0003300601007387 */ /* 0x0007e20000100a00 */
[----:B------:R-:W-:-:S03]  /*e320*/  IMAD.WIDE R12, R173, 0x4, R12 ;  /* 0x00000004ad0c7825 */ /* 0x000fc600078e020c */
[----:B------:R3:W-:Y:S01]  /*e330*/  LDGSTS.E [R170+-0x56000], [R6.64], P4 ;  /* 0xaa00000006aa7fae */ /* 0x0007e2000a121848 */
[----:B------:R-:W-:Y:S01]  /*e340*/  IMAD.WIDE R14, R173, 0x4, R14 ;  /* 0x00000004ad0e7825 */ /* 0x000fe200078e020e */
[C---:B--2---:R-:W-:Y:S02]  /*e350*/  IADD3 R5, R203.reuse, 0x100000, RZ ;  /* 0x00100000cb057810 */ /* 0x044fe40007ffe0ff */
[----:B------:R2:W-:Y:S01]  /*e360*/  STL.64 [R1+0x328], R8 ;  /* 0x0003280801007387 */ /* 0x0005e20000100a00 */
[----:B------:R-:W-:Y:S01]  /*e370*/  IADD3 R4, R203, 0x100000, RZ ;  /* 0x00100000cb047810 */ /* 0x000fe20007ffe0ff */
[----:B-1----:R-:W-:Y:S02]  /*e380*/  IMAD.WIDE R10, R173, 0x4, R16 ;  /* 0x00000004ad0a7825 */ /* 0x002fe400078e0210 */
[----:B------:R2:W-:Y:S01]  /*e390*/  LDGSTS.E [R169+-0x55000], [R8.64], P4 ;  /* 0xab00000008a97fae */ /* 0x0005e2000a121848 */
[----:B---3--:R-:W-:-:S03]  /*e3a0*/  IADD3 R6, R203, 0x100000, RZ ;  /* 0x00100000cb067810 */ /* 0x008fc60007ffe0ff */
[----:B------:R1:W-:Y:S04]  /*e3b0*/  STL.64 [R1+0x320], R2 ;  /* 0x0003200201007387 */ /* 0x0003e80000100a00 */
[----:B------:R1:W-:Y:S01]  /*e3c0*/  LDGSTS.E [R168+-0x54000], [R2.64], P4 ;  /* 0xac00000002a87fae */ /* 0x0003e2000a121848 */
[----:B------:R-:W-:-:S03]  /*e3d0*/  IMAD.WIDE R16, R173, 0x4, R30 ;  /* 0x00000004ad107825 */ /* 0x000fc600078e021e */
[----:B------:R-:W-:Y:S01]  /*e3e0*/  STL.64 [R1+0x318], R20 ;  /* 0x0003181401007387 */ /* 0x000fe20000100a00 */
[----:B--2---:R-:W-:-:S03]  /*e3f0*/  IMAD.WIDE R8, R173, 0x4, R18 ;  /* 0x00000004ad087825 */ /* 0x004fc600078e0212 */
[----:B------:R2:W-:Y:S01]  /*e400*/  LDGSTS.E [R6+-0x53000], [R20.64], P4 ;  /* 0xad00000014067fae */ /* 0x0005e2000a121848 */
[----:B-1----:R-:W-:-:S03]  /*e410*/  IADD3 R3, R177, 0x100000, RZ ;  /* 0x00100000b1037810 */ /* 0x002fc60007ffe0ff */
[----:B------:R1:W-:Y:S01]  /*e420*/  STL.64 [R1+0x310], R12 ;  /* 0x0003100c01007387 */ /* 0x0003e20000100a00 */
[----:B------:R-:W-:-:S03]  /*e430*/  IADD3 R2, R177, 0x100000, RZ ;  /* 0x00100000b1027810 */ /* 0x000fc60007ffe0ff */
[----:B------:R3:W-:Y:S01]  /*e440*/  LDGSTS.E [R5+-0x52000], [R12.64], P4 ;  /* 0xae0000000c057fae */ /* 0x0007e2000a121848 */
[----:B--2---:R-:W-:-:S03]  /*e450*/  IADD3 R6, R177, 0x100000, RZ ;  /* 0x00100000b1067810 */ /* 0x004fc60007ffe0ff */
[----:B------:R2:W-:Y:S04]  /*e460*/  STL.64 [R1+0x308], R14 ;  /* 0x0003080e01007387 */ /* 0x0005e80000100a00 */
[----:B------:R2:W-:Y:S01]  /*e470*/  LDGSTS.E [R4+-0x51000], [R14.64], P4 ;  /* 0xaf0000000e047fae */ /* 0x0005e2000a121848 */
[----:B---3--:R-:W-:-:S03]  /*e480*/  IADD3 R5, R177, 0x100000, RZ ;  /* 0x00100000b1057810 */ /* 0x008fc60007ffe0ff */
[----:B------:R3:W-:Y:S01]  /*e490*/  STL.64 [R1+0x300], R10 ;  /* 0x0003000a01007387 */ /* 0x0007e20000100a00 */
[----:B-1----:R-:W-:-:S03]  /*e4a0*/  IMAD.WIDE R12, R173, 0x4, R24 ;  /* 0x00000004ad0c7825 */ /* 0x002fc600078e0218 */
[----:B------:R3:W-:Y:S01]  /*e4b0*/  LDGSTS.E [R3+-0x57e00], [R10.64], P4 ;  /* 0xa82000000a037fae */ /* 0x0007e2000a121848 */
[----:B--2---:R-:W-:Y:S01]  /*e4c0*/  IMAD.WIDE R14, R173, 0x4, R22 ;  /* 0x00000004ad0e7825 */ /* 0x004fe200078e0216 */
[----:B------:R-:W-:Y:S02]  /*e4d0*/  IADD3 R4, R177, 0x100000, RZ ;  /* 0x00100000b1047810 */ /* 0x000fe40007ffe0ff */
[----:B------:R1:W-:Y:S04]  /*e4e0*/  STL.64 [R1+0x2f8], R8 ;  /* 0x0002f80801007387 */ /* 0x0003e80000100a00 */
[----:B------:R1:W-:Y:S01]  /*e4f0*/  LDGSTS.E [R2+-0x56e00], [R8.64], P4 ;  /* 0xa920000008027fae */ /* 0x0003e2000a121848 */
[----:B---3--:R-:W-:-:S03]  /*e500*/  IMAD.WIDE R10, R173, 0x4, R26 ;  /* 0x00000004ad0a7825 */ /* 0x008fc600078e021a */
[----:B------:R2:W-:Y:S04]  /*e510*/  STL.64 [R1+0x2f0], R16 ;  /* 0x0002f01001007387 */ /* 0x0005e80000100a00 */
[----:B------:R2:W-:Y:S01]  /*e520*/  LDGSTS.E [R6+-0x55e00], [R16.64], P4 ;  /* 0xaa20000010067fae */ /* 0x0005e2000a121848 */
[----:B-1----:R-:W-:-:S03]  /*e530*/  IMAD.WIDE R8, R173, 0x4, R28 ;  /* 0x00000004ad087825 */ /* 0x002fc600078e021c */
[----:B------:R1:W-:Y:S04]  /*e540*/  STL.64 [R1+0x2e8], R14 ;  /* 0x0002e80e01007387 */ /* 0x0003e80000100a00 */
[----:B------:R1:W-:Y:S01]  /*e550*/  LDGSTS.E [R5+-0x54e00], [R14.64], P4 ;  /* 0xab2000000e057fae */ /* 0x0003e2000a121848 */
[----:B--2---:R-:W-:-:S03]  /*e560*/  IMAD.WIDE R16, R173, 0x4, R40 ;  /* 0x00000004ad107825 */ /* 0x004fc600078e0228 */
[----:B------:R2:W-:Y:S01]  /*e570*/  STL.64 [R1+0x2e0], R12 ;  /* 0x0002e00c01007387 */ /* 0x0005e20000100a00 */
[----:B------:R-:W-:-:S03]  /*e580*/  IADD3 R6, R241, 0x100000, RZ ;  /* 0x00100000f1067810 */ /* 0x000fc60007ffe0ff */
[----:B------:R2:W-:Y:S01]  /*e590*/  LDGSTS.E [R4+-0x53e00], [R12.64], P4 ;  /* 0xac2000000c047fae */ /* 0x0005e2000a121848 */
[----:B-1----:R-:W-:-:S03]  /*e5a0*/  IMAD.WIDE R14, R173, 0x4, R32 ;  /* 0x00000004ad0e7825 */ /* 0x002fc600078e0220 */
[----:B------:R1:W-:Y:S01]  /*e5b0*/  STL.64 [R1+0x2d8], R10 ;  /* 0x0002d80a01007387 */ /* 0x0003e20000100a00 */
[----:B------:R-:W-:-:S03]  /*e5c0*/  IADD3 R5, R241, 0x100000, RZ ;  /* 0x00100000f1057810 */ /* 0x000fc60007ffe0ff */
[----:B------:R1:W-:Y:S01]  /*e5d0*/  LDGSTS.E [R3+-0x52e00], [R10.64], P4 ;  /* 0xad2000000a037fae */ /* 0x0003e2000a121848 */
[----:B--2---:R-:W-:-:S03]  /*e5e0*/  IMAD.WIDE R12, R173, 0x4, R34 ;  /* 0x00000004ad0c7825 */ /* 0x004fc600078e0222 */
[----:B------:R2:W-:Y:S01]  /*e5f0*/  STL.64 [R1+0x2d0], R8 ;  /* 0x0002d00801007387 */ /* 0x0005e20000100a00 */
[----:B------:R-:W-:-:S03]  /*e600*/  IADD3 R4, R241, 0x100000, RZ ;  /* 0x00100000f1047810 */ /* 0x000fc60007ffe0ff */
[----:B------:R2:W-:Y:S01]  /*e610*/  LDGSTS.E [R2+-0x51e00], [R8.64], P4 ;  /* 0xae20000008027fae */ /* 0x0005e2000a121848 */
[----:B------:R-:W-:Y:S01]  /*e620*/  LOP3.LUT R177, R203, 0x30, RZ, 0x3c, !PT ;  /* 0x00000030cbb17812 */ /* 0x000fe200078e3cff */
[----:B-1----:R-:W-:Y:S01]  /*e630*/  IMAD.WIDE R10, R173, 0x4, R36 ;  /* 0x00000004ad0a7825 */ /* 0x002fe200078e0224 */
[----:B------:R-:W-:Y:S01]  /*e640*/  IADD3 R3, R241, 0x100000, RZ ;  /* 0x00100000f1037810 */ /* 0x000fe20007ffe0ff */
[----:B------:R1:W-:Y:S04]  /*e650*/  STL.64 [R1+0x2c8], R16 ;  /* 0x0002c81001007387 */ /* 0x0003e80000100a00 */
[----:B------:R1:W-:Y:S01]  /*e660*/  LDGSTS.E [R2+-0x50e00], [R16.64], P4 ;  /* 0xaf20000010027fae */ /* 0x0003e2000a121848 */
[----:B--2---:R-:W-:-:S03]  /*e670*/  IMAD.WIDE R8, R173, 0x4, R38 ;  /* 0x00000004ad087825 */ /* 0x004fc600078e0226 */
[----:B------:R2:W-:Y:S04]  /*e680*/  STL.64 [R1+0x2c0], R14 ;  /* 0x0002c00e01007387 */ /* 0x0005e80000100a00 */
[----:B------:R2:W-:Y:S01]  /*e690*/  LDGSTS.E [R6+-0x57c00], [R14.64], P4 ;  /* 0xa84000000e067fae */ /* 0x0005e2000a121848 */
[----:B-1----:R-:W-:-:S03]  /*e6a0*/  IMAD.WIDE R16, R173, 0x4, R50 ;  /* 0x00000004ad107825 */ /* 0x002fc600078e0232 */
[----:B------:R1:W-:Y:S01]  /*e6b0*/  STL.64 [R1+0x2b8], R12 ;  /* 0x0002b80c01007387 */ /* 0x0003e20000100a00 */
[----:B------:R-:W-:-:S03]  /*e6c0*/  IADD3 R2, R177, 0x100000, RZ ;  /* 0x00100000b1027810 */ /* 0x000fc60007ffe0ff */
[----:B------:R1:W-:Y:S01]  /*e6d0*/  LDGSTS.E [R5+-0x56c00], [R12.64], P4 ;  /* 0xa94000000c057fae */ /* 0x0003e2000a121848 */
[----:B--2---:R-:W-:-:S03]  /*e6e0*/  IMAD.WIDE R14, R173, 0x4, R42 ;  /* 0x00000004ad0e7825 */ /* 0x004fc600078e022a */
[----:B------:R2:W-:Y:S04]  /*e6f0*/  STL.64 [R1+0x2b0], R10 ;  /* 0x0002b00a01007387 */ /* 0x0005e80000100a00 */
[----:B------:R2:W-:Y:S01]  /*e700*/  LDGSTS.E [R4+-0x55c00], [R10.64], P4 ;  /* 0xaa4000000a047fae */ /* 0x0005e2000a121848 */
[----:B-1----:R-:W-:-:S03]  /*e710*/  IMAD.WIDE R12, R173, 0x4, R44 ;  /* 0x00000004ad0c7825 */ /* 0x002fc600078e022c */
[----:B------:R1:W-:Y:S04]  /*e720*/  STL.64 [R1+0x2a8], R8 ;  /* 0x0002a80801007387 */ /* 0x0003e80000100a00 */
[----:B------:R1:W-:Y:S01]  /*e730*/  LDGSTS.E [R3+-0x54c00], [R8.64], P4 ;  /* 0xab40000008037fae */ /* 0x0003e2000a121848 */
[----:B--2---:R-:W-:-:S03]  /*e740*/  IMAD.WIDE R10, R173, 0x4, R46 ;  /* 0x00000004ad0a7825 */ /* 0x004fc600078e022e */
[----:B------:R2:W-:Y:S04]  /*e750*/  STL.64 [R1+0x2a0], R16 ;  /* 0x0002a01001007387 */ /* 0x0005e80000100a00 */
[----:B------:R3:W-:Y:S01]  /*e760*/  LDGSTS.E [R6+-0x53c00], [R16.64], P4 ;  /* 0xac40000010067fae */ /* 0x0007e2000a121848 */
[----:B-1----:R-:W-:-:S03]  /*e770*/  IMAD.WIDE R8, R173, 0x4, R48 ;  /* 0x00000004ad087825 */ /* 0x002fc600078e0230 */
[----:B------:R1:W-:Y:S04]  /*e780*/  STL.64 [R1+0x298], R14 ;  /* 0x0002980e01007387 */ /* 0x0003e80000100a00 */
[----:B------:R1:W-:Y:S01]  /*e790*/  LDGSTS.E [R5+-0x52c00], [R14.64], P4 ;  /* 0xad4000000e057fae */ /* 0x0003e2000a121848 */
[----:B---3--:R-:W-:Y:S01]  /*e7a0*/  IADD3 R6, R177, 0x100000, RZ ;  /* 0x00100000b1067810 */ /* 0x008fe20007ffe0ff */
[----:B--2---:R-:W-:Y:S02]  /*e7b0*/  IMAD.WIDE R16, R173, 0x4, R60 ;  /* 0x00000004ad107825 */ /* 0x004fe400078e023c */
[----:B------:R2:W-:Y:S04]  /*e7c0*/  STL.64 [R1+0x290], R12 ;  /* 0x0002900c01007387 */ /* 0x0005e80000100a00 */
[----:B------:R3:W-:Y:S01]  /*e7d0*/  LDGSTS.E [R4+-0x51c00], [R12.64], P4 ;  /* 0xae4000000c047fae */ /* 0x0007e2000a121848 */
[----:B-1----:R-:W-:Y:S01]  /*e7e0*/  IADD3 R5, R177, 0x100000, RZ ;  /* 0x00100000b1057810 */ /* 0x002fe20007ffe0ff */
[----:B------:R-:W-:-:S02]  /*e7f0*/  IMAD.WIDE R14, R173, 0x4, R52 ;  /* 0x00000004ad0e7825 */ /* 0x000fc400078e0234 */
        /* <DEDUP_REMOVED lines=35> */
[----:B---3--:R-:W-:Y:S01]  /*ea30*/  IADD3 R2, R174, 0x100000, RZ ;  /* 0x00100000ae027810 */ /* 0x008fe20007ffe0ff */
[----:B-1----:R-:W-:Y:S02]  /*ea40*/  IMAD.WIDE R14, R173, 0x4, R72 ;  /* 0x00000004ad0e7825 */ /* 0x002fe400078e0248 */
[----:B------:R1:W-:Y:S01]  /*ea50*/  STL.64 [R1+0x238], R10 ;  /* 0x0002380a01007387 */ /* 0x0003e20000100a00 */
[----:B------:R-:W-:-:S03]  /*ea60*/  LOP3.LUT R174, R203, 0x50, RZ, 0x3c, !PT ;  /* 0x00000050cbae7812 */ /* 0x000fc600078e3cff */
        /* <DEDUP_REMOVED lines=10> */
[C---:B---3--:R-:W-:Y:S01]  /*eb10*/  IADD3 R6, R174.reuse, 0x100000, RZ ;  /* 0x00100000ae067810 */ /* 0x048fe20007ffe0ff */
[C---:B-1----:R-:W-:Y:S02]  /*eb20*/  IMAD.WIDE R16, R173.reuse, 0x4, R90 ;  /* 0x00000004ad107825 */ /* 0x042fe400078e025a */
[----:B------:R1:W-:Y:S04]  /*eb30*/  STL.64 [R1+0x218], R12 ;  /* 0x0002180c01007387 */ /* 0x0003e80000100a00 */
[----:B------:R3:W-:Y:S01]  /*eb40*/  LDGSTS.E [R4+-0x52800], [R12.64], P4 ;  /* 0xad8000000c047fae */ /* 0x0007e2000a121848 */
[----:B--2---:R-:W-:Y:S01]  /*eb50*/  IADD3 R5, R174, 0x100000, RZ ;  /* 0x00100000ae057810 */ /* 0x004fe20007ffe0ff */
[----:B------:R-:W-:-:S02]  /*eb60*/  IMAD.WIDE R14, R173, 0x4, R82 ;  /* 0x00000004ad0e7825 */ /* 0x000fc400078e0252 */
        /* <DEDUP_REMOVED lines=10> */
[----:B---3--:R-:W-:Y:S01]  /*ec10*/  IADD3 R2, R174, 0x100000, RZ ;  /* 0x00100000ae027810 */ /* 0x008fe20007ffe0ff */
[C---:B-1----:R-:W-:Y:S02]  /*ec20*/  IMAD.WIDE R8, R173.reuse, 0x4, R88 ;  /* 0x00000004ad087825 */ /* 0x042fe400078e0258 */
        /* <DEDUP_REMOVED lines=42> */
[----:B------:R3:W-:Y:S01]  /*eed0*/  STL.64 [R1+0x170], R8 ;  /* 0x0001700801007387 */ /* 0x0007e20000100a00 */
[----:B--2---:R-:W-:-:S03]  /*eee0*/  IMAD.WIDE R12, R173, 0x4, R114 ;  /* 0x00000004ad0c7825 */ /* 0x004fc600078e0272 */
[----:B------:R1:W-:Y:S04]  /*eef0*/  LDGSTS.E [R3+-0x52400], [R10.64], P4 ;  /* 0xadc000000a037fae */ /* 0x0003e8000a121848 */
[----:B------:R3:W-:Y:S04]  /*ef00*/  LDGSTS.E [R2+-0x51400], [R8.64], P4 ;  /* 0xaec0000008027fae */ /* 0x0007e8000a121848 */
[----:B------:R-:W2:Y:S01]  /*ef10*/  LDL.LU.64 R184, [R1+0xab8] ;  /* 0x000ab80001b87983 */ /* 0x000ea20000300a00 */
[----:B-1----:R-:W-:-:S03]  /*ef20*/  IMAD.WIDE R10, R173, 0x4, R116 ;  /* 0x00000004ad0a7825 */ /* 0x002fc600078e0274 */
[----:B------:R-:W-:Y:S01]  /*ef30*/  STL.64 [R1+0x160], R16 ;  /* 0x0001601001007387 */ /* 0x000fe20000100a00 */
[----:B---3--:R-:W-:-:S03]  /*ef40*/  IMAD.WIDE R8, R173, 0x4, R118 ;  /* 0x00000004ad087825 */ /* 0x008fc600078e0276 */
[----:B------:R-:W-:Y:S04]  /*ef50*/  STL.64 [R1+0x150], R14 ;  /* 0x0001500e01007387 */ /* 0x000fe80000100a00 */
[----:B------:R1:W-:Y:S04]  /*ef60*/  STL.64 [R1+0x140], R12 ;  /* 0x0001400c01007387 */ /* 0x0003e80000100a00 */
[----:B------:R-:W3:Y:S04]  /*ef70*/  LDL.LU.64 R176, [R1+0xac0] ;  /* 0x000ac00001b07983 */ /* 0x000ee80000300a00 */
[----:B------:R1:W-:Y:S04]  /*ef80*/  STL.64 [R1+0x130], R10 ;  /* 0x0001300a01007387 */ /* 0x0003e80000100a00 */
[----:B------:R1:W-:Y:S04]  /*ef90*/  STL.64 [R1+0x120], R8 ;  /* 0x0001200801007387 */ /* 0x0003e80000100a00 */
[----:B------:R-:W4:Y:S01]  /*efa0*/  LDL.LU.64 R174, [R1+0xa80] ;  /* 0x000a800001ae7983 */ /* 0x000f220000300a00 */
[----:B------:R-:W-:-:S03]  /*efb0*/  LOP3.LUT R179, R203, 0x70, RZ, 0x3c, !PT ;  /* 0x00000070cbb37812 */ /* 0x000fc600078e3cff */
[----:B------:R1:W-:Y:S01]  /*efc0*/  LDGSTS.E [R6+-0x50400], [R16.64], P4 ;  /* 0xafc0000010067fae */ /* 0x0003e2000a121848 */
[C---:B------:R-:W-:Y:S02]  /*efd0*/  IADD3 R5, R179.reuse, 0x100000, RZ ;  /* 0x00100000b3057810 */ /* 0x040fe40007ffe0ff */
[C---:B------:R-:W-:Y:S01]  /*efe0*/  IADD3 R4, R179.reuse, 0x100000, RZ ;  /* 0x00100000b3047810 */ /* 0x040fe20007ffe0ff */
[----:B------:R-:W4:Y:S01]  /*eff0*/  LDL.LU.64 R182, [R1+0xa48] ;  /* 0x000a480001b67983 */ /* 0x000f220000300a00 */
[C---:B------:R-:W-:Y:S02]  /*f000*/  IADD3 R3, R179.reuse, 0x100000, RZ ;  /* 0x00100000b3037810 */ /* 0x040fe40007ffe0ff */
[----:B------:R-:W-:Y:S01]  /*f010*/  IADD3 R2, R179, 0x100000, RZ ;  /* 0x00100000b3027810 */ /* 0x000fe20007ffe0ff */
[----:B------:R1:W-:Y:S04]  /*f020*/  LDGSTS.E [R5+-0x57200], [R14.64], P4 ;  /* 0xa8e000000e057fae */ /* 0x0003e8000a121848 */
[----:B------:R1:W-:Y:S02]  /*f030*/  LDGSTS.E [R4+-0x56200], [R12.64], P4 ;  /* 0xa9e000000c047fae */ /* 0x0003e4000a121848 */
[----:B-1----:R-:W-:-:S02]  /*f040*/  IMAD.WIDE R6, R173, 0x4, R126 ;  /* 0x00000004ad067825 */ /* 0x002fc400078e027e */
[----:B------:R1:W-:Y:S04]  /*f050*/  LDGSTS.E [R3+-0x55200], [R10.64], P4 ;  /* 0xaae000000a037fae */ /* 0x0003e8000a121848 */
[----:B------:R1:W-:Y:S01]  /*f060*/  LDGSTS.E [R2+-0x54200], [R8.64], P4 ;  /* 0xabe0000008027fae */ /* 0x0003e2000a121848 */
[----:B------:R-:W-:-:S03]  /*f070*/  IMAD.WIDE R12, R173, 0x4, R122 ;  /* 0x00000004ad0c7825 */ /* 0x000fc600078e027a */
[----:B------:R-:W4:Y:S01]  /*f080*/  LDL.LU.64 R180, [R1+0xa40] ;  /* 0x000a400001b47983 */ /* 0x000f220000300a00 */
[----:B-1----:R-:W-:-:S03]  /*f090*/  IMAD.WIDE R10, R173, 0x4, R128 ;  /* 0x00000004ad0a7825 */ /* 0x002fc600078e0280 */
[----:B------:R-:W-:Y:S01]  /*f0a0*/  STL.64 [R1+0x110], R12 ;  /* 0x0001100c01007387 */ /* 0x000fe20000100a00 */
[----:B------:R-:W-:-:S03]  /*f0b0*/  IMAD.WIDE R8, R173, 0x4, R124 ;  /* 0x00000004ad087825 */ /* 0x000fc600078e027c */
[----:B------:R-:W-:Y:S04]  /*f0c0*/  STL.64 [R1+0x100], R10 ;  /* 0x0001000a01007387 */ /* 0x000fe80000100a00 */
[----:B------:R1:W-:Y:S04]  /*f0d0*/  STL.64 [R1+0xf0], R8 ;  /* 0x0000f00801007387 */ /* 0x0003e80000100a00 */
[----:B------:R3:W-:Y:S04]  /*f0e0*/  STL.64 [R1+0xd8], R6 ;  /* 0x0000d80601007387 */ /* 0x0007e80000100a00 */
[----:B------:R-:W4:Y:S04]  /*f0f0*/  LDL.LU.64 R178, [R1+0xa08] ;  /* 0x000a080001b27983 */ /* 0x000f280000300a00 */
[----:B------:R1:W-:Y:S04]  /*f100*/  LDGSTS.E [R5+-0x53200], [R12.64], P4 ;  /* 0xace000000c057fae */ /* 0x0003e8000a121848 */
[----:B------:R-:W4:Y:S04]  /*f110*/  LDL.LU.64 R190, [R1+0xa00] ;  /* 0x000a000001be7983 */ /* 0x000f280000300a00 */
[----:B------:R2:W-:Y:S04]  /*f120*/  LDGSTS.E [R4+-0x52200], [R10.64], P4 ;  /* 0xade000000a047fae */ /* 0x0005e8000a121848 */
[----:B------:R-:W4:Y:S01]  /*f130*/  LDL.LU.64 R188, [R1+0x9c8] ;  /* 0x0009c80001bc7983 */ /* 0x000f220000300a00 */
[----:B-1----:R-:W-:-:S03]  /*f140*/  IADD3 R5, R0, -0x119, RZ ;  /* 0xfffffee700057810 */ /* 0x002fc60007ffe0ff */
[----:B------:R-:W4:Y:S04]  /*f150*/  LDL.LU.64 R186, [R1+0x9c0] ;  /* 0x0009c00001ba7983 */ /* 0x000f280000300a00 */
[----:B------:R1:W-:Y:S04]  /*f160*/  LDGSTS.E [R3+-0x51200], [R8.64], P4 ;  /* 0xaee0000008037fae */ /* 0x0003e8000a121848 */
[----:B------:R3:W-:Y:S01]  /*f170*/  LDGSTS.E [R2+-0x50200], [R6.64], P4 ;  /* 0xafe0000006027fae */ /* 0x0007e2000a121848 */
[----:B------:R-:W-:-:S03]  /*f180*/  ISETP.GE.U32.AND P4, PT, R5, 0x7ffffe68, PT ;  /* 0x7ffffe680500780c */ /* 0x000fc60003f86070 */
[----:B------:R-:W0:Y:S01]  /*f190*/  LDGDEPBAR ;  /* 0x00000000000079af */ /* 0x000e220000000000 */
[----:B-1----:R-:W-:-:S04]  /*f1a0*/  IMAD.WIDE R8, R202, 0x4, R130 ;  /* 0x00000004ca087825 */ /* 0x002fc800078e0282 */
[C---:B--2---:R-:W-:Y:S01]  /*f1b0*/  IMAD.WIDE R10, R202.reuse, 0x4, R184 ;  /* 0x00000004ca0a7825 */ /* 0x044fe200078e02b8 */
[----:B------:R-:W-:Y:S06]  /*f1c0*/  BAR.SYNC.DEFER_BLOCKING 0x0 ;  /* 0x0000000000007b1d */ /* 0x000fec0000010000 */
[----:B------:R1:W-:Y:S01]  /*f1d0*/  STL.64 [R1+0xd0], R10 ;  /* 0x0000d00a01007387 */ /* 0x0003e20000100a00 */
[----:B---3--:R-:W-:-:S03]  /*f1e0*/  IMAD.WIDE R6, R202, 0x4, R176 ;  /* 0x00000004ca067825 */ /* 0x008fc600078e02b0 */
[----:B------:R-:W2:Y:S04]  /*f1f0*/  LDL.LU.64 R176, [R1+0x988] ;  /* 0x0009880001b07983 */ /* 0x000ea80000300a00 */
[----:B------:R3:W-:Y:S04]  /*f200*/  STL.64 [R1+0xc8], R8 ;  /* 0x0000c80801007387 */ /* 0x0007e80000100a00 */
[----:B------:R-:W-:Y:S01]  /*f210*/  @!PT LDS RZ, [RZ] ;  /* 0x00000000fffff984 */ /* 0x000fe20000000800 */
[----:B------:R-:W-:Y:S01]  /*f220*/  @!PT LDS RZ, [RZ] ;  /* 0x00000000fffff984 */ /* 0x000fe20000000800 */
[----:B------:R-:W-:Y:S01]  /*f230*/  @!PT LDS RZ, [RZ] ;  /* 0x00000000fffff984 */ /* 0x000fe20000000800 */
[----:B------:R1:W-:Y:S01]  /*f240*/  LDGSTS.E [R203+0x40000], [R10.64], !P3 ;  /* 0x400000000acb7fae */ /* 0x0003e2000d921848 */
[----:B----4-:R-:W-:-:S03]  /*f250*/  IMAD.WIDE R4, R202, 0x4, R174 ;  /* 0x00000004ca047825 */ /* 0x010fc600078e02ae */
[----:B------:R-:W4:Y:S04]  /*f260*/  LDL.LU.64 R174, [R1+0x980] ;  /* 0x0009800001ae7983 */ /* 0x000f280000300a00 */
[----:B------:R3:W-:Y:S01]  /*f270*/  LDGSTS.E [R203+0x40200], [R8.64], !P3 ;  /* 0x4020000008cb7fae */ /* 0x0007e2000d921848 */
[----:B-1----:R-:W-:-:S03]  /*f280*/  IMAD.WIDE R10, R202, 0x4, R182 ;  /* 0x00000004ca0a7825 */ /* 0x002fc600078e02b6 */
[----:B------:R1:W-:Y:S04]  /*f290*/  STL.64 [R1+0xa0], R6 ;  /* 0x0000a00601007387 */ /* 0x0003e80000100a00 */
[----:B------:R1:W-:Y:S01]  /*f2a0*/  STL.64 [R1+0x98], R4 ;  /* 0x0000980401007387 */ /* 0x0003e20000100a00 */
[----:B------:R-:W-:-:S03]  /*f2b0*/  IADD3 R3, R0, -0x11d, RZ ;  /* 0xfffffee300037810 */ /* 0x000fc60007ffe0ff */
[----:B------:R-:W4:Y:S01]  /*f2c0*/  LDL.LU.64 R184, [R1+0x948] ;  /* 0x0009480001b87983 */ /* 0x000f220000300a00 */
[----:B------:R-:W-:-:S03]  /*f2d0*/  IADD3 R2, R0, -0x121, RZ ;  /* 0xfffffedf00027810 */ /* 0x000fc60007ffe0ff */
[----:B------:R-:W4:Y:S04]  /*f2e0*/  LDL.LU.64 R182, [R1+0x940] ;  /* 0x0009400001b67983 */ /* 0x000f280000300a00 */
[----:B------:R1:W-:Y:S01]  /*f2f0*/  LDGSTS.E [R203+0x41000], [R6.64], !P6 ;  /* 0x4100000006cb7fae */ /* 0x0003e2000f121848 */
[----:B---3--:R-:W-:-:S03]  /*f300*/  IMAD.WIDE R8, R202, 0x4, R180 ;  /* 0x00000004ca087825 */ /* 0x008fc600078e02b4 */
[----:B------:R3:W-:Y:S04]  /*f310*/  STL.64 [R1+0x68], R10 ;  /* 0x0000680a01007387 */ /* 0x0007e80000100a00 */
[----:B------:R1:W-:Y:S04]  /*f320*/  LDGSTS.E [R203+0x41200], [R4.64], !P6 ;  /* 0x4120000004cb7fae */ /* 0x0003e8000f121848 */
[----:B------:R3:W-:Y:S01]  /*f330*/  STL.64 [R1+0x60], R8 ;  /* 0x0000600801007387 */ /* 0x0007e20000100a00 */
[----:B------:R-:W-:-:S03]  /*f340*/  ISETP.GE.U32.AND P3, PT, R3, 0x7ffffe64, PT ;  /* 0x7ffffe640300780c */ /* 0x000fc60003f66070 */
[----:B------:R-:W4:Y:S01]  /*f350*/  LDL.LU.64 R180, [R1+0x908] ;  /* 0x0009080001b47983 */ /* 0x000f220000300a00 */
[----:B------:R-:W-:-:S03]  /*f360*/  ISETP.GE.U32.AND P6, PT, R2, 0x7ffffe60, PT ;  /* 0x7ffffe600200780c */ /* 0x000fc60003fc6070 */
[----:B------:R3:W-:Y:S01]  /*f370*/  LDGSTS.E [R203+0x42000], [R10.64], !P5 ;  /* 0x420000000acb7fae */ /* 0x0007e2000e921848 */
[----:B-1----:R-:W-:-:S03]  /*f380*/  IMAD.WIDE R6, R202, 0x4, R178 ;  /* 0x00000004ca067825 */ /* 0x002fc600078e02b2 */
[----:B------:R-:W4:Y:S01]  /*f390*/  LDL.LU.64 R178, [R1+0x900] ;  /* 0x0009000001b27983 */ /* 0x000f220000300a00 */
[----:B------:R-:W-:-:S03]  /*f3a0*/  IADD3 R3, R0, -0x125, RZ ;  /* 0xfffffedb00037810 */ /* 0x000fc60007ffe0ff */
[----:B------:R1:W-:Y:S01]  /*f3b0*/  LDGSTS.E [R203+0x42200], [R8.64], !P5 ;  /* 0x4220000008cb7fae */ /* 0x0003e2000e921848 */
[----:B------:R-:W-:Y:S01]  /*f3c0*/  IMAD.WIDE R4, R202, 0x4, R190 ;  /* 0x00000004ca047825 */ /* 0x000fe200078e02be */
[----:B------:R-:W-:Y:S02]  /*f3d0*/  IADD3 R2, R0, -0x129, RZ ;  /* 0xfffffed700027810 */ /* 0x000fe40007ffe0ff */
[----:B------:R1:W-:Y:S01]  /*f3e0*/  STL.64 [R1+0x38], R6 ;  /* 0x0000380601007387 */ /* 0x0003e20000100a00 */
[----:B---3--:R-:W-:-:S03]  /*f3f0*/  IMAD.WIDE R10, R202, 0x4, R188 ;  /* 0x00000004ca0a7825 */ /* 0x008fc600078e02bc */
[----:B------:R4:W-:Y:S01]  /*f400*/  STL.64 [R1+0x30], R4 ;  /* 0x0000300401007387 */ /* 0x0009e20000100a00 */
[----:B-1----:R-:W-:-:S03]  /*f410*/  IMAD.WIDE R8, R202, 0x4, R186 ;  /* 0x00000004ca087825 */ /* 0x002fc600078e02ba */
[----:B------:R1:W-:Y:S01]  /*f420*/  LDGSTS.E [R203+0x43000], [R6.64], !P0 ;  /* 0x4300000006cb7fae */ /* 0x0003e2000c121848 */
[----:B------:R-:W-:-:S03]  /*f430*/  ISETP.GE.U32.AND P5, PT, R3, 0x7ffffe5c, PT ;  /* 0x7ffffe5c0300780c */ /* 0x000fc60003fa6070 */
[----:B------:R-:W-:Y:S04]  /*f440*/  STL.64 [R1+0x8], R10 ;  /* 0x0000080a01007387 */ /* 0x000fe80000100a00 */
[----:B------:R4:W-:Y:S01]  /*f450*/  LDGSTS.E [R203+0x43200], [R4.64], !P0 ;  /* 0x4320000004cb7fae */ /* 0x0009e2000c121848 */
[----:B------:R-:W-:-:S03]  /*f460*/  ISETP.GE.U32.AND P0, PT, R2, 0x7ffffe58, PT ;  /* 0x7ffffe580200780c */ /* 0x000fc60003f06070 */
[----:B------:R3:W-:Y:S04]  /*f470*/  STL.64 [R1], R8 ;  /* 0x0000000801007387 */ /* 0x0007e80000100a00 */
[----:B------:R-:W4:Y:S04]  /*f480*/  LDL.LU.64 R188, [R1+0x8c8] ;  /* 0x0008c80001bc7983 */ /* 0x000f280000300a00 */
[----:B------:R-:W4:Y:S01]  /*f490*/  LDL.LU.64 R186, [R1+0x8c0] ;  /* 0x0008c00001ba7983 */ /* 0x000f220000300a00 */
[C---:B-1----:R-:W-:Y:S02]  /*f4a0*/  IADD3 R7, R0.reuse, -0x12d, RZ ;  /* 0xfffffed300077810 */ /* 0x042fe40007ffe0ff */
[----:B------:R-:W-:Y:S01]  /*f4b0*/  IADD3 R6, R0, -0x131, RZ ;  /* 0xfffffecf00067810 */ /* 0x000fe20007ffe0ff */
[----:B------:R1:W-:Y:S04]  /*f4c0*/  LDGSTS.E [R203+0x44000], [R10.64], !P1 ;  /* 0x440000000acb7fae */ /* 0x0003e8000c921848 */
[----:B------:R3:W-:Y:S01]  /*f4d0*/  LDGSTS.E [R203+0x44200], [R8.64], !P1 ;  /* 0x4420000008cb7fae */ /* 0x0007e2000c921848 */
[----:B--2---:R-:W-:-:S03]  /*f4e0*/  IMAD.WIDE R2, R202, 0x4, R176 ;  /* 0x00000004ca027825 */ /* 0x004fc600078e02b0 */
[----:B------:R-:W2:Y:S01]  /*f4f0*/  LDL.LU.64 R176, [R1+0x888] ;  /* 0x0008880001b07983 */ /* 0x000ea20000300a00 */
[----:B----4-:R-:W-:-:S03]  /*f500*/  IMAD.WIDE R4, R202, 0x4, R174 ;  /* 0x00000004ca047825 */ /* 0x010fc600078e02ae */
[----:B------:R4:W-:Y:S04]  /*f510*/  LDGSTS.E [R203+0x45000], [R2.64], !P2 ;  /* 0x4500000002cb7fae */ /* 0x0009e8000d121848 */
[----:B------:R-:W4:Y:S01]  /*f520*/  LDL.LU.64 R174, [R1+0x880] ;  /* 0x0008800001ae7983 */ /* 0x000f220000300a00 */
[----:B------:R-:W-:-:S03]  /*f530*/  ISETP.GE.U32.AND P1, PT, R7, 0x7ffffe54, PT ;  /* 0x7ffffe540700780c */ /* 0x000fc60003f26070 */
[----:B------:R1:W-:Y:S01]  /*f540*/  LDGSTS.E [R203+0x45200], [R4.64], !P2 ;  /* 0x4520000004cb7fae */ /* 0x0003e2000d121848 */
[----:B------:R-:W-:-:S03]  /*f550*/  ISETP.GE.U32.AND P2, PT, R6, 0x7ffffe50, PT ;  /* 0x7ffffe500600780c */ /* 0x000fc60003f46070 */
[----:B------:R-:W-:Y:S01]  /*f560*/  STL.64 [R1+0xcf8], R2 ;  /* 0x000cf80201007387 */ /* 0x000fe20000100a00 */
[----:B------:R-:W-:-:S03]  /*f570*/  IMAD.WIDE R6, R202, 0x4, R184 ;  /* 0x00000004ca067825 */ /* 0x000fc600078e02b8 */
[----:B------:R-:W-:Y:S01]  /*f580*/  STL.64 [R1+0xd00], R4 ;  /* 0x000d000401007387 */ /* 0x000fe20000100a00 */
[----:B---3--:R-:W-:-:S03]  /*f590*/  IMAD.WIDE R8, R202, 0x4, R182 ;  /* 0x00000004ca087825 */ /* 0x008fc600078e02b6 */
[----:B------:R-:W3:Y:S01]  /*f5a0*/  LDL.LU.64 R184, [R1+0x858] ;  /* 0x0008580001b87983 */ /* 0x000ee20000300a00 */
[C---:B------:R-:W-:Y:S02]  /*f5b0*/  IADD3 R15, R0.reuse, -0x135, RZ ;  /* 0xfffffecb000f7810 */ /* 0x040fe40007ffe0ff */
[----:B------:R-:W-:Y:S01]  /*f5c0*/  IADD3 R14, R0, -0x139, RZ ;  /* 0xfffffec7000e7810 */ /* 0x000fe20007ffe0ff */
[----:B------:R-:W3:Y:S04]  /*f5d0*/  LDL.LU.64 R182, [R1+0x850] ;  /* 0x0008500001b67983 */ /* 0x000ee80000300a00 */
[----:B------:R2:W-:Y:S04]  /*f5e0*/  LDGSTS.E [R203+0x46000], [R6.64], !P4 ;  /* 0x4600000006cb7fae */ /* 0x0005e8000e121848 */
[----:B------:R2:W-:Y:S01]  /*f5f0*/  LDGSTS.E [R203+0x46200], [R8.64], !P4 ;  /* 0x4620000008cb7fae */ /* 0x0005e2000e121848 */
[----:B-1----:R-:W-:-:S03]  /*f600*/  IMAD.WIDE R10, R202, 0x4, R180 ;  /* 0x00000004ca0a7825 */ /* 0x002fc600078e02b4 */
[----:B------:R-:W3:Y:S01]  /*f610*/  LDL.LU.64 R180, [R1+0x828] ;  /* 0x0008280001b47983 */ /* 0x000ee20000300a00 */
[----:B------:R-:W-:-:S03]  /*f620*/  IMAD.WIDE R12, R202, 0x4, R178 ;  /* 0x00000004ca0c7825 */ /* 0x000fc600078e02b2 */
[----:B------:R1:W-:Y:S01]  /*f630*/  LDGSTS.E [R203+0x47000], [R10.64], !P3 ;  /* 0x470000000acb7fae */ /* 0x0003e2000d921848 */
[----:B------:R-:W-:-:S03]  /*f640*/  ISETP.GE.U32.AND P4, PT, R15, 0x7ffffe4c, PT ;  /* 0x7ffffe4c0f00780c */ /* 0x000fc60003f86070 */
[----:B------:R-:W3:Y:S04]  /*f650*/  LDL.LU.64 R178, [R1+0x820] ;  /* 0x0008200001b27983 */ /* 0x000ee80000300a00 */
[----:B------:R-:W-:Y:S04]  /*f660*/  STL.64 [R1+0xd08], R6 ;  /* 0x000d080601007387 */ /* 0x000fe80000100a00 */
[----:B------:R1:W-:Y:S04]  /*f670*/  STL.64 [R1+0xd10], R8 ;  /* 0x000d100801007387 */ /* 0x0003e80000100a00 */
[----:B------:R1:W-:Y:S01]  /*f680*/  LDGSTS.E [R203+0x47200], [R12.64], !P3 ;  /* 0x472000000ccb7fae */ /* 0x0003e2000d921848 */
[----:B------:R-:W-:-:S03]  /*f690*/  ISETP.GE.U32.AND P3, PT, R14, 0x7ffffe48, PT ;  /* 0x7ffffe480e00780c */ /* 0x000fc60003f66070 */
[----:B------:R-:W-:Y:S04]  /*f6a0*/  STL.64 [R1+0xd18], R10 ;  /* 0x000d180a01007387 */ /* 0x000fe80000100a00 */
[----:B------:R-:W-:Y:S01]  /*f6b0*/  STL.64 [R1+0xd20], R12 ;  /* 0x000d200c01007387 */ /* 0x000fe20000100a00 */
[----:B------:R-:W-:-:S03]  /*f6c0*/  IMAD.WIDE R14, R202, 0x4, R188 ;  /* 0x00000004ca0e7825 */ /* 0x000fc600078e02bc */
[----:B------:R-:W3:Y:S01]  /*f6d0*/  LDL.LU.64 R188, [R1+0x7f8] ;  /* 0x0007f80001bc7983 */ /* 0x000ee20000300a00 */
[----:B------:R-:W-:-:S03]  /*f6e0*/  IMAD.WIDE R16, R202, 0x4, R186 ;  /* 0x00000004ca107825 */ /* 0x000fc600078e02ba */
[----:B------:R-:W3:Y:S01]  /*f6f0*/  LDL.LU.64 R186, [R1+0x7f0] ;  /* 0x0007f00001ba7983 */ /* 0x000ee20000300a00 */
[C---:B------:R-:W-:Y:S02]  /*f700*/  IADD3 R23, R0.reuse, -0x13d, RZ ;  /* 0xfffffec300177810 */ /* 0x040fe40007ffe0ff */
        /* <DEDUP_REMOVED lines=9> */
[----:B------:R-:W-:Y:S04]  /*f7a0*/  STL.64 [R1+0xd28], R14 ;  /* 0x000d280e01007387 */ /* 0x000fe80000100a00 */
[----:B------:R-:W-:Y:S04]  /*f7b0*/  STL.64 [R1+0xd30], R16 ;  /* 0x000d301001007387 */ /* 0x000fe80000100a00 */
[----:B------:R1:W-:Y:S01]  /*f7c0*/  LDGSTS.E [R203+0x49200], [R20.64], !P5 ;  /* 0x4920000014cb7fae */ /* 0x0003e2000e921848 */
[----:B------:R-:W-:Y:S01]  /*f7d0*/  ISETP.GE.U32.AND P5, PT, R22, 0x7ffffe40, PT ;  /* 0x7ffffe401600780c */ /* 0x000fe20003fa6070 */
[----:B---3--:R-:W-:-:S02]  /*f7e0*/  IMAD.WIDE R22, R202, 0x4, R184 ;  /* 0x00000004ca167825 */ /* 0x008fc400078e02b8 */
[----:B------:R-:W-:Y:S02]  /*f7f0*/  STL.64 [R1+0xd38], R18 ;  /* 0x000d381201007387 */ /* 0x000fe40000100a00 */
[----:B------:R-:W-:Y:S02]  /*f800*/  IMAD.WIDE R24, R202, 0x4, R182 ;  /* 0x00000004ca187825 */ /* 0x000fe400078e02b6 */
[----:B------:R-:W-:Y:S04]  /*f810*/  STL.64 [R1+0xd40], R20 ;  /* 0x000d401401007387 */ /* 0x000fe80000100a00 */
[----:B------:R-:W3:Y:S04]  /*f820*/  LDL.LU.64 R184, [R1+0x798] ;  /* 0x0007980001b87983 */ /* 0x000ee80000300a00 */
[----:B------:R-:W3:Y:S01]  /*f830*/  LDL.LU.64 R182, [R1+0x790] ;  /* 0x0007900001b67983 */ /* 0x000ee20000300a00 */
[----:B------:R-:W-:-:S02]  /*f840*/  IADD3 R31, R0, -0x145, RZ ;  /* 0xfffffebb001f7810 */ /* 0x000fc40007ffe0ff */
[----:B------:R-:W-:Y:S01]  /*f850*/  IADD3 R30, R0, -0x149, RZ ;  /* 0xfffffeb7001e7810 */ /* 0x000fe20007ffe0ff */
[----:B------:R1:W-:Y:S01]  /*f860*/  LDGSTS.E [R203+0x4a000], [R22.64], !P0 ;  /* 0x4a00000016cb7fae */ /* 0x0003e2000c121848 */
[----:B------:R-:W-:-:S03]  /*f870*/  IMAD.WIDE R26, R202, 0x4, R180 ;  /* 0x00000004ca1a7825 */ /* 0x000fc600078e02b4 */
[----:B------:R-:W3:Y:S04]  /*f880*/  LDL.LU.64 R180, [R1+0x768] ;  /* 0x0007680001b47983 */ /* 0x000ee80000300a00 */
[----:B------:R1:W-:Y:S01]  /*f890*/  LDGSTS.E [R203+0x4a200], [R24.64], !P0 ;  /* 0x4a20000018cb7fae */ /* 0x0003e2000c121848 */
[----:B------:R-:W-:-:S03]  /*f8a0*/  IMAD.WIDE R28, R202, 0x4, R178 ;  /* 0x00000004ca1c7825 */ /* 0x000fc600078e02b2 */
[----:B------:R1:W-:Y:S04]  /*f8b0*/  LDGSTS.E [R203+0x4b000], [R26.64], !P1 ;  /* 0x4b0000001acb7fae */ /* 0x0003e8000c921848 */
[----:B------:R-:W3:Y:S04]  /*f8c0*/  LDL.LU.64 R178, [R1+0x760] ;  /* 0x0007600001b27983 */ /* 0x000ee80000300a00 */
[----:B------:R-:W-:Y:S04]  /*f8d0*/  STL.64 [R1+0xd48], R22 ;  /* 0x000d481601007387 */ /* 0x000fe80000100a00 */
[----:B------:R-:W-:Y:S04]  /*f8e0*/  STL.64 [R1+0xd50], R24 ;  /* 0x000d501801007387 */ /* 0x000fe80000100a00 */
[----:B------:R-:W-:Y:S04]  /*f8f0*/  STL.64 [R1+0xd58], R26 ;  /* 0x000d581a01007387 */ /* 0x000fe80000100a00 */
[----:B------:R-:W-:Y:S04]  /*f900*/  STL.64 [R1+0xd60], R28 ;  /* 0x000d601c01007387 */ /* 0x000fe80000100a00 */
[----:B------:R-:W3:Y:S04]  /*f910*/  LDL.LU.64 R196, [R1+0x738] ;  /* 0x0007380001c47983 */ /* 0x000ee80000300a00 */
[----:B------:R-:W3:Y:S01]  /*f920*/  LDL.LU.64 R194, [R1+0x730] ;  /* 0x0007300001c27983 */ /* 0x000ee20000300a00 */
[----:B--2---:R-:W-:-:S03]  /*f930*/  IMAD.WIDE R34, R202, 0x4, R176 ;  /* 0x00000004ca227825 */ /* 0x004fc600078e02b0 */
[----:B------:R2:W-:Y:S04]  /*f940*/  LDGSTS.E [R203+0x4b200], [R28.64], !P1 ;  /* 0x4b2000001ccb7fae */ /* 0x0005e8000c921848 */
[----:B------:R-:W2:Y:S01]  /*f950*/  LDL.LU.64 R176, [R1+0x710] ;  /* 0x0007100001b07983 */ /* 0x000ea20000300a00 */
[----:B----4-:R-:W-:-:S03]  /*f960*/  IMAD.WIDE R36, R202, 0x4, R174 ;  /* 0x00000004ca247825 */ /* 0x010fc600078e02ae */
[----:B------:R-:W4:Y:S01]  /*f970*/  LDL.LU.64 R174, [R1+0x708] ;  /* 0x0007080001ae7983 */ /* 0x000f220000300a00 */
[----:B------:R-:W-:Y:S02]  /*f980*/  ISETP.GE.U32.AND P0, PT, R31, 0x7ffffe3c, PT ;  /* 0x7ffffe3c1f00780c */ /* 0x000fe40003f06070 */
[----:B------:R-:W-:Y:S01]  /*f990*/  ISETP.GE.U32.AND P1, PT, R30, 0x7ffffe38, PT ;  /* 0x7ffffe381e00780c */ /* 0x000fe20003f26070 */
[----:B------:R-:W-:-:S04]  /*f9a0*/  IMAD.WIDE R30, R202, 0x4, R188 ;  /* 0x00000004ca1e7825 */ /* 0x000fc800078e02bc */
[----:B------:R-:W-:Y:S01]  /*f9b0*/  IMAD.WIDE R32, R202, 0x4, R186 ;  /* 0x00000004ca207825 */ /* 0x000fe200078e02ba */
[----:B------:R-:W-:Y:S01]  /*f9c0*/  STL.64 [R1+0xd68], R30 ;  /* 0x000d681e01007387 */ /* 0x000fe20000100a00 */
[----:B------:R-:W-:-:S03]  /*f9d0*/  IADD3 R39, R0, -0x14d, RZ ;  /* 0xfffffeb300277810 */ /* 0x000fc60007ffe0ff */
[----:B------:R-:W4:Y:S01]  /*f9e0*/  LDL.LU.64 R192, [R1+0x6e0] ;  /* 0x0006e00001c07983 */ /* 0x000f220000300a00 */
[----:B------:R-:W-:-:S03]  /*f9f0*/  IADD3 R38, R0, -0x151, RZ ;  /* 0xfffffeaf00267810 */ /* 0x000fc60007ffe0ff */
[----:B------:R-:W4:Y:S04]  /*fa00*/  LDL.LU.64 R190, [R1+0x6d8] ;  /* 0x0006d80001be7983 */ /* 0x000f280000300a00 */
[----:B------:R-:W4:Y:S04]  /*fa10*/  LDL.LU.64 R188, [R1+0x6b8] ;  /* 0x0006b80001bc7983 */ /* 0x000f280000300a00 */
[----:B------:R1:W-:Y:S04]  /*fa20*/  LDGSTS.E [R203+0x4c000], [R30.64], !P2 ;  /* 0x4c0000001ecb7fae */ /* 0x0003e8000d121848 */
[----:B------:R-:W4:Y:S04]  /*fa30*/  LDL.LU.64 R186, [R1+0x6b0] ;  /* 0x0006b00001ba7983 */ /* 0x000f280000300a00 */
[----:B------:R1:W-:Y:S01]  /*fa40*/  LDGSTS.E [R203+0x4c200], [R32.64], !P2 ;  /* 0x4c20000020cb7fae */ /* 0x0003e2000d121848 */
[----:B------:R-:W-:-:S03]  /*fa50*/  ISETP.GE.U32.AND P2, PT, R39, 0x7ffffe34, PT ;  /* 0x7ffffe342700780c */ /* 0x000fc60003f46070 */
[----:B------:R1:W-:Y:S01]  /*fa60*/  LDGSTS.E [R203+0x4d000], [R34.64], !P4 ;  /* 0x4d00000022cb7fae */ /* 0x0003e2000e121848 */
[----:B---3--:R-:W-:-:S03]  /*fa70*/  IMAD.WIDE R40, R202, 0x4, R182 ;  /* 0x00000004ca287825 */ /* 0x008fc600078e02b6 */
[----:B------:R3:W-:Y:S01]  /*fa80*/  LDGSTS.E [R203+0x4d200], [R36.64], !P4 ;  /* 0x4d20000024cb7fae */ /* 0x0007e2000e121848 */
[----:B------:R-:W-:Y:S01]  /*fa90*/  ISETP.GE.U32.AND P4, PT, R38, 0x7ffffe30, PT ;  /* 0x7ffffe302600780c */ /* 0x000fe20003f86070 */
[C---:B------:R-:W-:Y:S02]  /*faa0*/  IMAD.WIDE R38, R202.reuse, 0x4, R184 ;  /* 0x00000004ca267825 */ /* 0x040fe400078e02b8 */
[----:B------:R-:W3:Y:S02]  /*fab0*/  LDL.LU.64 R184, [R1+0x688] ;  /* 0x0006880001b87983 */ /* 0x000ee40000300a00 */
[C---:B------:R-:W-:Y:S02]  /*fac0*/  IMAD.WIDE R42, R202.reuse, 0x4, R180 ;  /* 0x00000004ca2a7825 */ /* 0x040fe400078e02b4 */
[----:B------:R-:W3:Y:S02]  /*fad0*/  LDL.LU.64 R182, [R1+0x680] ;  /* 0x0006800001b67983 */ /* 0x000ee40000300a00 */
[----:B------:R-:W-:-:S02]  /*fae0*/  IMAD.WIDE R44, R202, 0x4, R178 ;  /* 0x00000004ca2c7825 */ /* 0x000fc400078e02b2 */
[----:B------:R-:W3:Y:S04]  /*faf0*/  LDL.LU.64 R180, [R1+0x660] ;  /* 0x0006600001b47983 */ /* 0x000ee80000300a00 */
[----:B------:R-:W3:Y:S01]  /*fb00*/  LDL.LU.64 R178, [R1+0x658] ;  /* 0x0006580001b27983 */ /* 0x000ee20000300a00 */
[C---:B------:R-:W-:Y:S02]  /*fb10*/  IADD3 R47, R0.reuse, -0x155, RZ ;  /* 0xfffffeab002f7810 */ /* 0x040fe40007ffe0ff */
[----:B------:R-:W-:Y:S01]  /*fb20*/  IADD3 R46, R0, -0x159, RZ ;  /* 0xfffffea7002e7810 */ /* 0x000fe20007ffe0ff */
[----:B------:R1:W-:Y:S04]  /*fb30*/  LDGSTS.E [R203+0x4e000], [R38.64], !P3 ;  /* 0x4e00000026cb7fae */ /* 0x0003e8000d921848 */
[----:B------:R1:W-:Y:S01]  /*fb40*/  LDGSTS.E [R203+0x4e200], [R40.64], !P3 ;  /* 0x4e20000028cb7fae */ /* 0x0003e2000d921848 */
[----:B--2---:R-:W-:-:S03]  /*fb50*/  IMAD.WIDE R50, R202, 0x4, R176 ;  /* 0x00000004ca327825 */ /* 0x004fc600078e02b0 */
[----:B------:R2:W-:Y:S04]  /*fb60*/  LDGSTS.E [R203+0x4f000], [R42.64], !P6 ;  /* 0x4f0000002acb7fae */ /* 0x0005e8000f121848 */
[----:B------:R-:W2:Y:S01]  /*fb70*/  LDL.LU.64 R176, [R1+0xb8] ;  /* 0x0000b80001b07983 */ /* 0x000ea20000300a00 */
[----:B----4-:R-:W-:-:S03]  /*fb80*/  IMAD.WIDE R52, R202, 0x4, R174 ;  /* 0x00000004ca347825 */ /* 0x010fc600078e02ae */
[----:B------:R4:W-:Y:S04]  /*fb90*/  LDGSTS.E [R203+0x4f200], [R44.64], !P6 ;  /* 0x4f2000002ccb7fae */ /* 0x0009e8000f121848 */
[----:B------:R-:W4:Y:S01]  /*fba0*/  LDL.LU.64 R174, [R1+0x28] ;  /* 0x0000280001ae7983 */ /* 0x000f220000300a00 */
[----:B------:R-:W-:Y:S02]  /*fbb0*/  ISETP.GE.U32.AND P3, PT, R47, 0x7ffffe2c, PT ;  /* 0x7ffffe2c2f00780c */ /* 0x000fe40003f66070 */
[----:B------:R-:W-:Y:S01]  /*fbc0*/  ISETP.GE.U32.AND P6, PT, R46, 0x7ffffe28, PT ;  /* 0x7ffffe282e00780c */ /* 0x000fe20003fc6070 */
[----:B------:R-:W-:-:S04]  /*fbd0*/  IMAD.WIDE R46, R202, 0x4, R196 ;  /* 0x00000004ca2e7825 */ /* 0x000fc800078e02c4 */
[----:B------:R-:W-:Y:S01]  /*fbe0*/  IMAD.WIDE R48, R202, 0x4, R194 ;  /* 0x00000004ca307825 */ /* 0x000fe200078e02c2 */
[C---:B------:R-:W-:Y:S01]  /*fbf0*/  IADD3 R55, R0.reuse, -0x15d, RZ ;  /* 0xfffffea300377810 */ /* 0x040fe20007ffe0ff */
[----:B------:R1:W-:Y:S01]  /*fc00*/  LDGSTS.E [R203+0x50000], [R46.64], !P5 ;  /* 0x500000002ecb7fae */ /* 0x0003e2000e921848 */
[----:B------:R-:W-:-:S03]  /*fc10*/  IADD3 R54, R0, -0x161, RZ ;  /* 0xfffffe9f00367810 */ /* 0x000fc60007ffe0ff */
[----:B------:R1:W-:Y:S01]  /*fc20*/  LDGSTS.E [R203+0x50200], [R48.64], !P5 ;  /* 0x5020000030cb7fae */ /* 0x0003e2000e921848 */
[----:B------:R-:W-:-:S03]  /*fc30*/  ISETP.GE.U32.AND P5, PT, R55, 0x7ffffe24, PT ;  /* 0x7ffffe243700780c */ /* 0x000fc60003fa6070 */
[----:B------:R1:W-:Y:S01]  /*fc40*/  LDGSTS.E [R203+0x51000], [R50.64], !P0 ;  /* 0x5100000032cb7fae */ /* 0x0003e2000c121848 */
[----:B------:R-:W-:-:S03]  /*fc50*/  IMAD.WIDE R56, R202, 0x4, R190 ;  /* 0x00000004ca387825 */ /* 0x000fc600078e02be */
[----:B------:R1:W-:Y:S01]  /*fc60*/  LDGSTS.E [R203+0x51200], [R52.64], !P0 ;  /* 0x5120000034cb7fae */ /* 0x0003e2000c121848 */
[----:B------:R-:W-:Y:S01]  /*fc70*/  ISETP.GE.U32.AND P0, PT, R54, 0x7ffffe20, PT ;  /* 0x7ffffe203600780c */ /* 0x000fe20003f06070 */
[----:B------:R-:W-:Y:S01]  /*fc80*/  IMAD.WIDE R54, R202, 0x4, R192 ;  /* 0x00000004ca367825 */ /* 0x000fe200078e02c0 */
[----:B------:R-:W-:-:S03]  /*fc90*/  IADD3 R63, R0, -0x165, RZ ;  /* 0xfffffe9b003f7810 */ /* 0x000fc60007ffe0ff */
[----:B------:R-:W-:Y:S01]  /*fca0*/  IMAD.WIDE R58, R202, 0x4, R188 ;  /* 0x00000004ca3a7825 */ /* 0x000fe200078e02bc */
[----:B------:R-:W-:Y:S01]  /*fcb0*/  IADD3 R62, R0, -0x169, RZ ;  /* 0xfffffe97003e7810 */ /* 0x000fe20007ffe0ff */
[----:B------:R1:W-:Y:S02]  /*fcc0*/  LDGSTS.E [R203+0x52000], [R54.64], !P1 ;  /* 0x5200000036cb7fae */ /* 0x0003e4000c921848 */
[----:B------:R-:W-:Y:S02]  /*fcd0*/  IMAD.WIDE R60, R202, 0x4, R186 ;  /* 0x00000004ca3c7825 */ /* 0x000fe400078e02ba */
[----:B------:R1:W-:Y:S01]  /*fce0*/  LDGSTS.E [R203+0x52200], [R56.64], !P1 ;  /* 0x5220000038cb7fae */ /* 0x0003e2000c921848 */
[----:B------:R-:W-:-:S03]  /*fcf0*/  ISETP.GE.U32.AND P1, PT, R63, 0x7ffffe1c, PT ;  /* 0x7ffffe1c3f00780c */ /* 0x000fc60003f26070 */
[----:B------:R1:W-:Y:S04]  /*fd00*/  LDGSTS.E [R203+0x53000], [R58.64], !P2 ;  /* 0x530000003acb7fae */ /* 0x0003e8000d121848 */
[----:B------:R1:W-:Y:S01]  /*fd10*/  LDGSTS.E [R203+0x53200], [R60.64], !P2 ;  /* 0x532000003ccb7fae */ /* 0x0003e2000d121848 */
[----:B------:R-:W-:Y:S01]  /*fd20*/  ISETP.GE.U32.AND P2, PT, R62, 0x7ffffe18, PT ;  /* 0x7ffffe183e00780c */ /* 0x000fe20003f46070 */
[----:B---3--:R-:W-:-:S04]  /*fd30*/  IMAD.WIDE R62, R202, 0x4, R184 ;  /* 0x00000004ca3e7825 */ /* 0x008fc800078e02b8 */
[----:B------:R-:W-:Y:S01]  /*fd40*/  IMAD.WIDE R64, R202, 0x4, R182 ;  /* 0x00000004ca407825 */ /* 0x000fe200078e02b6 */
[----:B------:R-:W-:Y:S01]  /*fd50*/  IADD3 R71, R0, -0x16d, RZ ;  /* 0xfffffe9300477810 */ /* 0x000fe20007ffe0ff */
[----:B------:R4:W-:Y:S02]  /*fd60*/  LDGSTS.E [R203+0x54000], [R62.64], !P4 ;  /* 0x540000003ecb7fae */ /* 0x0009e4000e121848 */
[----:B------:R-:W-:Y:S01]  /*fd70*/  IMAD.WIDE R66, R202, 0x4, R180 ;  /* 0x00000004ca427825 */ /* 0x000fe200078e02b4 */
[----:B------:R-:W-:Y:S01]  /*fd80*/  IADD3 R70, R0, -0x171, RZ ;  /* 0xfffffe8f00467810 */ /* 0x000fe20007ffe0ff */
[----:B------:R4:W-:Y:S02]  /*fd90*/  LDGSTS.E [R203+0x54200], [R64.64], !P4 ;  /* 0x5420000040cb7fae */ /* 0x0009e4000e121848 */
[----:B------:R-:W-:Y:S02]  /*fda0*/  IMAD.WIDE R68, R202, 0x4, R178 ;  /* 0x00000004ca447825 */ /* 0x000fe400078e02b2 */
[----:B------:R4:W-:Y:S01]  /*fdb0*/  LDGSTS.E [R203+0x55000], [R66.64], !P3 ;  /* 0x5500000042cb7fae */ /* 0x0009e2000d921848 */
[----:B------:R-:W-:-:S03]  /*fdc0*/  ISETP.GE.U32.AND P4, PT, R71, 0x7ffffe14, PT ;  /* 0x7ffffe144700780c */ /* 0x000fc60003f86070 */
[----:B------:R4:W-:Y:S01]  /*fdd0*/  LDGSTS.E [R203+0x55200], [R68.64], !P3 ;  /* 0x5520000044cb7fae */ /* 0x0009e2000d921848 */
[----:B------:R-:W-:Y:S01]  /*fde0*/  ISETP.GE.U32.AND P3, PT, R70, 0x7ffffe10, PT ;  /* 0x7ffffe104600780c */ /* 0x000fe20003f66070 */
[----:B--2---:R-:W-:Y:S01]  /*fdf0*/  IMAD.WIDE R70, R202, 0x4, R176 ;  /* 0x00000004ca467825 */ /* 0x004fe200078e02b0 */
[----:B------:R-:W-:-:S03]  /*fe00*/  IADD3 R79, R0, -0x175, RZ ;  /* 0xfffffe8b004f7810 */ /* 0x000fc60007ffe0ff */
[----:B------:R-:W-:Y:S01]  /*fe10*/  IMAD.WIDE R74, R202, 0x4, R132 ;  /* 0x00000004ca4a7825 */ /* 0x000fe200078e0284 */
[----:B------:R-:W-:Y:S01]  /*fe20*/  IADD3 R78, R0, -0x179, RZ ;  /* 0xfffffe87004e7810 */ /* 0x000fe20007ffe0ff */
[----:B------:R4:W-:Y:S02]  /*fe30*/  LDGSTS.E [R203+0x56000], [R70.64], !P6 ;  /* 0x5600000046cb7fae */ /* 0x0009e4000f121848 */
[C---:B----4-:R-:W-:Y:S02]  /*fe40*/  IMAD.WIDE R72, R202.reuse, 0x4, R174 ;  /* 0x00000004ca487825 */ /* 0x050fe400078e02ae */
[----:B------:R-:W1:Y:S04]  /*fe50*/  LDL.LU.64 R174, [R1+0xab0] ;  /* 0x000ab00001ae7983 */ /* 0x000e680000300a00 */
[----:B------:R-:W2:Y:S04]  /*fe60*/  LDL.LU.64 R178, [R1+0xaa8] ;  /* 0x000aa80001b27983 */ /* 0x000ea80000300a00 */
[----:B------:R-:W4:Y:S04]  /*fe70*/  LDL.LU.64 R176, [R1+0xa78] ;  /* 0x000a780001b07983 */ /* 0x000f280000300a00 */
[----:B------:R-:W4:Y:S04]  /*fe80*/  LDL.LU.64 R188, [R1+0xa70] ;  /* 0x000a700001bc7983 */ /* 0x000f280000300a00 */
[----:B------:R-:W4:Y:S04]  /*fe90*/  LDL.LU.64 R182, [R1+0xa38] ;  /* 0x000a380001b67983 */ /* 0x000f280000300a00 */
[----:B------:R-:W4:Y:S04]  /*fea0*/  LDL.LU.64 R186, [R1+0xa30] ;  /* 0x000a300001ba7983 */ /* 0x000f280000300a00 */
[----:B------:R-:W4:Y:S01]  /*feb0*/  LDL.LU.64 R184, [R1+0x9f8] ;  /* 0x0009f80001b87983 */ /* 0x000f220000300a00 */
[----:B------:R-:W-:-:S03]  /*fec0*/  IMAD.WIDE R76, R202, 0x4, R134 ;  /* 0x00000004ca4c7825 */ /* 0x000fc600078e0286 */
[----:B------:R1:W-:Y:S01]  /*fed0*/  LDGSTS.E [R203+0x56200], [R72.64], !P6 ;  /* 0x5620000048cb7fae */ /* 0x0003e2000f121848 */
[----:B------:R-:W-:-:S03]  /*fee0*/  ISETP.GE.U32.AND P6, PT, R79, 0x7ffffe0c, PT ;  /* 0x7ffffe0c4f00780c */ /* 0x000fc60003fc6070 */
[----:B------:R1:W-:Y:S01]  /*fef0*/  LDGSTS.E [R203+0x57000], [R74.64], !P5 ;  /* 0x570000004acb7fae */ /* 0x0003e2000e921848 */
[----:B------:R-:W-:-:S03]  /*ff00*/  IMAD.WIDE R80, R202, 0x4, R138 ;  /* 0x00000004ca507825 */ /* 0x000fc600078e028a */
[----:B------:R1:W-:Y:S01]  /*ff10*/  LDGSTS.E [R203+0x57200], [R76.64], !P5 ;  /* 0x572000004ccb7fae */ /* 0x0003e2000e921848 */
[----:B------:R-:W-:Y:S01]  /*ff20*/  ISETP.GE.U32.AND P5, PT, R78, 0x7ffffe08, PT ;  /* 0x7ffffe084e00780c */ /* 0x000fe20003fa6070 */
[----:B------:R-:W-:Y:S01]  /*ff30*/  IMAD.WIDE R78, R202, 0x4, R136 ;  /* 0x00000004ca4e7825 */ /* 0x000fe200078e0288 */
[----:B------:R-:W-:Y:S01]  /*ff40*/  IADD3 R87, R0, -0x17d, RZ ;  /* 0xfffffe8300577810 */ /* 0x000fe20007ffe0ff */
[----:B------:R-:W4:Y:S02]  /*ff50*/  LDL.LU.64 R180, [R1+0x9f0] ;  /* 0x0009f00001b47983 */ /* 0x000f240000300a00 */
[----:B------:R-:W-:Y:S01]  /*ff60*/  IMAD.WIDE R82, R202, 0x4, R140 ;  /* 0x00000004ca527825 */ /* 0x000fe200078e028c */
[----:B------:R-:W-:Y:S01]  /*ff70*/  IADD3 R86, R0, -0x102, RZ ;  /* 0xfffffefe00567810 */ /* 0x000fe20007ffe0ff */
[----:B------:R1:W-:Y:S02]  /*ff80*/  LDGSTS.E [R203+0x58000], [R78.64], !P0 ;  /* 0x580000004ecb7fae */ /* 0x0003e4000c121848 */
[----:B------:R-:W-:-:S02]  /*ff90*/  IMAD.WIDE R84, R202, 0x4, R142 ;  /* 0x00000004ca547825 */ /* 0x000fc400078e028e */
        /* <DEDUP_REMOVED lines=30> */
[----:B------:R-:W-:-:S04]  /*10180*/  IMAD.WIDE R102, R202, 0x4, R160 ;  /* 0x00000004ca667825 */ /* 0x000fc800078e02a0 */
[C---:B------:R-:W-:Y:S01]  /*10190*/  IMAD.WIDE R106, R202.reuse, 0x4, R164 ;  /* 0x00000004ca6a7825 */ /* 0x040fe200078e02a4 */
[----:B------:R1:W-:Y:S03]  /*101a0*/  LDGSTS.E [R203+0x5e000], [R102.64], !P5 ;  /* 0x5e00000066cb7fae */ /* 0x0003e6000e921848 */
[C---:B------:R-:W-:Y:S01]  /*101b0*/  IMAD.WIDE R108, R202.reuse, 0x4, R166 ;  /* 0x00000004ca6c7825 */ /* 0x040fe200078e02a6 */
[----:B------:R1:W-:Y:S04]  /*101c0*/  LDGSTS.E [R203+0x5e200], [R104.64], !P5 ;  /* 0x5e20000068cb7fae */ /* 0x0003e8000e921848 */
[----:B------:R1:W-:Y:S04]  /*101d0*/  LDGSTS.E [R203+0x5f000], [R106.64], !P0 ;  /* 0x5f0000006acb7fae */ /* 0x0003e8000c121848 */
[----:B------:R1:W-:Y:S02]  /*101e0*/  LDGSTS.E [R203+0x5f200], [R108.64], !P0 ;  /* 0x5f2000006ccb7fae */ /* 0x0003e4000c121848 */
[----:B-1----:R-:W-:-:S02]  /*101f0*/  IMAD.WIDE R8, R202, 0x4, R174 ;  /* 0x00000004ca087825 */ /* 0x002fc400078e02ae */
[----:B------:R-:W3:Y:S02]  /*10200*/  LDL.LU.64 R174, [R1+0x9b8] ;  /* 0x0009b80001ae7983 */ /* 0x000ee40000300a00 */
[C---:B--2---:R-:W-:Y:S02]  /*10210*/  IMAD.WIDE R6, R202.reuse, 0x4, R178 ;  /* 0x00000004ca067825 */ /* 0x044fe400078e02b2 */
[----:B------:R-:W2:Y:S02]  /*10220*/  LDL.LU.64 R178, [R1+0x9b0] ;  /* 0x0009b00001b27983 */ /* 0x000ea40000300a00 */
[C---:B----4-:R-:W-:Y:S02]  /*10230*/  IMAD.WIDE R4, R202.reuse, 0x4, R176 ;  /* 0x00000004ca047825 */ /* 0x050fe400078e02b0 */
[----:B------:R1:W-:Y:S02]  /*10240*/  STL.64 [R1+0xc0], R8 ;  /* 0x0000c00801007387 */ /* 0x0003e40000100a00 */
[----:B------:R-:W-:-:S02]  /*10250*/  IMAD.WIDE R2, R202, 0x4, R188 ;  /* 0x00000004ca027825 */ /* 0x000fc400078e02bc */
[----:B------:R4:W-:Y:S04]  /*10260*/  STL.64 [R1+0xb8], R6 ;  /* 0x0000b80601007387 */ /* 0x0009e80000100a00 */
[----:B------:R-:W2:Y:S04]  /*10270*/  LDL.LU.64 R176, [R1+0x978] ;  /* 0x0009780001b07983 */ /* 0x000ea80000300a00 */
[----:B------:R-:W2:Y:S04]  /*10280*/  LDL.LU.64 R188, [R1+0x970] ;  /* 0x0009700001bc7983 */ /* 0x000ea80000300a00 */
[----:B------:R1:W-:Y:S04]  /*10290*/  LDGSTS.E [R241+0x40400], [R8.64], !P1 ;  /* 0x4040000008f17fae */ /* 0x0003e8000c921848 */
[----:B------:R4:W-:Y:S04]  /*102a0*/  LDGSTS.E [R241+0x40600], [R6.64], !P1 ;  /* 0x4060000006f17fae */ /* 0x0009e8000c921848 */
[----:B------:R4:W-:Y:S01]  /*102b0*/  STL.64 [R1+0x90], R4 ;  /* 0x0000900401007387 */ /* 0x0009e20000100a00 */
[----:B-1----:R-:W-:-:S03]  /*102c0*/  IMAD.WIDE R8, R202, 0x4, R182 ;  /* 0x00000004ca087825 */ /* 0x002fc600078e02b6 */
[----:B------:R1:W-:Y:S01]  /*102d0*/  STL.64 [R1+0x88], R2 ;  /* 0x0000880201007387 */ /* 0x0003e20000100a00 */
[----:B----4-:R-:W-:-:S03]  /*102e0*/  IMAD.WIDE R6, R202, 0x4, R186 ;  /* 0x00000004ca067825 */ /* 0x010fc600078e02ba */
[----:B------:R-:W4:Y:S04]  /*102f0*/  LDL.LU.64 R182, [R1+0x938] ;  /* 0x0009380001b67983 */ /* 0x000f280000300a00 */
[----:B------:R-:W4:Y:S04]  /*10300*/  LDL.LU.64 R186, [R1+0x930] ;  /* 0x0009300001ba7983 */ /* 0x000f280000300a00 */
[----:B------:R1:W-:Y:S04]  /*10310*/  LDGSTS.E [R241+0x41400], [R4.64], !P2 ;  /* 0x4140000004f17fae */ /* 0x0003e8000d121848 */
[----:B------:R2:W-:Y:S04]  /*10320*/  STL.64 [R1+0x58], R8 ;  /* 0x0000580801007387 */ /* 0x0005e80000100a00 */
[----:B------:R2:W-:Y:S01]  /*10330*/  STL.64 [R1+0x50], R6 ;  /* 0x0000500601007387 */ /* 0x0005e20000100a00 */
[----:B-1----:R-:W-:Y:S01]  /*10340*/  IMAD.WIDE R4, R202, 0x4, R184 ;  /* 0x00000004ca047825 */ /* 0x002fe200078e02b8 */
[----:B------:R-:W-:-:S02]  /*10350*/  IADD3 R111, R0, -0x116, RZ ;  /* 0xfffffeea006f7810 */ /* 0x000fc40007ffe0ff */
[----:B------:R-:W4:Y:S01]  /*10360*/  LDL.LU.64 R184, [R1+0x8f8] ;  /* 0x0008f80001b87983 */ /* 0x000f220000300a00 */
[----:B------:R-:W-:Y:S02]  /*10370*/  IADD3 R110, R0, -0x11a, RZ ;  /* 0xfffffee6006e7810 */ /* 0x000fe40007ffe0ff */
[----:B------:R-:W-:Y:S01]  /*10380*/  ISETP.GE.U32.AND P5, PT, R111, 0x7ffffe6b, PT ;  /* 0x7ffffe6b6f00780c */ /* 0x000fe20003fa6070 */
[----:B------:R1:W-:Y:S01]  /*10390*/  LDGSTS.E [R241+0x41600], [R2.64], !P2 ;  /* 0x4160000002f17fae */ /* 0x0003e2000d121848 */
[----:B------:R-:W-:Y:S02]  /*103a0*/  ISETP.GE.U32.AND P0, PT, R110, 0x7ffffe67, PT ;  /* 0x7ffffe676e00780c */ /* 0x000fe40003f06070 */
[C---:B------:R-:W-:Y:S01]  /*103b0*/  IADD3 R111, R0.reuse, -0x11e, RZ ;  /* 0xfffffee2006f7810 */ /* 0x040fe20007ffe0ff */
[----:B------:R2:W-:Y:S01]  /*103c0*/  LDGSTS.E [R241+0x42400], [R8.64], !P4 ;  /* 0x4240000008f17fae */ /* 0x0005e2000e121848 */
[----:B------:R-:W-:Y:S02]  /*103d0*/  IADD3 R110, R0, -0x122, RZ ;  /* 0xfffffede006e7810 */ /* 0x000fe40007ffe0ff */
[----:B------:R-:W-:Y:S01]  /*103e0*/  ISETP.GE.U32.AND P1, PT, R111, 0x7ffffe63, PT ;  /* 0x7ffffe636f00780c */ /* 0x000fe20003f26070 */
[----:B------:R2:W-:Y:S01]  /*103f0*/  LDGSTS.E [R241+0x42600], [R6.64], !P4 ;  /* 0x4260000006f17fae */ /* 0x0005e2000e121848 */
[----:B------:R-:W-:Y:S01]  /*10400*/  ISETP.GE.U32.AND P2, PT, R110, 0x7ffffe5f, PT ;  /* 0x7ffffe5f6e00780c */ /* 0x000fe20003f46070 */
[----:B-1----:R-:W-:Y:S01]  /*10410*/  IMAD.WIDE R2, R202, 0x4, R180 ;  /* 0x00000004ca027825 */ /* 0x002fe200078e02b4 */
[C---:B------:R-:W-:Y:S01]  /*10420*/  IADD3 R111, R0.reuse, -0x126, RZ ;  /* 0xfffffeda006f7810 */ /* 0x040fe20007ffe0ff */
[----:B------:R-:W4:Y:S01]  /*10430*/  LDL.LU.64 R180, [R1+0x8f0] ;  /* 0x0008f00001b47983 */ /* 0x000f220000300a00 */
[----:B------:R-:W-:-:S03]  /*10440*/  IADD3 R110, R0, -0x12a, RZ ;  /* 0xfffffed6006e7810 */ /* 0x000fc60007ffe0ff */
[----:B------:R1:W-:Y:S01]  /*10450*/  LDGSTS.E [R241+0x43400], [R4.64], !P3 ;  /* 0x4340000004f17fae */ /* 0x0003e2000d921848 */
[----:B------:R-:W-:-:S03]  /*10460*/  ISETP.GE.U32.AND P4, PT, R111, 0x7ffffe5b, PT ;  /* 0x7ffffe5b6f00780c */ /* 0x000fc60003f86070 */
[----:B------:R1:W-:Y:S04]  /*10470*/  STL.64 [R1+0x28], R4 ;  /* 0x0000280401007387 */ /* 0x0003e80000100a00 */
[----:B------:R1:W-:Y:S01]  /*10480*/  LDGSTS.E [R241+0x43600], [R2.64], !P3 ;  /* 0x4360000002f17fae */ /* 0x0003e2000d921848 */
[----:B------:R-:W-:-:S03]  /*10490*/  ISETP.GE.U32.AND P3, PT, R110, 0x7ffffe57, PT ;  /* 0x7ffffe576e00780c */ /* 0x000fc60003f66070 */
[----:B------:R1:W-:Y:S01]  /*104a0*/  STL.64 [R1+0x20], R2 ;  /* 0x0000200201007387 */ /* 0x0003e20000100a00 */
[C---:B------:R-:W-:Y:S02]  /*104b0*/  IADD3 R117, R0.reuse, -0x12e, RZ ;  /* 0xfffffed200757810 */ /* 0x040fe40007ffe0ff */
[----:B------:R-:W-:Y:S01]  /*104c0*/  IADD3 R116, R0, -0x132, RZ ;  /* 0xfffffece00747810 */ /* 0x000fe20007ffe0ff */
[C---:B---3--:R-:W-:Y:S02]  /*104d0*/  IMAD.WIDE R250, R202.reuse, 0x4, R174 ;  /* 0x00000004cafa7825 */ /* 0x048fe400078e02ae */
[----:B------:R-:W3:Y:S02]  /*104e0*/  LDL.LU.64 R174, [R1+0x8b8] ;  /* 0x0008b80001ae7983 */ /* 0x000ee40000300a00 */
[C---:B--2---:R-:W-:Y:S02]  /*104f0*/  IMAD.WIDE R110, R202.reuse, 0x4, R178 ;  /* 0x00000004ca6e7825 */ /* 0x044fe400078e02b2 */
[----:B------:R-:W2:Y:S04]  /*10500*/  LDL.LU.64 R178, [R1+0x8b0] ;  /* 0x0008b00001b27983 */ /* 0x000ea80000300a00 */
[----:B------:R1:W-:Y:S04]  /*10510*/  LDGSTS.E [R241+0x44400], [R250.64], !P6 ;  /* 0x44400000faf17fae */ /* 0x0003e8000f121848 */
[----:B------:R1:W-:Y:S01]  /*10520*/  LDGSTS.E [R241+0x44600], [R110.64], !P6 ;  /* 0x446000006ef17fae */ /* 0x0003e2000f121848 */
[----:B------:R-:W-:-:S03]  /*10530*/  IMAD.WIDE R112, R202, 0x4, R176 ;  /* 0x00000004ca707825 */ /* 0x000fc600078e02b0 */
[----:B------:R-:W2:Y:S01]  /*10540*/  LDL.LU.64 R176, [R1+0x878] ;  /* 0x0008780001b07983 */ /* 0x000ea20000300a00 */
[----:B------:R-:W-:-:S03]  /*10550*/  IMAD.WIDE R114, R202, 0x4, R188 ;  /* 0x00000004ca727825 */ /* 0x000fc600078e02bc */
[----:B------:R-:W2:Y:S01]  /*10560*/  LDL.LU.64 R188, [R1+0x870] ;  /* 0x0008700001bc7983 */ /* 0x000ea20000300a00 */
[----:B------:R-:W-:-:S03]  /*10570*/  ISETP.GE.U32.AND P6, PT, R117, 0x7ffffe53, PT ;  /* 0x7ffffe537500780c */ /* 0x000fc60003fc6070 */
[----:B------:R1:W-:Y:S04]  /*10580*/  LDGSTS.E [R241+0x45400], [R112.64], !P5 ;  /* 0x4540000070f17fae */ /* 0x0003e8000e921848 */
[----:B------:R1:W-:Y:S01]  /*10590*/  LDGSTS.E [R241+0x45600], [R114.64], !P5 ;  /* 0x4560000072f17fae */ /* 0x0003e2000e921848 */
[----:B------:R-:W-:Y:S01]  /*105a0*/  ISETP.GE.U32.AND P5, PT, R116, 0x7ffffe4f, PT ;  /* 0x7ffffe4f7400780c */ /* 0x000fe20003fa6070 */
[C---:B----4-:R-:W-:Y:S02]  /*105b0*/  IMAD.WIDE R116, R202.reuse, 0x4, R182 ;  /* 0x00000004ca747825 */ /* 0x050fe400078e02b6 */
[----:B------:R-:W4:Y:S02]  /*105c0*/  LDL.LU.64 R182, [R1+0x848] ;  /* 0x0008480001b67983 */ /* 0x000f240000300a00 */
[----:B------:R-:W-:-:S02]  /*105d0*/  IMAD.WIDE R118, R202, 0x4, R186 ;  /* 0x00000004ca767825 */ /* 0x000fc400078e02ba */
[----:B------:R-:W4:Y:S01]  /*105e0*/  LDL.LU.64 R186, [R1+0x840] ;  /* 0x0008400001ba7983 */ /* 0x000f220000300a00 */
[C---:B------:R-:W-:Y:S02]  /*105f0*/  IADD3 R125, R0.reuse, -0x136, RZ ;  /* 0xfffffeca007d7810 */ /* 0x040fe40007ffe0ff */
[----:B------:R-:W-:Y:S01]  /*10600*/  IADD3 R124, R0, -0x13a, RZ ;  /* 0xfffffec6007c7810 */ /* 0x000fe20007ffe0ff */
[----:B------:R1:W-:Y:S04]  /*10610*/  LDGSTS.E [R241+0x46400], [R116.64], !P0 ;  /* 0x4640000074f17fae */ /* 0x0003e8000c121848 */
[----:B------:R1:W-:Y:S01]  /*10620*/  LDGSTS.E [R241+0x46600], [R118.64], !P0 ;  /* 0x4660000076f17fae */ /* 0x0003e2000c121848 */
[----:B------:R-:W-:-:S03]  /*10630*/  IMAD.WIDE R120, R202, 0x4, R184 ;  /* 0x00000004ca787825 */ /* 0x000fc600078e02b8 */
[----:B------:R-:W4:Y:S01]  /*10640*/  LDL.LU.64 R184, [R1+0x818] ;  /* 0x0008180001b87983 */ /* 0x000f220000300a00 */
[----:B------:R-:W-:-:S03]  /*10650*/  ISETP.GE.U32.AND P0, PT, R125, 0x7ffffe4b, PT ;  /* 0x7ffffe4b7d00780c */ /* 0x000fc60003f06070 */
[----:B------:R1:W-:Y:S01]  /*10660*/  LDGSTS.E [R241+0x47400], [R120.64], !P1 ;  /* 0x4740000078f17fae */ /* 0x0003e2000c921848 */
[----:B------:R-:W-:-:S03]  /*10670*/  IMAD.WIDE R122, R202, 0x4, R180 ;  /* 0x00000004ca7a7825 */ /* 0x000fc600078e02b4 */
[----:B------:R-:W4:Y:S04]  /*10680*/  LDL.LU.64 R180, [R1+0x810] ;  /* 0x0008100001b47983 */ /* 0x000f280000300a00 */
[----:B------:R1:W-:Y:S01]  /*10690*/  LDGSTS.E [R241+0x47600], [R122.64], !P1 ;  /* 0x476000007af17fae */ /* 0x0003e2000c921848 */
[----:B------:R-:W-:Y:S02]  /*106a0*/  ISETP.GE.U32.AND P1, PT, R124, 0x7ffffe47, PT ;  /* 0x7ffffe477c00780c */ /* 0x000fe40003f26070 */
[C---:B------:R-:W-:Y:S02]  /*106b0*/  IADD3 R133, R0.reuse, -0x13e, RZ ;  /* 0xfffffec200857810 */ /* 0x040fe40007ffe0ff */
[----:B------:R-:W-:Y:S01]  /*106c0*/  IADD3 R132, R0, -0x142, RZ ;  /* 0xfffffebe00847810 */ /* 0x000fe20007ffe0ff */
[----:B---3--:R-:W-:-:S02]  /*106d0*/  IMAD.WIDE R124, R202, 0x4, R174 ;  /* 0x00000004ca7c7825 */ /* 0x008fc400078e02ae */
        /* <DEDUP_REMOVED lines=60> */
[----:B------:R-:W-:-:S03]  /*10aa0*/  ISETP.GE.U32.AND P2, PT, R156, 0x7ffffe27, PT ;  /* 0x7ffffe279c00780c */ /* 0x000fc60003f46070 */
[----:B------:R-:W4:Y:S01]  /*10ab0*/  LDL.LU.64 R188, [R1+0x678] ;  /* 0x0006780001bc7983 */ /* 0x000f220000300a00 */
[C---:B------:R-:W-:Y:S02]  /*10ac0*/  IADD3 R165, R0.reuse, -0x15e, RZ ;  /* 0xfffffea200a57810 */ /* 0x040fe40007ffe0ff */
[----:B------:R-:W-:Y:S01]  /*10ad0*/  IADD3 R164, R0, -0x162, RZ ;  /* 0xfffffe9e00a47810 */ /* 0x000fe20007ffe0ff */
[C---:B---3--:R-:W-:Y:S02]  /*10ae0*/  IMAD.WIDE R156, R202.reuse, 0x4, R174 ;  /* 0x00000004ca9c7825 */ /* 0x048fe400078e02ae */
[----:B------:R-:W3:Y:S02]  /*10af0*/  LDL.LU.64 R174, [R1+0x670] ;  /* 0x0006700001ae7983 */ /* 0x000ee40000300a00 */
[C---:B--2---:R-:W-:Y:S02]  /*10b00*/  IMAD.WIDE R158, R202.reuse, 0x4, R178 ;  /* 0x00000004ca9e7825 */ /* 0x044fe400078e02b2 */
        /* <DEDUP_REMOVED lines=9> */
[----:B------:R-:W-:-:S03]  /*10ba0*/  ISETP.GE.U32.AND P3, PT, R164, 0x7ffffe1f, PT ;  /* 0x7ffffe1fa400780c */ /* 0x000fc60003f66070 */
[----:B------:R-:W2:Y:S01]  /*10bb0*/  LDL.LU.64 R196, [R1+0x638] ;  /* 0x0006380001c47983 */ /* 0x000ea20000300a00 */
[----:B----4-:R-:W-:-:S03]  /*10bc0*/  IMAD.WIDE R164, R202, 0x4, R182 ;  /* 0x00000004caa47825 */ /* 0x010fc600078e02b6 */
[----:B------:R-:W4:Y:S01]  /*10bd0*/  LDL.LU.64 R182, [R1+0x630] ;  /* 0x0006300001b67983 */ /* 0x000f220000300a00 */
[----:B------:R-:W-:Y:S01]  /*10be0*/  IMAD.WIDE R166, R202, 0x4, R186 ;  /* 0x00000004caa67825 */ /* 0x000fe200078e02ba */
[C---:B------:R-:W-:Y:S02]  /*10bf0*/  IADD3 R173, R0.reuse, -0x166, RZ ;  /* 0xfffffe9a00ad7810 */ /* 0x040fe40007ffe0ff */
[----:B------:R1:W-:Y:S01]  /*10c00*/  LDGSTS.E [R241+0x52400], [R164.64], !P6 ;  /* 0x52400000a4f17fae */ /* 0x0003e2000f121848 */
[----:B------:R-:W-:-:S03]  /*10c10*/  IADD3 R172, R0, -0x16a, RZ ;  /* 0xfffffe9600ac7810 */ /* 0x000fc60007ffe0ff */
[----:B------:R1:W-:Y:S01]  /*10c20*/  LDGSTS.E [R241+0x52600], [R166.64], !P6 ;  /* 0x52600000a6f17fae */ /* 0x0003e2000f121848 */
[----:B------:R-:W-:-:S03]  /*10c30*/  IMAD.WIDE R168, R202, 0x4, R184 ;  /* 0x00000004caa87825 */ /* 0x000fc600078e02b8 */
[----:B------:R-:W4:Y:S04]  /*10c40*/  LDL.LU.64 R184, [R1+0x5a8] ;  /* 0x0005a80001b87983 */ /* 0x000f280000300a00 */
        /* <DEDUP_REMOVED lines=18> */
[----:B------:R-:W1:Y:S04]  /*10d70*/  LDL.LU.64 R226, [R1+0xa68] ;  /* 0x000a680001e27983 */ /* 0x000e680000300a00 */
[----:B------:R-:W4:Y:S04]  /*10d80*/  LDL.LU.64 R228, [R1+0xa60] ;  /* 0x000a600001e47983 */ /* 0x000f280000300a00 */
[----:B------:R-:W4:Y:S04]  /*10d90*/  LDL.LU.64 R236, [R1+0xa28] ;  /* 0x000a280001ec7983 */ /* 0x000f280000300a00 */
[----:B------:R-:W4:Y:S04]  /*10da0*/  LDL.LU.64 R232, [R1+0xa20] ;  /* 0x000a200001e87983 */ /* 0x000f280000300a00 */
[----:B------:R-:W4:Y:S04]  /*10db0*/  LDL.LU.64 R234, [R1+0x9e8] ;  /* 0x0009e80001ea7983 */ /* 0x000f280000300a00 */
[----:B------:R-:W4:Y:S01]  /*10dc0*/  LDL.LU.64 R230, [R1+0x9e0] ;  /* 0x0009e00001e67983 */ /* 0x000f220000300a00 */
[----:B------:R-:W-:Y:S01]  /*10dd0*/  IMAD.WIDE R170, R202, 0x4, R180 ;  /* 0x00000004caaa7825 */ /* 0x000fe200078e02b4 */
[----:B------:R-:W-:-:S02]  /*10de0*/  ISETP.GE.U32.AND P6, PT, R173, 0x7ffffe1b, PT ;  /* 0x7ffffe1bad00780c */ /* 0x000fc40003fc6070 */
[----:B------:R1:W-:Y:S04]  /*10df0*/  LDGSTS.E [R241+0x53400], [R168.64], !P5 ;  /* 0x53400000a8f17fae */ /* 0x0003e8000e921848 */
[----:B------:R1:W-:Y:S01]  /*10e00*/  LDGSTS.E [R241+0x53600], [R170.64], !P5 ;  /* 0x53600000aaf17fae */ /* 0x0003e2000e921848 */
[----:B------:R-:W-:Y:S01]  /*10e10*/  ISETP.GE.U32.AND P5, PT, R172, 0x7ffffe17, PT ;  /* 0x7ffffe17ac00780c */ /* 0x000fe20003fa6070 */
[----:B------:R-:W-:Y:S01]  /*10e20*/  IMAD.WIDE R172, R202, 0x4, R188 ;  /* 0x00000004caac7825 */ /* 0x000fe200078e02bc */
[C---:B------:R-:W-:Y:S02]  /*10e30*/  IADD3 R181, R0.reuse, -0x16e, RZ ;  /* 0xfffffe9200b57810 */ /* 0x040fe40007ffe0ff */
[C---:B------:R-:W-:Y:S02]  /*10e40*/  IADD3 R180, R0.reuse, -0x172, RZ ;  /* 0xfffffe8e00b47810 */ /* 0x040fe40007ffe0ff */
[----:B------:R1:W-:Y:S01]  /*10e50*/  LDGSTS.E [R241+0x54400], [R172.64], !P0 ;  /* 0x54400000acf17fae */ /* 0x0003e2000c121848 */
[----:B------:R-:W-:-:S02]  /*10e60*/  IADD3 R189, R0, -0x176, RZ ;  /* 0xfffffe8a00bd7810 */ /* 0x000fc40007ffe0ff */
[----:B------:R-:W-:Y:S02]  /*10e70*/  IADD3 R188, R0, -0x17a, RZ ;  /* 0xfffffe8600bc7810 */ /* 0x000fe40007ffe0ff */
[----:B------:R-:W-:Y:S01]  /*10e80*/  LOP3.LUT R9, R203, 0x40, RZ, 0x3c, !PT ;  /* 0x00000040cb097812 */ /* 0x000fe200078e3cff */
[----:B---3--:R-:W-:-:S05]  /*10e90*/  IMAD.WIDE R174, R202, 0x4, R174 ;  /* 0x00000004caae7825 */ /* 0x008fca00078e02ae */
[----:B------:R3:W-:Y:S01]  /*10ea0*/  LDGSTS.E [R241+0x54600], [R174.64], !P0 ;  /* 0x54600000aef17fae */ /* 0x0007e2000c121848 */
[----:B------:R-:W-:Y:S01]  /*10eb0*/  ISETP.GE.U32.AND P0, PT, R181, 0x7ffffe13, PT ;  /* 0x7ffffe13b500780c */ /* 0x000fe20003f06070 */
[----:B--2---:R-:W-:-:S04]  /*10ec0*/  IMAD.WIDE R176, R202, 0x4, R176 ;  /* 0x00000004cab07825 */ /* 0x004fc800078e02b0 */
[----:B------:R-:W-:Y:S01]  /*10ed0*/  IMAD.WIDE R178, R202, 0x4, R178 ;  /* 0x00000004cab27825 */ /* 0x000fe200078e02b2 */
[----:B------:R3:W-:Y:S04]  /*10ee0*/  LDGSTS.E [R241+0x55400], [R176.64], !P1 ;  /* 0x55400000b0f17fae */ /* 0x0007e8000c921848 */
[----:B------:R3:W-:Y:S01]  /*10ef0*/  LDGSTS.E [R241+0x55600], [R178.64], !P1 ;  /* 0x55600000b2f17fae */ /* 0x0007e2000c921848 */
[----:B------:R-:W-:Y:S01]  /*10f00*/  ISETP.GE.U32.AND P1, PT, R180, 0x7ffffe0f, PT ;  /* 0x7ffffe0fb400780c */ /* 0x000fe20003f26070 */
[----:B------:R-:W-:-:S05]  /*10f10*/  IMAD.WIDE R180, R202, 0x4, R196 ;  /* 0x00000004cab47825 */ /* 0x000fca00078e02c4 */
[----:B------:R3:W-:Y:S01]  /*10f20*/  LDGSTS.E [R241+0x56400], [R180.64], !P2 ;  /* 0x56400000b4f17fae */ /* 0x0007e2000d121848 */
[----:B----4-:R-:W-:-:S05]  /*10f30*/  IMAD.WIDE R182, R202, 0x4, R182 ;  /* 0x00000004cab67825 */ /* 0x010fca00078e02b6 */
[----:B------:R3:W-:Y:S01]  /*10f40*/  LDGSTS.E [R241+0x56600], [R182.64], !P2 ;  /* 0x56600000b6f17fae */ /* 0x0007e2000d121848 */
[----:B------:R-:W-:Y:S02]  /*10f50*/  ISETP.GE.U32.AND P2, PT, R189, 0x7ffffe0b, PT ;  /* 0x7ffffe0bbd00780c */ /* 0x000fe40003f46070 */
[----:B------:R-:W-:Y:S01]  /*10f60*/  IADD3 R197, R0, -0x17e, RZ ;  /* 0xfffffe8200c57810 */ /* 0x000fe20007ffe0ff */
[----:B------:R-:W-:-:S04]  /*10f70*/  IMAD.WIDE R184, R202, 0x4, R184 ;  /* 0x00000004cab87825 */ /* 0x000fc800078e02b8 */
[----:B------:R-:W-:Y:S01]  /*10f80*/  IMAD.WIDE R186, R202, 0x4, R186 ;  /* 0x00000004caba7825 */ /* 0x000fe200078e02ba */
[----:B------:R3:W-:Y:S04]  /*10f90*/  LDGSTS.E [R241+0x57400], [R184.64], !P4 ;  /* 0x57400000b8f17fae */ /* 0x0007e8000e121848 */
[----:B------:R3:W-:Y:S01]  /*10fa0*/  LDGSTS.E [R241+0x57600], [R186.64], !P4 ;  /* 0x57600000baf17fae */ /* 0x0007e2000e121848 */
[----:B------:R-:W-:Y:S01]  /*10fb0*/  ISETP.GE.U32.AND P4, PT, R188, 0x7ffffe07, PT ;  /* 0x7ffffe07bc00780c */ /* 0x000fe20003f86070 */
[----:B------:R-:W-:-:S04]  /*10fc0*/  IMAD.WIDE R188, R202, 0x4, R206 ;  /* 0x00000004cabc7825 */ /* 0x000fc800078e02ce */
[----:B------:R-:W-:Y:S01]  /*10fd0*/  IMAD.WIDE R190, R202, 0x4, R190 ;  /* 0x00000004cabe7825 */ /* 0x000fe200078e02be */
[----:B------:R-:W-:Y:S01]  /*10fe0*/  IADD3 R196, R0, -0x103, RZ ;  /* 0xfffffefd00c47810 */ /* 0x000fe20007ffe0ff */
[----:B------:R3:W-:Y:S02]  /*10ff0*/  LDGSTS.E [R241+0x58400], [R188.64], !P3 ;  /* 0x58400000bcf17fae */ /* 0x0007e4000d921848 */
[C---:B------:R-:W-:Y:S02]  /*11000*/  IMAD.WIDE R192, R202.reuse, 0x4, R192 ;  /* 0x00000004cac07825 */ /* 0x040fe400078e02c0 */
[----:B------:R3:W-:Y:S02]  /*11010*/  LDGSTS.E [R241+0x58600], [R190.64], !P3 ;  /* 0x58600000bef17fae */ /* 0x0007e4000d921848 */
[----:B------:R-:W-:Y:S02]  /*11020*/  IMAD.WIDE R194, R202, 0x4, R194 ;  /* 0x00000004cac27825 */ /* 0x000fe400078e02c2 */
[----:B------:R3:W-:Y:S01]  /*11030*/  LDGSTS.E [R241+0x59400], [R192.64], !P6 ;  /* 0x59400000c0f17fae */ /* 0x0007e2000f121848 */
[----:B------:R-:W-:-:S03]  /*11040*/  ISETP.GE.U32.AND P3, PT, R197, 0x7ffffe03, PT ;  /* 0x7ffffe03c500780c */ /* 0x000fc60003f66070 */
[----:B------:R3:W-:Y:S01]  /*11050*/  LDGSTS.E [R241+0x59600], [R194.64], !P6 ;  /* 0x59600000c2f17fae */ /* 0x0007e2000f121848 */
[----:B------:R-:W-:Y:S01]  /*11060*/  ISETP.GE.U32.AND P6, PT, R196, 0x7ffffe7e, PT ;  /* 0x7ffffe7ec400780c */ /* 0x000fe20003fc6070 */
[----:B------:R-:W-:-:S04]  /*11070*/  IMAD.WIDE R196, R202, 0x4, R214 ;  /* 0x00000004cac47825 */ /* 0x000fc800078e02d6 */
        /* <DEDUP_REMOVED lines=24> */
[C---:B------:R-:W-:Y:S01]  /*11200*/  IMAD.WIDE R10, R202.reuse, 0x4, R238 ;  /* 0x00000004ca0a7825 */ /* 0x040fe200078e02ee */
[----:B------:R3:W-:Y:S03]  /*11210*/  LDGSTS.E [R241+0x5e400], [R214.64], !P4 ;  /* 0x5e400000d6f17fae */ /* 0x0007e6000e121848 */
[C---:B------:R-:W-:Y:S01]  /*11220*/  IMAD.WIDE R216, R202.reuse, 0x4, R216 ;  /* 0x00000004cad87825 */ /* 0x040fe200078e02d8 */
[----:B------:R-:W2:Y:S03]  /*11230*/  LDL.LU.64 R238, [R1+0x9a8] ;  /* 0x0009a80001ee7983 */ /* 0x000ea60000300a00 */
[C---:B------:R-:W-:Y:S01]  /*11240*/  IMAD.WIDE R6, R202.reuse, 0x4, R224 ;  /* 0x00000004ca067825 */ /* 0x040fe200078e02e0 */
[----:B------:R3:W-:Y:S03]  /*11250*/  LDGSTS.E [R241+0x5e600], [R216.64], !P4 ;  /* 0x5e600000d8f17fae */ /* 0x0007e6000e121848 */
[C---:B------:R-:W-:Y:S01]  /*11260*/  IMAD.WIDE R218, R202.reuse, 0x4, R218 ;  /* 0x00000004cada7825 */ /* 0x040fe200078e02da */
[----:B------:R-:W4:Y:S03]  /*11270*/  LDL.LU.64 R224, [R1+0x9a0] ;  /* 0x0009a00001e07983 */ /* 0x000f260000300a00 */
[C---:B------:R-:W-:Y:S01]  /*11280*/  IMAD.WIDE R220, R202.reuse, 0x4, R248 ;  /* 0x00000004cadc7825 */ /* 0x040fe200078e02f8 */
[----:B------:R3:W-:Y:S03]  /*11290*/  STL.64 [R1+0xb0], R10 ;  /* 0x0000b00a01007387 */ /* 0x0007e60000100a00 */
[C---:B-1----:R-:W-:Y:S01]  /*112a0*/  IMAD.WIDE R4, R202.reuse, 0x4, R226 ;  /* 0x00000004ca047825 */ /* 0x042fe200078e02e2 */
[----:B------:R1:W-:Y:S03]  /*112b0*/  STL.64 [R1+0xa8], R6 ;  /* 0x0000a80601007387 */ /* 0x0003e60000100a00 */
[C---:B------:R-:W-:Y:S01]  /*112c0*/  IMAD.WIDE R2, R202.reuse, 0x4, R228 ;  /* 0x00000004ca027825 */ /* 0x040fe200078e02e4 */
[----:B------:R1:W-:Y:S04]  /*112d0*/  LDGSTS.E [R241+0x5f400], [R218.64], !P3 ;  /* 0x5f400000daf17fae */ /* 0x0003e8000d921848 */
[----:B------:R-:W4:Y:S04]  /*112e0*/  LDL.LU.64 R226, [R1+0x968] ;  /* 0x0009680001e27983 */ /* 0x000f280000300a00 */
[----:B------:R1:W-:Y:S04]  /*112f0*/  LDGSTS.E [R241+0x5f600], [R220.64], !P3 ;  /* 0x5f600000dcf17fae */ /* 0x0003e8000d921848 */
[----:B------:R1:W-:Y:S04]  /*11300*/  STL.64 [R1+0x78], R4 ;  /* 0x0000780401007387 */ /* 0x0003e80000100a00 */
[----:B------:R3:W-:Y:S04]  /*11310*/  LDGSTS.E [R9+0x40800], [R10.64], !P6 ;  /* 0x408000000a097fae */ /* 0x0007e8000f121848 */
[----:B------:R-:W4:Y:S04]  /*11320*/  LDL.LU.64 R228, [R1+0x960] ;  /* 0x0009600001e47983 */ /* 0x000f280000300a00 */
[----:B------:R1:W-:Y:S01]  /*11330*/  LDGSTS.E [R9+0x40a00], [R6.64], !P6 ;  /* 0x40a0000006097fae */ /* 0x0003e2000f121848 */
[----:B---3--:R-:W-:-:S03]  /*11340*/  IMAD.WIDE R10, R202, 0x4, R236 ;  /* 0x00000004ca0a7825 */ /* 0x008fc600078e02ec */
[----:B------:R3:W-:Y:S04]  /*11350*/  STL.64 [R1+0x70], R2 ;  /* 0x0000700201007387 */ /* 0x0007e80000100a00 */
[----:B------:R3:W-:Y:S01]  /*11360*/  LDGSTS.E [R9+0x41800], [R4.64], !P5 ;  /* 0x4180000004097fae */ /* 0x0007e2000e921848 */
[----:B-1----:R-:W-:-:S03]  /*11370*/  IMAD.WIDE R6, R202, 0x4, R232 ;  /* 0x00000004ca067825 */ /* 0x002fc600078e02e8 */
[----:B------:R-:W4:Y:S04]  /*11380*/  LDL.LU.64 R246, [R1+0x928] ;  /* 0x0009280001f67983 */ /* 0x000f280000300a00 */
[----:B------:R-:W4:Y:S01]  /*11390*/  LDL.LU.64 R232, [R1+0x920] ;  /* 0x0009200001e87983 */ /* 0x000f220000300a00 */
[----:B---3--:R-:W-:-:S03]  /*113a0*/  IMAD.WIDE R4, R202, 0x4, R234 ;  /* 0x00000004ca047825 */ /* 0x008fc600078e02ea */
[----:B------:R-:W-:Y:S04]  /*113b0*/  STL.64 [R1+0x48], R10 ;  /* 0x0000480a01007387 */ /* 0x000fe80000100a00 */
[----:B------:R-:W-:Y:S04]  /*113c0*/  STL.64 [R1+0x40], R6 ;  /* 0x0000400601007387 */ /* 0x000fe80000100a00 */
[----:B------:R-:W3:Y:S04]  /*113d0*/  LDL.LU.64 R234, [R1+0x8e8] ;  /* 0x0008e80001ea7983 */ /* 0x000ee80000300a00 */
[----:B------:R-:W-:Y:S04]  /*113e0*/  STL.64 [R1+0x18], R4 ;  /* 0x0000180401007387 */ /* 0x000fe80000100a00 */
[----:B------:R1:W-:Y:S04]  /*113f0*/  LDGSTS.E [R9+0x41a00], [R2.64], !P5 ;  /* 0x41a0000002097fae */ /* 0x0003e8000e921848 */
[----:B------:R-:W3:Y:S04]  /*11400*/  LDL.LU.64 R236, [R1+0x8e0] ;  /* 0x0008e00001ec7983 */ /* 0x000ee80000300a00 */
[----:B------:R1:W-:Y:S02]  /*11410*/  LDGSTS.E [R9+0x42800], [R10.64], !P0 ;  /* 0x428000000a097fae */ /* 0x0003e4000c121848 */
[----:B-1----:R-:W-:-:S02]  /*11420*/  IMAD.WIDE R2, R202, 0x4, R230 ;  /* 0x00000004ca027825 */ /* 0x002fc400078e02e6 */
[----:B------:R1:W-:Y:S04]  /*11430*/  LDGSTS.E [R9+0x42a00], [R6.64], !P0 ;  /* 0x42a0000006097fae */ /* 0x0003e8000c121848 */
[----:B------:R1:W-:Y:S04]  /*11440*/  LDGSTS.E [R9+0x43800], [R4.64], !P1 ;  /* 0x4380000004097fae */ /* 0x0003e8000c921848 */
[----:B------:R1:W-:Y:S04]  /*11450*/  STL.64 [R1+0x10], R2 ;  /* 0x0000100201007387 */ /* 0x0003e80000100a00 */
[----:B------:R1:W-:Y:S04]  /*11460*/  LDGSTS.E [R9+0x43a00], [R2.64], !P1 ;  /* 0x43a0000002097fae */ /* 0x0003e8000c921848 */
[----:B-1----:R-:W3:Y:S04]  /*11470*/  LDL.LU.64 R2, [R1+0x8a8] ;  /* 0x0008a80001027983 */ /* 0x002ee80000300a00 */
[----:B------:R-:W3:Y:S04]  /*11480*/  LDL.LU.64 R240, [R1+0x8a0] ;  /* 0x0008a00001f07983 */ /* 0x000ee80000300a00 */
[----:B------:R-:W3:Y:S04]  /*11490*/  LDL.LU.64 R242, [R1+0x868] ;  /* 0x0008680001f27983 */ /* 0x000ee80000300a00 */
[----:B------:R-:W3:Y:S04]  /*114a0*/  LDL.LU.64 R244, [R1+0x860] ;  /* 0x0008600001f47983 */ /* 0x000ee80000300a00 */
[----:B------:R-:W3:Y:S04]  /*114b0*/  LDL.LU.64 R10, [R1+0x838] ;  /* 0x00083800010a7983 */ /* 0x000ee80000300a00 */
[----:B------:R-:W3:Y:S01]  /*114c0*/  LDL.LU.64 R18, [R1+0x830] ;  /* 0x0008300001127983 */ /* 0x000ee20000300a00 */
[----:B------:R-:W-:-:S02]  /*114d0*/  IADD3 R223, R0, -0x117, RZ ;  /* 0xfffffee900df7810 */ /* 0x000fc40007ffe0ff */
[----:B------:R-:W-:Y:S01]  /*114e0*/  IADD3 R222, R0, -0x11b, RZ ;  /* 0xfffffee500de7810 */ /* 0x000fe20007ffe0ff */
[----:B------:R-:W3:Y:S01]  /*114f0*/  LDL.LU.64 R16, [R1+0x808] ;  /* 0x0008080001107983 */ /* 0x000ee20000300a00 */
[----:B------:R-:W-:Y:S02]  /*11500*/  ISETP.GE.U32.AND P4, PT, R223, 0x7ffffe6a, PT ;  /* 0x7ffffe6adf00780c */ /* 0x000fe40003f86070 */
[----:B------:R-:W-:Y:S01]  /*11510*/  ISETP.GE.U32.AND P3, PT, R222, 0x7ffffe66, PT ;  /* 0x7ffffe66de00780c */ /* 0x000fe20003f66070 */
[----:B------:R-:W3:Y:S01]  /*11520*/  LDL.LU.64 R14, [R1+0x800] ;  /* 0x00080000010e7983 */ /* 0x000ee20000300a00 */
[C---:B------:R-:W-:Y:S02]  /*11530*/  IADD3 R223, R0.reuse, -0x11f, RZ ;  /* 0xfffffee100df7810 */ /* 0x040fe40007ffe0ff */
[----:B------:R-:W-:Y:S01]  /*11540*/  IADD3 R222, R0, -0x123, RZ ;  /* 0xfffffedd00de7810 */ /* 0x000fe20007ffe0ff */
[----:B------:R-:W3:Y:S01]  /*11550*/  LDL.LU.64 R6, [R1+0x7d8] ;  /* 0x0007d80001067983 */ /* 0x000ee20000300a00 */
[----:B------:R-:W-:-:S02]  /*11560*/  ISETP.GE.U32.AND P6, PT, R223, 0x7ffffe62, PT ;  /* 0x7ffffe62df00780c */ /* 0x000fc40003fc6070 */
[----:B------:R-:W-:Y:S02]  /*11570*/  ISETP.GE.U32.AND P5, PT, R222, 0x7ffffe5e, PT ;  /* 0x7ffffe5ede00780c */ /* 0x000fe40003fa6070 */
[C---:B------:R-:W-:Y:S02]  /*11580*/  IADD3 R223, R0.reuse, -0x127, RZ ;  /* 0xfffffed900df7810 */ /* 0x040fe40007ffe0ff */
[----:B------:R-:W-:Y:S02]  /*11590*/  IADD3 R222, R0, -0x12b, RZ ;  /* 0xfffffed500de7810 */ /* 0x000fe40007ffe0ff */
[----:B------:R-:W-:Y:S02]  /*115a0*/  ISETP.GE.U32.AND P0, PT, R223, 0x7ffffe5a, PT ;  /* 0x7ffffe5adf00780c */ /* 0x000fe40003f06070 */
[----:B------:R-:W-:Y:S02]  /*115b0*/  ISETP.GE.U32.AND P1, PT, R222, 0x7ffffe56, PT ;  /* 0x7ffffe56de00780c */ /* 0x000fe40003f26070 */
[----:B------:R-:W-:-:S02]  /*115c0*/  IADD3 R231, R0, -0x12f, RZ ;  /* 0xfffffed100e77810 */ /* 0x000fc40007ffe0ff */
[----:B------:R-:W-:Y:S01]  /*115d0*/  IADD3 R230, R0, -0x133, RZ ;  /* 0xfffffecd00e67810 */ /* 0x000fe20007ffe0ff */
[----:B--2---:R-:W-:-:S05]  /*115e0*/  IMAD.WIDE R222, R202, 0x4, R238 ;  /* 0x00000004cade7825 */ /* 0x004fca00078e02ee */
[----:B------:R1:W-:Y:S01]  /*115f0*/  LDGSTS.E [R9+0x44800], [R222.64], !P2 ;  /* 0x44800000de097fae */ /* 0x0003e2000d121848 */
[----:B----4-:R-:W-:-:S05]  /*11600*/  IMAD.WIDE R224, R202, 0x4, R224 ;  /* 0x00000004cae07825 */ /* 0x010fca00078e02e0 */
[----:B------:R1:W-:Y:S01]  /*11610*/  LDGSTS.E [R9+0x44a00], [R224.64], !P2 ;  /* 0x44a00000e0097fae */ /* 0x0003e2000d121848 */
[----:B------:R-:W-:Y:S01]  /*11620*/  ISETP.GE.U32.AND P2, PT, R231, 0x7ffffe52, PT ;  /* 0x7ffffe52e700780c */ /* 0x000fe20003f46070 */
[----:B------:R-:W-:-:S05]  /*11630*/  IMAD.WIDE R226, R202, 0x4, R226 ;  /* 0x00000004cae27825 */ /* 0x000fca00078e02e2 */
[----:B------:R1:W-:Y:S01]  /*11640*/  LDGSTS.E [R9+0x45800], [R226.64], !P4 ;  /* 0x45800000e2097fae */ /* 0x0003e2000e121848 */
[----:B------:R-:W-:-:S05]  /*11650*/  IMAD.WIDE R228, R202, 0x4, R228 ;  /* 0x00000004cae47825 */ /* 0x000fca00078e02e4 */
[----:B------:R1:W-:Y:S01]  /*11660*/  LDGSTS.E [R9+0x45a00], [R228.64], !P4 ;  /* 0x45a00000e4097fae */ /* 0x0003e2000e121848 */
[----:B------:R-:W-:Y:S02]  /*11670*/  ISETP.GE.U32.AND P4, PT, R230, 0x7ffffe4e, PT ;  /* 0x7ffffe4ee600780c */ /* 0x000fe40003f86070 */
[C---:B------:R-:W-:Y:S02]  /*11680*/  IADD3 R239, R0.reuse, -0x137, RZ ;  /* 0xfffffec900ef7810 */ /* 0x040fe40007ffe0ff */
[----:B------:R-:W-:Y:S01]  /*11690*/  IADD3 R238, R0, -0x13b, RZ ;  /* 0xfffffec500ee7810 */ /* 0x000fe20007ffe0ff */
[----:B------:R-:W-:-:S04]  /*116a0*/  IMAD.WIDE R230, R202, 0x4, R246 ;  /* 0x00000004cae67825 */ /* 0x000fc800078e02f6 */
[C---:B------:R-:W-:Y:S01]  /*116b0*/  IMAD.WIDE R232, R202.reuse, 0x4, R232 ;  /* 0x00000004cae87825 */ /* 0x040fe200078e02e8 */
[----:B------:R1:W-:Y:S04]  /*116c0*/  LDGSTS.E [R9+0x46800], [R230.64], !P3 ;  /* 0x46800000e6097fae */ /* 0x0003e8000d921848 */
[----:B------:R1:W-:Y:S01]  /*116d0*/  LDGSTS.E [R9+0x46a00], [R232.64], !P3 ;  /* 0x46a00000e8097fae */ /* 0x0003e2000d921848 */
[----:B------:R-:W-:Y:S01]  /*116e0*/  ISETP.GE.U32.AND P3, PT, R239, 0x7ffffe4a, PT ;  /* 0x7ffffe4aef00780c */ /* 0x000fe20003f66070 */
[----:B---3--:R-:W-:-:S05]  /*116f0*/  IMAD.WIDE R234, R202, 0x4, R234 ;  /* 0x00000004caea7825 */ /* 0x008fca00078e02ea */
[----:B------:R1:W-:Y:S01]  /*11700*/  LDGSTS.E [R9+0x47800], [R234.64], !P6 ;  /* 0x47800000ea097fae */ /* 0x0003e2000f121848 */
[----:B------:R-:W-:-:S05]  /*11710*/  IMAD.WIDE R236, R202, 0x4, R236 ;  /* 0x00000004caec7825 */ /* 0x000fca00078e02ec */
[----:B------:R1:W-:Y:S01]  /*11720*/  LDGSTS.E [R9+0x47a00], [R236.64], !P6 ;  /* 0x47a00000ec097fae */ /* 0x0003e2000f121848 */
[----:B------:R-:W-:Y:S02]  /*11730*/  ISETP.GE.U32.AND P6, PT, R238, 0x7ffffe46, PT ;  /* 0x7ffffe46ee00780c */ /* 0x000fe40003fc6070 */
[C---:B------:R-:W-:Y:S02]  /*11740*/  IADD3 R247, R0.reuse, -0x13f, RZ ;  /* 0xfffffec100f77810 */ /* 0x040fe40007ffe0ff */
[----:B------:R-:W-:Y:S01]  /*11750*/  IADD3 R246, R0, -0x143, RZ ;  /* 0xfffffebd00f67810 */ /* 0x000fe20007ffe0ff */
[C---:B------:R-:W-:Y:S02]  /*11760*/  IMAD.WIDE R238, R202.reuse, 0x4, R2 ;  /* 0x00000004caee7825 */ /* 0x040fe400078e0202 */
[----:B------:R-:W2:Y:S02]  /*11770*/  LDL.LU.64 R2, [R1+0x7d0] ;  /* 0x0007d00001027983 */ /* 0x000ea40000300a00 */
[----:B------:R-:W-:-:S02]  /*11780*/  IMAD.WIDE R240, R202, 0x4, R240 ;  /* 0x00000004caf07825 */ /* 0x000fc400078e02f0 */
[----:B------:R-:W3:Y:S02]  /*11790*/  LDL.LU.64 R22, [R1+0x7a8] ;  /* 0x0007a80001167983 */ /* 0x000ee40000300a00 */
[C---:B------:R-:W-:Y:S02]  /*117a0*/  IMAD.WIDE R242, R202.reuse, 0x4, R242 ;  /* 0x00000004caf27825 */ /* 0x040fe400078e02f2 */
[----:B------:R-:W4:Y:S02]  /*117b0*/  LDL.LU.64 R12, [R1+0x7a0] ;  /* 0x0007a000010c7983 */ /* 0x000f240000300a00 */
[----:B------:R-:W-:Y:S02]  /*117c0*/  IMAD.WIDE R244, R202, 0x4, R244 ;  /* 0x00000004caf47825 */ /* 0x000fe400078e02f4 */
[----:B------:R1:W-:Y:S04]  /*117d0*/  LDGSTS.E [R9+0x48800], [R238.64], !P5 ;  /* 0x48800000ee097fae */ /* 0x0003e8000e921848 */
[----:B------:R1:W-:Y:S01]  /*117e0*/  LDGSTS.E [R9+0x48a00], [R240.64], !P5 ;  /* 0x48a00000f0097fae */ /* 0x0003e2000e921848 */
[----:B------:R-:W-:-:S03]  /*117f0*/  ISETP.GE.U32.AND P5, PT, R247, 0x7ffffe42, PT ;  /* 0x7ffffe42f700780c */ /* 0x000fc60003fa6070 */
[----:B------:R1:W-:Y:S04]  /*11800*/  LDGSTS.E [R9+0x49800], [R242.64], !P0 ;  /* 0x49800000f2097fae */ /* 0x0003e8000c121848 */
[----:B------:R1:W-:Y:S01]  /*11810*/  LDGSTS.E [R9+0x49a00], [R244.64], !P0 ;  /* 0x49a00000f4097fae */ /* 0x0003e2000c121848 */
[----:B------:R-:W-:Y:S01]  /*11820*/  ISETP.GE.U32.AND P0, PT, R246, 0x7ffffe3e, PT ;  /* 0x7ffffe3ef600780c */ /* 0x000fe20003f06070 */
[C---:B------:R-:W-:Y:S02]  /*11830*/  IMAD.WIDE R246, R202.reuse, 0x4, R10 ;  /* 0x00000004caf67825 */ /* 0x040fe400078e020a */
[----:B------:R-:W4:Y:S04]  /*11840*/  LDL.LU.64 R10, [R1+0x778] ;  /* 0x00077800010a7983 */ /* 0x000f280000300a00 */
[----:B------:R-:W4:Y:S01]  /*11850*/  LDL.LU.64 R20, [R1+0x770] ;  /* 0x0007700001147983 */ /* 0x000f220000300a00 */
[----:B------:R-:W-:-:S03]  /*11860*/  IMAD.WIDE R248, R202, 0x4, R18 ;  /* 0x00000004caf87825 */ /* 0x000fc600078e0212 */
[----:B------:R-:W4:Y:S01]  /*11870*/  LDL.LU.64 R18, [R1+0x748] ;  /* 0x0007480001127983 */ /* 0x000f220000300a00 */
[----:B------:R-:W-:-:S03]  /*11880*/  IMAD.WIDE R24, R202, 0x4, R16 ;  /* 0x00000004ca187825 */ /* 0x000fc600078e0210 */
[----:B------:R1:W-:Y:S01]  /*11890*/  LDGSTS.E [R9+0x4a800], [R246.64], !P1 ;  /* 0x4a800000f6097fae */ /* 0x0003e2000c921848 */
[----:B------:R-:W-:-:S03]  /*118a0*/  IMAD.WIDE R16, R202, 0x4, R14 ;  /* 0x00000004ca107825 */ /* 0x000fc600078e020e */
[----:B------:R-:W4:Y:S04]  /*118b0*/  LDL.LU.64 R14, [R1+0x740] ;  /* 0x00074000010e7983 */ /* 0x000f280000300a00 */
[----:B------:R1:W-:Y:S04]  /*118c0*/  LDGSTS.E [R9+0x4aa00], [R248.64], !P1 ;  /* 0x4aa00000f8097fae */ /* 0x0003e8000c921848 */
[----:B------:R-:W-:Y:S04]  /*118d0*/  STL.64 [R1+0xe8], R24 ;  /* 0x0000e81801007387 */ /* 0x000fe80000100a00 */
[----:B------:R3:W-:Y:S04]  /*118e0*/  LDGSTS.E [R9+0x4b800], [R24.64], !P2 ;  /* 0x4b80000018097fae */ /* 0x0007e8000d121848 */
[----:B------:R1:W-:Y:S04]  /*118f0*/  STL.64 [R1+0xf8], R16 ;  /* 0x0000f81001007387 */ /* 0x0003e80000100a00 */
[----:B------:R1:W-:Y:S02]  /*11900*/  LDGSTS.E [R9+0x4ba00], [R16.64], !P2 ;  /* 0x4ba0000010097fae */ /* 0x0003e4000d121848 */
[----:B-1----:R-:W-:-:S02]  /*11910*/  IMAD.WIDE R16, R202, 0x4, R6 ;  /* 0x00000004ca107825 */ /* 0x002fc400078e0206 */
[----:B------:R-:W4:Y:S04]  /*11920*/  LDL.LU.64 R6, [R1+0x718] ;  /* 0x0007180001067983 */ /* 0x000f280000300a00 */
[----:B------:R1:W-:Y:S01]  /*11930*/  LDGSTS.E [R9+0x4c800], [R16.64], !P4 ;  /* 0x4c80000010097fae */ /* 0x0003e2000e121848 */
[----:B--2---:R-:W-:-:S03]  /*11940*/  IMAD.WIDE R26, R202, 0x4, R2 ;  /* 0x00000004ca1a7825 */ /* 0x004fc600078e0202 */
[----:B------:R-:W2:Y:S01]  /*11950*/  LDL.LU.64 R2, [R1+0x198] ;  /* 0x0001980001027983 */ /* 0x000ea20000300a00 */
[----:B---3--:R-:W-:-:S03]  /*11960*/  IMAD.WIDE R24, R202, 0x4, R22 ;  /* 0x00000004ca187825 */ /* 0x008fc600078e0216 */
[----:B------:R1:W-:Y:S04]  /*11970*/  STL.64 [R1+0x108], R16 ;  /* 0x0001081001007387 */ /* 0x0003e80000100a00 */
[----:B------:R3:W-:Y:S04]  /*11980*/  STL.64 [R1+0x118], R26 ;  /* 0x0001181a01007387 */ /* 0x0007e80000100a00 */
[----:B------:R-:W2:Y:S01]  /*11990*/  LDL.LU.64 R22, [R1+0x6f0] ;  /* 0x0006f00001167983 */ /* 0x000ea20000300a00 */
[----:B----4-:R-:W-:-:S03]  /*119a0*/  IMAD.WIDE R12, R202, 0x4, R12 ;  /* 0x00000004ca0c7825 */ /* 0x010fc600078e020c */
[----:B------:R-:W-:Y:S04]  /*119b0*/  STL.64 [R1+0x128], R24 ;  /* 0x0001281801007387 */ /* 0x000fe80000100a00 */
[----:B-1----:R-:W4:Y:S04]  /*119c0*/  LDL.LU.64 R16, [R1+0x6e8] ;  /* 0x0006e80001107983 */ /* 0x002f280000300a00 */
[----:B------:R3:W-:Y:S04]  /*119d0*/  LDGSTS.E [R9+0x4ca00], [R26.64], !P4 ;  /* 0x4ca000001a097fae */ /* 0x0007e8000e121848 */
[----:B------:R1:W-:Y:S04]  /*119e0*/  LDGSTS.E [R9+0x4d800], [R24.64], !P3 ;  /* 0x4d80000018097fae */ /* 0x0003e8000d921848 */
        /* <DEDUP_REMOVED lines=8> */
[----:B------:R-:W-:Y:S04]  /*11a70*/  STL.64 [R1+0x158], R26 ;  /* 0x0001581a01007387 */ /* 0x000fe80000100a00 */
[----:B------:R-:W3:Y:S01]  /*11a80*/  LDL.LU.64 R18, [R1+0x698] ;  /* 0x0006980001127983 */ /* 0x000ee20000300a00 */
[----:B------:R-:W-:-:S03]  /*11a90*/  IMAD.WIDE R14, R202, 0x4, R14 ;  /* 0x00000004ca0e7825 */ /* 0x000fc600078e020e */
[----:B------:R1:W-:Y:S04]  /*11aa0*/  LDGSTS.E [R9+0x4e800], [R12.64], !P6 ;  /* 0x4e8000000c097fae */ /* 0x0003e8000f121848 */
[----:B------:R-:W-:Y:S04]  /*11ab0*/  STL.64 [R1+0x168], R24 ;  /* 0x0001681801007387 */ /* 0x000fe80000100a00 */
[----:B------:R2:W-:Y:S04]  /*11ac0*/  LDGSTS.E [R9+0x4ea00], [R26.64], !P6 ;  /* 0x4ea000001a097fae */ /* 0x0005e8000f121848 */
[----:B-1----:R-:W3:Y:S04]  /*11ad0*/  LDL.LU.64 R12, [R1+0x690] ;  /* 0x00069000010c7983 */ /* 0x002ee80000300a00 */
[----:B------:R1:W-:Y:S04]  /*11ae0*/  LDGSTS.E [R9+0x4f800], [R24.64], !P5 ;  /* 0x4f80000018097fae */ /* 0x0003e8000e921848 */
[----:B------:R1:W-:Y:S04]  /*11af0*/  STL.64 [R1+0x178], R14 ;  /* 0x0001780e01007387 */ /* 0x0003e80000100a00 */
[----:B------:R1:W-:Y:S02]  /*11b00*/  LDGSTS.E [R9+0x4fa00], [R14.64], !P5 ;  /* 0x4fa000000e097fae */ /* 0x0003e4000e921848 */
[----:B-1----:R-:W-:-:S02]  /*11b10*/  IMAD.WIDE R14, R202, 0x4, R6 ;  /* 0x00000004ca0e7825 */ /* 0x002fc400078e0206 */
[----:B------:R-:W3:Y:S01]  /*11b20*/  LDL.LU.64 R6, [R1+0x4e0] ;  /* 0x0004e00001067983 */ /* 0x000ee20000300a00 */
[----:B------:R-:W-:-:S03]  /*11b30*/  IADD3 R5, R0, -0x147, RZ ;  /* 0xfffffeb900057810 */ /* 0x000fc60007ffe0ff */
[----:B------:R1:W-:Y:S01]  /*11b40*/  LDGSTS.E [R9+0x50800], [R14.64], !P0 ;  /* 0x508000000e097fae */ /* 0x0003e2000c121848 */
[----:B------:R-:W-:Y:S01]  /*11b50*/  ISETP.GE.U32.AND P1, PT, R5, 0x7ffffe3a, PT ;  /* 0x7ffffe3a0500780c */ /* 0x000fe20003f26070 */
[C---:B--2---:R-:W-:Y:S02]  /*11b60*/  IMAD.WIDE R26, R202.reuse, 0x4, R2 ;  /* 0x00000004ca1a7825 */ /* 0x044fe400078e0202 */
[----:B------:R-:W2:Y:S04]  /*11b70*/  LDL.LU.64 R2, [R1+0x668] ;  /* 0x0006680001027983 */ /* 0x000ea80000300a00 */
[----:B------:R1:W-:Y:S01]  /*11b80*/  STL.64 [R1+0x188], R14 ;  /* 0x0001880e01007387 */ /* 0x0003e20000100a00 */
[----:B------:R-:W-:-:S03]  /*11b90*/  IMAD.WIDE R24, R202, 0x4, R22 ;  /* 0x00000004ca187825 */ /* 0x000fc600078e0216 */
[----:B------:R-:W-:Y:S04]  /*11ba0*/  STL.64 [R1+0x198], R26 ;  /* 0x0001981a01007387 */ /* 0x000fe80000100a00 */
[----:B------:R-:W2:Y:S01]  /*11bb0*/  LDL.LU.64 R22, [R1+0x640] ;  /* 0x0006400001167983 */ /* 0x000ea20000300a00 */
[----:B----4-:R-:W-:-:S03]  /*11bc0*/  IMAD.WIDE R16, R202, 0x4, R16 ;  /* 0x00000004ca107825 */ /* 0x010fc600078e0210 */
[----:B------:R-:W-:Y:S04]  /*11bd0*/  STL.64 [R1+0x1a8], R24 ;  /* 0x0001a81801007387 */ /* 0x000fe80000100a00 */
[----:B-1----:R-:W4:Y:S04]  /*11be0*/  LDL.LU.64 R14, [R1+0x520] ;  /* 0x00052000010e7983 */ /* 0x002f280000300a00 */
[----:B------:R1:W-:Y:S04]  /*11bf0*/  LDGSTS.E [R9+0x50a00], [R26.64], !P0 ;  /* 0x50a000001a097fae */ /* 0x0003e8000c121848 */
[----:B------:R1:W-:Y:S04]  /*11c00*/  LDGSTS.E [R9+0x51800], [R24.64], !P1 ;  /* 0x5180000018097fae */ /* 0x0003e8000c921848 */
[----:B------:R3:W-:Y:S04]  /*11c10*/  STL.64 [R1+0x3b8], R16 ;  /* 0x0003b81001007387 */ /* 0x0007e80000100a00 */
[----:B------:R3:W-:Y:S02]  /*11c20*/  LDGSTS.E [R9+0x51a00], [R16.64], !P1 ;  /* 0x51a0000010097fae */ /* 0x0007e4000c921848 */
[----:B---3--:R-:W-:-:S02]  /*11c30*/  IMAD.WIDE R16, R202, 0x4, R10 ;  /* 0x00000004ca107825 */ /* 0x008fc400078e020a */
[----:B------:R-:W3:Y:S02]  /*11c40*/  LDL.LU.64 R10, [R1+0x5b0] ;  /* 0x0005b000010a7983 */ /* 0x000ee40000300a00 */
[C---:B-1----:R-:W-:Y:S02]  /*11c50*/  IMAD.WIDE R26, R202.reuse, 0x4, R20 ;  /* 0x00000004ca1a7825 */ /* 0x042fe400078e0214 */
[----:B------:R-:W3:Y:S04]  /*11c60*/  LDL.LU.64 R20, [R1+0x5a0] ;  /* 0x0005a00001147983 */ /* 0x000ee80000300a00 */
[----:B------:R1:W-:Y:S01]  /*11c70*/  STL.64 [R1+0x3c8], R16 ;  /* 0x0003c81001007387 */ /* 0x0003e20000100a00 */
[----:B------:R-:W-:-:S03]  /*11c80*/  IMAD.WIDE R24, R202, 0x4, R18 ;  /* 0x00000004ca187825 */ /* 0x000fc600078e0212 */
[----:B------:R-:W-:Y:S04]  /*11c90*/  STL.64 [R1+0x3d8], R26 ;  /* 0x0003d81a01007387 */ /* 0x000fe80000100a00 */
[----:B------:R-:W3:Y:S01]  /*11ca0*/  LDL.LU.64 R18, [R1+0x598] ;  /* 0x0005980001127983 */ /* 0x000ee20000300a00 */
[C---:B------:R-:W-:Y:S02]  /*11cb0*/  IADD3 R4, R0.reuse, -0x14b, RZ ;  /* 0xfffffeb500047810 */ /* 0x040fe40007ffe0ff */
[----:B------:R-:W-:Y:S02]  /*11cc0*/  IADD3 R5, R0, -0x14f, RZ ;  /* 0xfffffeb100057810 */ /* 0x000fe40007ffe0ff */
[----:B------:R-:W-:Y:S02]  /*11cd0*/  ISETP.GE.U32.AND P2, PT, R4, 0x7ffffe36, PT ;  /* 0x7ffffe360400780c */ /* 0x000fe40003f46070 */
[----:B------:R-:W-:Y:S01]  /*11ce0*/  ISETP.GE.U32.AND P4, PT, R5, 0x7ffffe32, PT ;  /* 0x7ffffe320500780c */ /* 0x000fe20003f86070 */
[----:B------:R-:W-:Y:S01]  /*11cf0*/  STL.64 [R1+0x400], R24 ;  /* 0x0004001801007387 */ /* 0x000fe20000100a00 */
[----:B------:R-:W-:-:S09]  /*11d00*/  IMAD.WIDE R12, R202, 0x4, R12 ;  /* 0x00000004ca0c7825 */ /* 0x000fd200078e020c */
[----:B------:R1:W-:Y:S04]  /*11d10*/  LDGSTS.E [R9+0x52800], [R16.64], !P2 ;  /* 0x5280000010097fae */ /* 0x0003e8000d121848 */
[----:B------:R2:W-:Y:S04]  /*11d20*/  LDGSTS.E [R9+0x52a00], [R26.64], !P2 ;  /* 0x52a000001a097fae */ /* 0x0005e8000d121848 */
[----:B------:R2:W-:Y:S04]  /*11d30*/  LDGSTS.E [R9+0x53800], [R24.64], !P4 ;  /* 0x5380000018097fae */ /* 0x0005e8000e121848 */
[----:B-1----:R-:W3:Y:S04]  /*11d40*/  LDL.LU.64 R16, [R1+0x558] ;  /* 0x0005580001107983 */ /* 0x002ee80000300a00 */
[----:B------:R1:W-:Y:S04]  /*11d50*/  STL.64 [R1+0x4d0], R12 ;  /* 0x0004d00c01007387 */ /* 0x0003e80000100a00 */
[----:B------:R1:W-:Y:S02]  /*11d60*/  LDGSTS.E [R9+0x53a00], [R12.64], !P4 ;  /* 0x53a000000c097fae */ /* 0x0003e4000e121848 */
[----:B-1----:R-:W-:-:S02]  /*11d70*/  IMAD.WIDE R12, R202, 0x4, R6 ;  /* 0x00000004ca0c7825 */ /* 0x002fc400078e0206 */
[----:B------:R-:W3:Y:S01]  /*11d80*/  LDL.LU.64 R6, [R1+0x568] ;  /* 0x0005680001067983 */ /* 0x000ee20000300a00 */
[C---:B------:R-:W-:Y:S02]  /*11d90*/  IADD3 R4, R0.reuse, -0x153, RZ ;  /* 0xfffffead00047810 */ /* 0x040fe40007ffe0ff */
[----:B------:R-:W-:Y:S02]  /*11da0*/  IADD3 R5, R0, -0x157, RZ ;  /* 0xfffffea900057810 */ /* 0x000fe40007ffe0ff */
[----:B------:R-:W-:Y:S02]  /*11db0*/  ISETP.GE.U32.AND P3, PT, R4, 0x7ffffe2e, PT ;  /* 0x7ffffe2e0400780c */ /* 0x000fe40003f66070 */
[----:B------:R-:W-:-:S11]  /*11dc0*/  ISETP.GE.U32.AND P6, PT, R5, 0x7ffffe2a, PT ;  /* 0x7ffffe2a0500780c */ /* 0x000fd60003fc6070 */
[----:B------:R1:W-:Y:S01]  /*11dd0*/  LDGSTS.E [R9+0x54800], [R12.64], !P3 ;  /* 0x548000000c097fae */ /* 0x0003e2000d921848 */
[----:B--2---:R-:W-:-:S03]  /*11de0*/  IMAD.WIDE R26, R202, 0x4, R2 ;  /* 0x00000004ca1a7825 */ /* 0x004fc600078e0202 */
[----:B------:R-:W2:Y:S04]  /*11df0*/  LDL.LU.64 R2, [R1+0x570] ;  /* 0x0005700001027983 */ /* 0x000ea80000300a00 */
[----:B------:R1:W-:Y:S04]  /*11e00*/  STL.64 [R1+0x4e0], R12 ;  /* 0x0004e00c01007387 */ /* 0x0003e80000100a00 */
[----:B------:R1:W-:Y:S04]  /*11e10*/  STL.64 [R1+0x500], R26 ;  /* 0x0005001a01007387 */ /* 0x0003e80000100a00 */
[----:B------:R1:W-:Y:S01]  /*11e20*/  LDGSTS.E [R9+0x54a00], [R26.64], !P3 ;  /* 0x54a000001a097fae */ /* 0x0003e2000d921848 */
[----:B------:R-:W-:-:S05]  /*11e30*/  IMAD.WIDE R24, R202, 0x4, R22 ;  /* 0x00000004ca187825 */ /* 0x000fca00078e0216 */
[----:B------:R1:W-:Y:S01]  /*11e40*/  LDGSTS.E [R9+0x55800], [R24.64], !P6 ;  /* 0x5580000018097fae */ /* 0x0003e2000f121848 */
[----:B----4-:R-:W-:-:S03]  /*11e50*/  IMAD.WIDE R22, R202, 0x4, R14 ;  /* 0x00000004ca167825 */ /* 0x010fc600078e020e */
[----:B------:R-:W4:Y:S04]  /*11e60*/  LDL.LU.64 R14, [R1+0x580] ;  /* 0x00058000010e7983 */ /* 0x000f280000300a00 */
[----:B------:R3:W-:Y:S04]  /*11e70*/  STL.64 [R1+0x510], R24 ;  /* 0x0005101801007387 */ /* 0x0007e80000100a00 */
[----:B-1----:R-:W4:Y:S04]  /*11e80*/  LDL.LU.64 R12, [R1+0x578] ;  /* 0x00057800010c7983 */ /* 0x002f280000300a00 */
[----:B------:R1:W-:Y:S04]  /*11e90*/  STL.64 [R1+0x520], R22 ;  /* 0x0005201601007387 */ /* 0x0003e80000100a00 */
[----:B------:R1:W-:Y:S01]  /*11ea0*/  LDGSTS.E [R9+0x55a00], [R22.64], !P6 ;  /* 0x55a0000016097fae */ /* 0x0003e2000f121848 */
[----:B---3--:R-:W-:-:S03]  /*11eb0*/  IMAD.WIDE R28, R202, 0x4, R10 ;  /* 0x00000004ca1c7825 */ /* 0x008fc600078e020a */
[----:B------:R-:W3:Y:S01]  /*11ec0*/  LDL.LU.64 R10, [R1+0x560] ;  /* 0x00056000010a7983 */ /* 0x000ee20000300a00 */
[----:B------:R-:W-:-:S03]  /*11ed0*/  IMAD.WIDE R26, R202, 0x4, R20 ;  /* 0x00000004ca1a7825 */ /* 0x000fc600078e0214 */
[----:B------:R-:W3:Y:S04]  /*11ee0*/  LDL.LU.64 R24, [R1+0x538] ;  /* 0x0005380001187983 */ /* 0x000ee80000300a00 */
[----:B------:R-:W-:Y:S04]  /*11ef0*/  STL.64 [R1+0x530], R28 ;  /* 0x0005301c01007387 */ /* 0x000fe80000100a00 */
[----:B------:R-:W-:Y:S01]  /*11f00*/  STL.64 [R1+0x540], R26 ;  /* 0x0005401a01007387 */ /* 0x000fe20000100a00 */
[----:B------:R-:W-:-:S03]  /*11f10*/  IMAD.WIDE R20, R202, 0x4, R18 ;  /* 0x00000004ca147825 */ /* 0x000fc600078e0212 */
[----:B-1----:R-:W3:Y:S04]  /*11f20*/  LDL.LU.64 R22, [R1+0x528] ;  /* 0x0005280001167983 */ /* 0x002ee80000300a00 */
[----:B------:R-:W3:Y:S01]  /*11f30*/  LDL.LU.64 R18, [R1+0x518] ;  /* 0x0005180001127983 */ /* 0x000ee20000300a00 */
[C---:B------:R-:W-:Y:S02]  /*11f40*/  IADD3 R4, R0.reuse, -0x15b, RZ ;  /* 0xfffffea500047810 */ /* 0x040fe40007ffe0ff */
[----:B------:R-:W-:Y:S02]  /*11f50*/  IADD3 R5, R0, -0x15f, RZ ;  /* 0xfffffea100057810 */ /* 0x000fe40007ffe0ff */
[----:B------:R-:W-:Y:S02]  /*11f60*/  ISETP.GE.U32.AND P5, PT, R4, 0x7ffffe26, PT ;  /* 0x7ffffe260400780c */ /* 0x000fe40003fa6070 */
[----:B------:R-:W-:Y:S01]  /*11f70*/  ISETP.GE.U32.AND P0, PT, R5, 0x7ffffe22, PT ;  /* 0x7ffffe220500780c */ /* 0x000fe20003f06070 */
[----:B------:R1:W-:Y:S10]  /*11f80*/  STL.64 [R1+0x550], R20 ;  /* 0x0005501401007387 */ /* 0x0003f40000100a00 */
[----:B------:R1:W-:Y:S04]  /*11f90*/  LDGSTS.E [R9+0x56800], [R28.64], !P5 ;  /* 0x568000001c097fae */ /* 0x0003e8000e921848 */
[----:B------:R2:W-:Y:S01]  /*11fa0*/  LDGSTS.E [R9+0x56a00], [R26.64], !P5 ;  /* 0x56a000001a097fae */ /* 0x0005e2000e921848 */
[----:B------:R-:W-:-:S03]  /*11fb0*/  IMAD.WIDE R16, R202, 0x4, R16 ;  /* 0x00000004ca107825 */ /* 0x000fc600078e0210 */
[----:B------:R1:W-:Y:S04]  /*11fc0*/  LDGSTS.E [R9+0x57800], [R20.64], !P0 ;  /* 0x5780000014097fae */ /* 0x0003e8000c121848 */
[----:B------:R1:W-:Y:S01]  /*11fd0*/  STL.64 [R1+0x558], R16 ;  /* 0x0005581001007387 */ /* 0x0003e20000100a00 */
[C---:B------:R-:W-:Y:S02]  /*11fe0*/  IADD3 R4, R0.reuse, -0x163, RZ ;  /* 0xfffffe9d00047810 */ /* 0x040fe40007ffe0ff */
[----:B------:R-:W-:Y:S01]  /*11ff0*/  IADD3 R5, R0, -0x167, RZ ;  /* 0xfffffe9900057810 */ /* 0x000fe20007ffe0ff */
[----:B------:R1:W-:Y:S02]  /*12000*/  LDGSTS.E [R9+0x57a00], [R16.64], !P0 ;  /* 0x57a0000010097fae */ /* 0x0003e4000c121848 */
[----:B-1----:R-:W-:-:S02]  /*12010*/  IMAD.WIDE R20, R202, 0x4, R6 ;  /* 0x00000004ca147825 */ /* 0x002fc400078e0206 */
[----:B------:R-:W3:Y:S01]  /*12020*/  LDL.LU.64 R6, [R1+0x4f8] ;  /* 0x0004f80001067983 */ /* 0x000ee20000300a00 */
[----:B------:R-:W-:Y:S02]  /*12030*/  ISETP.GE.U32.AND P1, PT, R4, 0x7ffffe1e, PT ;  /* 0x7ffffe1e0400780c */ /* 0x000fe40003f26070 */
[----:B------:R-:W-:Y:S02]  /*12040*/  ISETP.GE.U32.AND P2, PT, R5, 0x7ffffe1a, PT ;  /* 0x7ffffe1a0500780c */ /* 0x000fe40003f46070 */
[----:B------:R-:W-:-:S04]  /*12050*/  IADD3 R4, R0, -0x16b, RZ ;  /* 0xfffffe9500047810 */ /* 0x000fc80007ffe0ff */
[----:B------:R-:W-:-:S05]  /*12060*/  ISETP.GE.U32.AND P4, PT, R4, 0x7ffffe16, PT ;  /* 0x7ffffe160400780c */ /* 0x000fca0003f86070 */
[----:B------:R1:W-:Y:S01]  /*12070*/  LDGSTS.E [R9+0x58800], [R20.64], !P1 ;  /* 0x5880000014097fae */ /* 0x0003e2000c921848 */
[----:B--2---:R-:W-:-:S03]  /*12080*/  IMAD.WIDE R26, R202, 0x4, R2 ;  /* 0x00000004ca1a7825 */ /* 0x004fc600078e0202 */
[----:B------:R-:W2:Y:S04]  /*12090*/  LDL.LU.64 R2, [R1+0x4f0] ;  /* 0x0004f00001027983 */ /* 0x000ea80000300a00 */
[----:B------:R1:W-:Y:S04]  /*120a0*/  STL.64 [R1+0x568], R20 ;  /* 0x0005681401007387 */ /* 0x0003e80000100a00 */
[----:B------:R-:W-:Y:S04]  /*120b0*/  STL.64 [R1+0x570], R26 ;  /* 0x0005701a01007387 */ /* 0x000fe80000100a00 */
[----:B------:R-:W2:Y:S04]  /*120c0*/  LDL.LU.64 R16, [R1+0x4e8] ;  /* 0x0004e80001107983 */ /* 0x000ea80000300a00 */
[----:B------:R1:W-:Y:S01]  /*120d0*/  LDGSTS.E [R9+0x58a00], [R26.64], !P1 ;  /* 0x58a000001a097fae */ /* 0x0003e2000c921848 */
[----:B----4-:R-:W-:-:S05]  /*120e0*/  IMAD.WIDE R14, R202, 0x4, R14 ;  /* 0x00000004ca0e7825 */ /* 0x010fca00078e020e */
[----:B------:R4:W-:Y:S01]  /*120f0*/  STL.64 [R1+0x580], R14 ;  /* 0x0005800e01007387 */ /* 0x0009e20000100a00 */
[----:B------:R-:W-:-:S03]  /*12100*/  IMAD.WIDE R12, R202, 0x4, R12 ;  /* 0x00000004ca0c7825 */ /* 0x000fc600078e020c */
[----:B-1----:R-:W2:Y:S04]  /*12110*/  LDL.LU.64 R20, [R1+0x4d8] ;  /* 0x0004d80001147983 */ /* 0x002ea80000300a00 */
[----:B------:R1:W-:Y:S04]  /*12120*/  STL.64 [R1+0x590], R12 ;  /* 0x0005900c01007387 */ /* 0x0003e80000100a00 */
[----:B------:R4:W-:Y:S04]  /*12130*/  LDGSTS.E [R9+0x59800], [R14.64], !P2 ;  /* 0x598000000e097fae */ /* 0x0009e8000d121848 */
[----:B------:R1:W-:Y:S04]  /*12140*/  LDGSTS.E [R9+0x59a00], [R12.64], !P2 ;  /* 0x59a000000c097fae */ /* 0x0003e8000d121848 */
[----:B----4-:R-:W4:Y:S01]  /*12150*/  LDL.LU.64 R14, [R1+0x4c0] ;  /* 0x0004c000010e7983 */ /* 0x010f220000300a00 */
[----:B---3--:R-:W-:-:S03]  /*12160*/  IMAD.WIDE R10, R202, 0x4, R10 ;  /* 0x00000004ca0a7825 */ /* 0x008fc600078e020a */
[----:B-1----:R-:W3:Y:S01]  /*12170*/  LDL.LU.64 R12, [R1+0x4b8] ;  /* 0x0004b800010c7983 */ /* 0x002ee20000300a00 */
[----:B------:R-:W-:-:S03]  /*12180*/  IMAD.WIDE R26, R202, 0x4, R24 ;  /* 0x00000004ca1a7825 */ /* 0x000fc600078e0218 */
[----:B------:R1:W-:Y:S04]  /*12190*/  STL.64 [R1+0x5e0], R10 ;  /* 0x0005e00a01007387 */ /* 0x0003e80000100a00 */
[----:B------:R-:W-:Y:S04]  /*121a0*/  STL.64 [R1+0x5e8], R26 ;  /* 0x0005e81a01007387 */ /* 0x000fe80000100a00 */
[----:B------:R1:W-:Y:S01]  /*121b0*/  LDGSTS.E [R9+0x5a800], [R10.64], !P4 ;  /* 0x5a8000000a097fae */ /* 0x0003e2000e121848 */
[----:B------:R-:W-:Y:S01]  /*121c0*/  IMAD.WIDE R24, R202, 0x4, R22 ;  /* 0x00000004ca187825 */ /* 0x000fe200078e0216 */
[----:B------:R-:W-:-:S02]  /*121d0*/  IADD3 R5, R0, -0x16f, RZ ;  /* 0xfffffe9100057810 */ /* 0x000fc40007ffe0ff */
[----:B------:R1:W-:Y:S01]  /*121e0*/  LDGSTS.E [R9+0x5aa00], [R26.64], !P4 ;  /* 0x5aa000001a097fae */ /* 0x0003e2000e121848 */
[----:B------:R-:W-:-:S03]  /*121f0*/  IMAD.WIDE R22, R202, 0x4, R18 ;  /* 0x00000004ca167825 */ /* 0x000fc600078e0212 */
[----:B------:R-:W3:Y:S04]  /*12200*/  LDL.LU.64 R18, [R1+0x4b0] ;  /* 0x0004b00001127983 */ /* 0x000ee80000300a00 */
[----:B------:R1:W-:Y:S04]  /*12210*/  STL.64 [R1+0x5f0], R24 ;  /* 0x0005f01801007387 */ /* 0x0003e80000100a00 */
[----:B-1----:R-:W3:Y:S01]  /*12220*/  LDL.LU.64 R10, [R1+0x4a8] ;  /* 0x0004a800010a7983 */ /* 0x002ee20000300a00 */
[----:B------:R-:W-:-:S03]  /*12230*/  ISETP.GE.U32.AND P3, PT, R5, 0x7ffffe12, PT ;  /* 0x7ffffe120500780c */ /* 0x000fc60003f66070 */
[----:B------:R2:W-:Y:S10]  /*12240*/  STL.64 [R1+0x640], R22 ;  /* 0x0006401601007387 */ /* 0x0005f40000100a00 */
[----:B------:R1:W-:Y:S01]  /*12250*/  LDGSTS.E [R9+0x5b800], [R24.64], !P3 ;  /* 0x5b80000018097fae */ /* 0x0003e2000d921848 */
[----:B------:R-:W-:-:S02]  /*12260*/  IADD3 R4, R0, -0x173, RZ ;  /* 0xfffffe8d00047810 */ /* 0x000fc40007ffe0ff */
[----:B------:R-:W-:Y:S01]  /*12270*/  IADD3 R5, R0, -0x177, RZ ;  /* 0xfffffe8900057810 */ /* 0x000fe20007ffe0ff */
[----:B------:R2:W-:Y:S01]  /*12280*/  LDGSTS.E [R9+0x5ba00], [R22.64], !P3 ;  /* 0x5ba0000016097fae */ /* 0x0005e2000d921848 */
[----:B-1----:R-:W-:-:S03]  /*12290*/  IMAD.WIDE R24, R202, 0x4, R6 ;  /* 0x00000004ca187825 */ /* 0x002fc600078e0206 */
[----:B------:R-:W3:Y:S01]  /*122a0*/  LDL.LU.64 R6, [R1+0xa90] ;  /* 0x000a900001067983 */ /* 0x000ee20000300a00 */
[----:B------:R-:W-:Y:S02]  /*122b0*/  ISETP.GE.U32.AND P6, PT, R4, 0x7ffffe0e, PT ;  /* 0x7ffffe0e0400780c */ /* 0x000fe40003fc6070 */
[----:B------:R-:W-:Y:S02]  /*122c0*/  IADD3 R4, R0, -0x17b, RZ ;  /* 0xfffffe8500047810 */ /* 0x000fe40007ffe0ff */
[----:B------:R-:W-:Y:S02]  /*122d0*/  ISETP.GE.U32.AND P5, PT, R5, 0x7ffffe0a, PT ;  /* 0x7ffffe0a0500780c */ /* 0x000fe40003fa6070 */
[----:B------:R-:W-:Y:S02]  /*122e0*/  ISETP.GE.U32.AND P0, PT, R4, 0x7ffffe06, PT ;  /* 0x7ffffe060400780c */ /* 0x000fe40003f06070 */
[C---:B------:R-:W-:Y:S02]  /*122f0*/  IADD3 R4, R0.reuse, -0x104, RZ ;  /* 0xfffffefc00047810 */ /* 0x040fe40007ffe0ff */
[----:B------:R-:W-:-:S02]  /*12300*/  IADD3 R5, R0, -0x17f, RZ ;  /* 0xfffffe8100057810 */ /* 0x000fc40007ffe0ff */
[----:B------:R-:W-:Y:S01]  /*12310*/  ISETP.GE.U32.AND P2, PT, R4, 0x7ffffe7d, PT ;  /* 0x7ffffe7d0400780c */ /* 0x000fe20003f46070 */
[----:B------:R4:W-:Y:S01]  /*12320*/  LDGSTS.E [R9+0x5c800], [R24.64], !P6 ;  /* 0x5c80000018097fae */ /* 0x0009e2000f121848 */
[----:B------:R-:W-:Y:S02]  /*12330*/  IADD3 R4, R0, -0x10c, RZ ;  /* 0xfffffef400047810 */ /* 0x000fe40007ffe0ff */
[----:B------:R-:W-:Y:S02]  /*12340*/  ISETP.GE.U32.AND P1, PT, R5, 0x7ffffe02, PT ;  /* 0x7ffffe020500780c */ /* 0x000fe40003f26070 */
[----:B------:R-:W-:Y:S02]  /*12350*/  ISETP.GE.U32.AND P3, PT, R4, 0x7ffffe75, PT ;  /* 0x7ffffe750400780c */ /* 0x000fe40003f66070 */
[C---:B------:R-:W-:Y:S02]  /*12360*/  IADD3 R5, R0.reuse, -0x108, RZ ;  /* 0xfffffef800057810 */ /* 0x040fe40007ffe0ff */
[----:B------:R-:W-:-:S02]  /*12370*/  IADD3 R4, R0, -0x114, RZ ;  /* 0xfffffeec00047810 */ /* 0x000fc40007ffe0ff */
[----:B------:R-:W-:Y:S02]  /*12380*/  ISETP.GE.U32.AND P4, PT, R5, 0x7ffffe79, PT ;  /* 0x7ffffe790500780c */ /* 0x000fe40003f86070 */
[----:B------:R-:W-:Y:S01]  /*12390*/  IADD3 R5, R0, -0x110, RZ ;  /* 0xfffffef000057810 */ /* 0x000fe20007ffe0ff */
[C---:B--2---:R-:W-:Y:S02]  /*123a0*/  IMAD.WIDE R22, R202.reuse, 0x4, R2 ;  /* 0x00000004ca167825 */ /* 0x044fe400078e0202 */
[----:B------:R-:W2:Y:S04]  /*123b0*/  LDL.LU.64 R2, [R1+0xa88] ;  /* 0x000a880001027983 */ /* 0x000ea80000300a00 */
[----:B------:R-:W-:Y:S01]  /*123c0*/  STL.64 [R1+0x638], R24 ;  /* 0x0006381801007387 */ /* 0x000fe20000100a00 */
[----:B------:R-:W-:-:S03]  /*123d0*/  IMAD.WIDE R16, R202, 0x4, R16 ;  /* 0x00000004ca107825 */ /* 0x000fc600078e0210 */
[----:B------:R1:W-:Y:S04]  /*123e0*/  STL.64 [R1+0x630], R22 ;  /* 0x0006301601007387 */ /* 0x0003e80000100a00 */
[----:B------:R1:W-:Y:S04]  /*123f0*/  STL.64 [R1+0x628], R16 ;  /* 0x0006281001007387 */ /* 0x0003e80000100a00 */
[----:B------:R1:W-:Y:S04]  /*12400*/  LDGSTS.E [R9+0x5ca00], [R22.64], !P6 ;  /* 0x5ca0000016097fae */ /* 0x0003e8000f121848 */
[----:B------:R1:W-:Y:S01]  /*12410*/  LDGSTS.E [R9+0x5d800], [R16.64], !P5 ;  /* 0x5d80000010097fae */ /* 0x0003e2000e921848 */
[----:B------:R-:W-:-:S05]  /*12420*/  IMAD.WIDE R20, R202, 0x4, R20 ;  /* 0x00000004ca147825 */ /* 0x000fca00078e0214 */
[----:B------:R3:W-:Y:S04]  /*12430*/  STL.64 [R1+0x620], R20 ;  /* 0x0006201401007387 */ /* 0x0007e80000100a00 */
[----:B-1----:R-:W2:Y:S04]  /*12440*/  LDL.LU.64 R22, [R1+0xa58] ;  /* 0x000a580001167983 */ /* 0x002ea80000300a00 */
[----:B------:R-:W2:Y:S04]  /*12450*/  LDL.LU.64 R16, [R1+0xa50] ;  /* 0x000a500001107983 */ /* 0x000ea80000300a00 */
[----:B------:R3:W-:Y:S01]  /*12460*/  LDGSTS.E [R9+0x5da00], [R20.64], !P5 ;  /* 0x5da0000014097fae */ /* 0x0007e2000e921848 */
[----:B------:R-:W-:Y:S01]  /*12470*/  ISETP.GE.U32.AND P5, PT, R4, 0x7ffffe6d, PT ;  /* 0x7ffffe6d0400780c */ /* 0x000fe20003fa6070 */
[----:B----4-:R-:W-:-:S02]  /*12480*/  IMAD.WIDE R24, R202, 0x4, R14 ;  /* 0x00000004ca187825 */ /* 0x010fc400078e020e */
[----:B------:R-:W4:Y:S01]  /*12490*/  LDL.LU.64 R14, [R1+0xa18] ;  /* 0x000a1800010e7983 */ /* 0x000f220000300a00 */
[----:B------:R-:W-:-:S03]  /*124a0*/  IADD3 R4, R0, -0x118, RZ ;  /* 0xfffffee800047810 */ /* 0x000fc60007ffe0ff */
[----:B------:R1:W-:Y:S01]  /*124b0*/  LDGSTS.E [R9+0x5e800], [R24.64], !P0 ;  /* 0x5e80000018097fae */ /* 0x0003e2000c121848 */
[----:B---3--:R-:W-:-:S03]  /*124c0*/  IMAD.WIDE R20, R202, 0x4, R12 ;  /* 0x00000004ca147825 */ /* 0x008fc600078e020c */
[----:B------:R-:W3:Y:S01]  /*124d0*/  LDL.LU.64 R12, [R1+0xa10] ;  /* 0x000a1000010c7983 */ /* 0x000ee20000300a00 */
[----:B------:R-:W-:-:S03]  /*124e0*/  ISETP.GE.U32.AND P6, PT, R5, 0x7ffffe71, PT ;  /* 0x7ffffe710500780c */ /* 0x000fc60003fc6070 */
[----:B------:R-:W-:Y:S04]  /*124f0*/  STL.64 [R1+0x618], R24 ;  /* 0x0006181801007387 */ /* 0x000fe80000100a00 */
[----:B------:R1:W-:Y:S04]  /*12500*/  STL.64 [R1+0x610], R20 ;  /* 0x0006101401007387 */ /* 0x0003e80000100a00 */
[----:B------:R1:W-:Y:S01]  /*12510*/  LDGSTS.E [R9+0x5ea00], [R20.64], !P0 ;  /* 0x5ea0000014097fae */ /* 0x0003e2000c121848 */
[----:B------:R-:W-:Y:S01]  /*12520*/  IMAD.WIDE R18, R202, 0x4, R18 ;  /* 0x00000004ca127825 */ /* 0x000fe200078e0212 */
[----:B------:R-:W-:-:S03]  /*12530*/  ISETP.GE.U32.AND P0, PT, R4, 0x7ffffe69, PT ;  /* 0x7ffffe690400780c */ /* 0x000fc60003f06070 */
[----:B------:R-:W-:Y:S01]  /*12540*/  IMAD.WIDE R10, R202, 0x4, R10 ;  /* 0x00000004ca0a7825 */ /* 0x000fe200078e020a */
[----:B------:R-:W-:Y:S04]  /*12550*/  STL.64 [R1+0x608], R18 ;  /* 0x0006081201007387 */ /* 0x000fe80000100a00 */
[----:B------:R1:W-:Y:S04]  /*12560*/  STL.64 [R1+0x600], R10 ;  /* 0x0006000a01007387 */ /* 0x0003e80000100a00 */
[----:B------:R-:W3:Y:S01]  /*12570*/  LDL.LU.64 R4, [R1+0x9d8] ;  /* 0x0009d80001047983 */ /* 0x000ee20000300a00 */
[----:B------:R-:W-:-:S03]  /*12580*/  IADD3 R8, R0, -0x11c, RZ ;  /* 0xfffffee400087810 */ /* 0x000fc60007ffe0ff */
[----:B------:R1:W-:Y:S04]  /*12590*/  LDGSTS.E [R9+0x5f800], [R18.64], !P1 ;  /* 0x5f80000012097fae */ /* 0x0003e8000c921848 */
[----:B-1----:R-:W3:Y:S04]  /*125a0*/  LDL.LU.64 R20, [R1+0x9d0] ;  /* 0x0009d00001147983 */ /* 0x002ee80000300a00 */
[----:B------:R1:W-:Y:S01]  /*125b0*/  LDGSTS.E [R9+0x5fa00], [R10.64], !P1 ;  /* 0x5fa000000a097fae */ /* 0x0003e2000c921848 */
[----:B------:R-:W-:-:S03]  /*125c0*/  ISETP.GE.U32.AND P1, PT, R8, 0x7ffffe65, PT ;  /* 0x7ffffe650800780c */ /* 0x000fc60003f26070 */
[----:B-1----:R-:W3:Y:S04]  /*125d0*/  LDL.LU.64 R10, [R1+0x998] ;  /* 0x00099800010a7983 */ /* 0x002ee80000300a00 */
[----:B------:R-:W3:Y:S01]  /*125e0*/  LDL.LU.64 R8, [R1+0x990] ;  /* 0x0009900001087983 */ /* 0x000ee20000300a00 */
[----:B------:R-:W-:-:S05]  /*125f0*/  IMAD.WIDE R28, R202, 0x4, R6 ;  /* 0x00000004ca1c7825 */ /* 0x000fca00078e0206 */
[----:B------:R4:W-:Y:S04]  /*12600*/  STL.64 [R1+0x650], R28 ;  /* 0x0006501c01007387 */ /* 0x0009e80000100a00 */
[----:B------:R-:W3:Y:S04]  /*12610*/  LDL.LU.64 R18, [R1+0x958] ;  /* 0x0009580001127983 */ /* 0x000ee80000300a00 */
[----:B------:R-:W3:Y:S01]  /*12620*/  LDL.LU.64 R6, [R1+0x950] ;  /* 0x0009500001067983 */ /* 0x000ee20000300a00 */
[----:B--2---:R-:W-:Y:S01]  /*12630*/  IMAD.WIDE R26, R202, 0x4, R2 ;  /* 0x00000004ca1a7825 */ /* 0x004fe200078e0202 */
[----:B------:R-:W-:-:S04]  /*12640*/  LOP3.LUT R3, R203, 0x60, RZ, 0x3c, !PT ;  /* 0x00000060cb037812 */ /* 0x000fc800078e3cff */
[----:B------:R3:W-:Y:S04]  /*12650*/  STL.64 [R1+0x660], R26 ;  /* 0x0006601a01007387 */ /* 0x0007e80000100a00 */
[----:B------:R4:W-:Y:S04]  /*12660*/  LDGSTS.E [R3+0x40c00], [R28.64], !P2 ;  /* 0x40c000001c037fae */ /* 0x0009e8000d121848 */
[----:B------:R3:W-:Y:S01]  /*12670*/  LDGSTS.E [R3+0x40e00], [R26.64], !P2 ;  /* 0x40e000001a037fae */ /* 0x0007e2000d121848 */
[----:B------:R-:W-:-:S04]  /*12680*/  IMAD.WIDE R22, R202, 0x4, R22 ;  /* 0x00000004ca167825 */ /* 0x000fc800078e0216 */
[C---:B------:R-:W-:Y:S01]  /*12690*/  IMAD.WIDE R16, R202.reuse, 0x4, R16 ;  /* 0x00000004ca107825 */ /* 0x040fe200078e0210 */
[----:B------:R-:W-:Y:S04]  /*126a0*/  STL.64 [R1+0x670], R22 ;  /* 0x0006701601007387 */ /* 0x000fe80000100a00 */
[----:B------:R1:W-:Y:S01]  /*126b0*/  LDGSTS.E [R3+0x41c00], [R22.64], !P4 ;  /* 0x41c0000016037fae */ /* 0x0003e2000e121848 */
[----:B----4-:R-:W-:-:S03]  /*126c0*/  IMAD.WIDE R28, R202, 0x4, R14 ;  /* 0x00000004ca1c7825 */ /* 0x010fc600078e020e */
[----:B------:R2:W-:Y:S04]  /*126d0*/  STL.64 [R1+0x678], R16 ;  /* 0x0006781001007387 */ /* 0x0005e80000100a00 */
[----:B------:R2:W-:Y:S01]  /*126e0*/  LDGSTS.E [R3+0x41e00], [R16.64], !P4 ;  /* 0x41e0000010037fae */ /* 0x0005e2000e121848 */
[----:B---3--:R-:W-:Y:S01]  /*126f0*/  IMAD.WIDE R26, R202, 0x4, R12 ;  /* 0x00000004ca1a7825 */ /* 0x008fe200078e020c */
[----:B------:R-:W-:Y:S02]  /*12700*/  IADD3 R24, R0, -0x120, RZ ;  /* 0xfffffee000187810 */ /* 0x000fe40007ffe0ff */
[----:B------:R3:W-:Y:S04]  /*12710*/  LDGSTS.E [R3+0x42c00], [R28.64], !P3 ;  /* 0x42c000001c037fae */ /* 0x0007e8000d921848 */
[----:B--2---:R-:W2:Y:S04]  /*12720*/  LDL.LU.64 R16, [R1+0x918] ;  /* 0x0009180001107983 */ /* 0x004ea80000300a00 */
[----:B------:R-:W4:Y:S04]  /*12730*/  LDL.LU.64 R14, [R1+0x910] ;  /* 0x00091000010e7983 */ /* 0x000f280000300a00 */
[----:B------:R-:W-:Y:S04]  /*12740*/  STL.64 [R1+0x688], R28 ;  /* 0x0006881c01007387 */ /* 0x000fe80000100a00 */
[----:B------:R-:W3:Y:S04]  /*12750*/  LDL.LU.64 R12, [R1+0x8d8] ;  /* 0x0008d800010c7983 */ /* 0x000ee80000300a00 */
[----:B------:R-:W-:Y:S01]  /*12760*/  STL.64 [R1+0x690], R26 ;  /* 0x0006901a01007387 */ /* 0x000fe20000100a00 */
[----:B-1----:R-:W-:-:S03]  /*12770*/  IMAD.WIDE R22, R202, 0x4, R4 ;  /* 0x00000004ca167825 */ /* 0x002fc600078e0204 */
[----:B------:R1:W-:Y:S04]  /*12780*/  LDGSTS.E [R3+0x42e00], [R26.64], !P3 ;  /* 0x42e000001a037fae */ /* 0x0003e8000d921848 */
[----:B------:R-:W3:Y:S01]  /*12790*/  LDL.LU.64 R4, [R1+0x8d0] ;  /* 0x0008d00001047983 */ /* 0x000ee20000300a00 */
[----:B------:R-:W-:-:S03]  /*127a0*/  IMAD.WIDE R20, R202, 0x4, R20 ;  /* 0x00000004ca147825 */ /* 0x000fc600078e0214 */
[----:B------:R-:W-:Y:S01]  /*127b0*/  STL.64 [R1+0x6a0], R22 ;  /* 0x0006a01601007387 */ /* 0x000fe20000100a00 */
[----:B------:R-:W-:-:S03]  /*127c0*/  ISETP.GE.U32.AND P2, PT, R24, 0x7ffffe61, PT ;  /* 0x7ffffe611800780c */ /* 0x000fc60003f46070 */
[----:B------:R-:W-:Y:S01]  /*127d0*/  STL.64 [R1+0x6b0], R20 ;  /* 0x0006b01401007387 */ /* 0x000fe20000100a00 */
[----:B------:R-:W-:-:S03]  /*127e0*/  IADD3 R24, R0, -0x128, RZ ;  /* 0xfffffed800187810 */ /* 0x000fc60007ffe0ff */
[----:B------:R2:W-:Y:S04]  /*127f0*/  LDGSTS.E [R3+0x43c00], [R22.64], !P6 ;  /* 0x43c0000016037fae */ /* 0x0005e8000f121848 */
[----:B------:R1:W-:Y:S01]  /*12800*/  LDGSTS.E [R3+0x43e00], [R20.64], !P6 ;  /* 0x43e0000014037fae */ /* 0x0003e2000f121848 */
[----:B------:R-:W-:-:S04]  /*12810*/  IMAD.WIDE R10, R202, 0x4, R10 ;  /* 0x00000004ca0a7825 */ /* 0x000fc800078e020a */
[C---:B------:R-:W-:Y:S01]  /*12820*/  IMAD.WIDE R8, R202.reuse, 0x4, R8 ;  /* 0x00000004ca087825 */ /* 0x040fe200078e0208 */
[----:B------:R1:W-:Y:S04]  /*12830*/  STL.64 [R1+0x6c0], R10 ;  /* 0x0006c00a01007387 */ /* 0x0003e80000100a00 */
[----:B------:R-:W-:Y:S04]  /*12840*/  STL.64 [R1+0x6d0], R8 ;  /* 0x0006d00801007387 */ /* 0x000fe80000100a00 */
[----:B------:R1:W-:Y:S01]  /*12850*/  LDGSTS.E [R3+0x44c00], [R10.64], !P5 ;  /* 0x44c000000a037fae */ /* 0x0003e2000e921848 */
[----:B------:R-:W-:-:S04]  /*12860*/  IMAD.WIDE R18, R202, 0x4, R18 ;  /* 0x00000004ca127825 */ /* 0x000fc800078e0212 */
[----:B------:R-:W-:Y:S01]  /*12870*/  IMAD.WIDE R6, R202, 0x4, R6 ;  /* 0x00000004ca067825 */ /* 0x000fe200078e0206 */
[----:B------:R1:W-:Y:S01]  /*12880*/  STL.64 [R1+0x6e0], R18 ;  /* 0x0006e01201007387 */ /* 0x0003e20000100a00 */
[----:B------:R-:W-:-:S03]  /*12890*/  ISETP.GE.U32.AND P3, PT, R24, 0x7ffffe59, PT ;  /* 0x7ffffe591800780c */ /* 0x000fc60003f66070 */
[----:B------:R2:W-:Y:S04]  /*128a0*/  LDGSTS.E [R3+0x44e00], [R8.64], !P5 ;  /* 0x44e0000008037fae */ /* 0x0005e8000e921848 */
[----:B-1----:R-:W3:Y:S04]  /*128b0*/  LDL.LU.64 R10, [R1+0x898] ;  /* 0x00089800010a7983 */ /* 0x002ee80000300a00 */
[----:B------:R-:W-:Y:S04]  /*128c0*/  STL.64 [R1+0x6f0], R6 ;  /* 0x0006f00601007387 */ /* 0x000fe80000100a00 */
[----:B------:R-:W3:Y:S04]  /*128d0*/  LDL.LU.64 R20, [R1+0x890] ;  /* 0x0008900001147983 */ /* 0x000ee80000300a00 */
[----:B------:R-:W3:Y:S04]  /*128e0*/  LDL.LU.64 R24, [R1+0x588] ;  /* 0x0005880001187983 */ /* 0x000ee80000300a00 */
[----:B------:R1:W-:Y:S04]  /*128f0*/  LDGSTS.E [R3+0x45c00], [R18.64], !P0 ;  /* 0x45c0000012037fae */ /* 0x0003e8000c121848 */
[----:B------:R2:W-:Y:S04]  /*12900*/  LDGSTS.E [R3+0x45e00], [R6.64], !P0 ;  /* 0x45e0000006037fae */ /* 0x0005e8000c121848 */
[----:B-1----:R-:W3:Y:S01]  /*12910*/  LDL.LU.64 R18, [R1+0x548] ;  /* 0x0005480001127983 */ /* 0x002ee20000300a00 */
[----:B--2---:R-:W-:-:S04]  /*12920*/  IMAD.WIDE R22, R202, 0x4, R16 ;  /* 0x00000004ca167825 */ /* 0x004fc800078e0210 */
[C---:B----4-:R-:W-:Y:S01]  /*12930*/  IMAD.WIDE R16, R202.reuse, 0x4, R14 ;  /* 0x00000004ca107825 */ /* 0x050fe200078e020e */
[----:B------:R1:W-:Y:S04]  /*12940*/  STL.64 [R1+0x700], R22 ;  /* 0x0007001601007387 */ /* 0x0003e80000100a00 */
[----:B------:R2:W-:Y:S01]  /*12950*/  STL.64 [R1+0x708], R16 ;  /* 0x0007081001007387 */ /* 0x0005e20000100a00 */
[----:B---3--:R-:W-:-:S03]  /*12960*/  IMAD.WIDE R14, R202, 0x4, R12 ;  /* 0x00000004ca0e7825 */ /* 0x008fc600078e020c */
[----:B------:R1:W-:Y:S04]  /*12970*/  LDGSTS.E [R3+0x46c00], [R22.64], !P1 ;  /* 0x46c0000016037fae */ /* 0x0003e8000c921848 */
[----:B------:R2:W-:Y:S04]  /*12980*/  LDGSTS.E [R3+0x46e00], [R16.64], !P1 ;  /* 0x46e0000010037fae */ /* 0x0005e8000c921848 */
[----:B------:R3:W-:Y:S01]  /*12990*/  LDGSTS.E [R3+0x47c00], [R14.64], !P2 ;  /* 0x47c000000e037fae */ /* 0x0007e2000d121848 */
[----:B------:R-:W-:-:S03]  /*129a0*/  IMAD.WIDE R12, R202, 0x4, R4 ;  /* 0x00000004ca0c7825 */ /* 0x000fc600078e0204 */
[----:B------:R-:W4:Y:S04]  /*129b0*/  LDL.LU.64 R4, [R1+0x508] ;  /* 0x0005080001047983 */ /* 0x000f280000300a00 */
[----:B------:R3:W-:Y:S04]  /*129c0*/  STL.64 [R1+0x718], R14 ;  /* 0x0007180e01007387 */ /* 0x0007e80000100a00 */
[----:B-1----:R-:W4:Y:S04]  /*129d0*/  LDL.LU.64 R22, [R1+0x4c8] ;  /* 0x0004c80001167983 */ /* 0x002f280000300a00 */
[----:B------:R1:W-:Y:S04]  /*129e0*/  STL.64 [R1+0x728], R12 ;  /* 0x0007280c01007387 */ /* 0x0003e80000100a00 */
[----:B--2---:R-:W2:Y:S04]  /*129f0*/  LDL.LU.64 R16, [R1+0x4a0] ;  /* 0x0004a00001107983 */ /* 0x004ea80000300a00 */
[----:B---3--:R-:W3:Y:S01]  /*12a00*/  LDL.LU.64 R14, [R1+0x498] ;  /* 0x00049800010e7983 */ /* 0x008ee20000300a00 */
[----:B------:R-:W-:-:S03]  /*12a10*/  IADD3 R2, R0, -0x124, RZ ;  /* 0xfffffedc00027810 */ /* 0x000fc60007ffe0ff */
[----:B------:R1:W-:Y:S01]  /*12a20*/  LDGSTS.E [R3+0x47e00], [R12.64], !P2 ;  /* 0x47e000000c037fae */ /* 0x0003e2000d121848 */
[----:B------:R-:W-:Y:S01]  /*12a30*/  ISETP.GE.U32.AND P4, PT, R2, 0x7ffffe5d, PT ;  /* 0x7ffffe5d0200780c */ /* 0x000fe20003f86070 */
[C---:B-1----:R-:W-:Y:S02]  /*12a40*/  IMAD.WIDE R12, R202.reuse, 0x4, R10 ;  /* 0x00000004ca0c7825 */ /* 0x042fe400078e020a */
[----:B------:R-:W3:Y:S10]  /*12a50*/  LDL.LU.64 R10, [R1+0x490] ;  /* 0x00049000010a7983 */ /* 0x000ef40000300a00 */
[----:B------:R1:W-:Y:S01]  /*12a60*/  LDGSTS.E [R3+0x48c00], [R12.64], !P4 ;  /* 0x48c000000c037fae */ /* 0x0003e2000e121848 */
[----:B------:R-:W-:-:S03]  /*12a70*/  IMAD.WIDE R28, R202, 0x4, R20 ;  /* 0x00000004ca1c7825 */ /* 0x000fc600078e0214 */
[----:B------:R-:W3:Y:S01]  /*12a80*/  LDL.LU.64 R20, [R1+0x488] ;  /* 0x0004880001147983 */ /* 0x000ee20000300a00 */
[----:B------:R-:W-:-:S03]  /*12a90*/  IMAD.WIDE R26, R202, 0x4, R24 ;  /* 0x00000004ca1a7825 */ /* 0x000fc600078e0218 */
[----:B------:R1:W-:Y:S04]  /*12aa0*/  STL.64 [R1+0x730], R12 ;  /* 0x0007300c01007387 */ /* 0x0003e80000100a00 */
[----:B------:R-:W-:Y:S04]  /*12ab0*/  STL.64 [R1+0x740], R28 ;  /* 0x0007401c01007387 */ /* 0x000fe80000100a00 */
[----:B------:R1:W-:Y:S04]  /*12ac0*/  LDGSTS.E [R3+0x48e00], [R28.64], !P4 ;  /* 0x48e000001c037fae */ /* 0x0003e8000e121848 */
[----:B------:R2:W-:Y:S01]  /*12ad0*/  LDGSTS.E [R3+0x49c00], [R26.64], !P3 ;  /* 0x49c000001a037fae */ /* 0x0005e2000d921848 */
[----:B------:R-:W-:-:S03]  /*12ae0*/  IMAD.WIDE R24, R202, 0x4, R18 ;  /* 0x00000004ca187825 */ /* 0x000fc600078e0212 */
[----:B------:R-:W3:Y:S04]  /*12af0*/  LDL.LU.64 R18, [R1+0x480] ;  /* 0x0004800001127983 */ /* 0x000ee80000300a00 */
[----:B------:R-:W-:Y:S04]  /*12b00*/  STL.64 [R1+0x748], R26 ;  /* 0x0007481a01007387 */ /* 0x000fe80000100a00 */
[----:B-1----:R-:W3:Y:S04]  /*12b10*/  LDL.LU.64 R12, [R1+0x478] ;  /* 0x00047800010c7983 */ /* 0x002ee80000300a00 */
[----:B------:R1:W-:Y:S04]  /*12b20*/  STL.64 [R1+0x750], R24 ;  /* 0x0007501801007387 */ /* 0x0003e80000100a00 */
[----:B------:R1:W-:Y:S01]  /*12b30*/  LDGSTS.E [R3+0x49e00], [R24.64], !P3 ;  /* 0x49e0000018037fae */ /* 0x0003e2000d921848 */
[----:B----4-:R-:W-:-:S03]  /*12b40*/  IMAD.WIDE R30, R202, 0x4, R4 ;  /* 0x00000004ca1e7825 */ /* 0x010fc600078e0204 */
[----:B------:R-:W4:Y:S04]  /*12b50*/  LDL.LU.64 R4, [R1+0x470] ;  /* 0x0004700001047983 */ /* 0x000f280000300a00 */
[----:B-1----:R-:W4:Y:S01]  /*12b60*/  LDL.LU.64 R24, [R1+0x468] ;  /* 0x0004680001187983 */ /* 0x002f220000300a00 */
[----:B------:R-:W-:-:S03]  /*12b70*/  IMAD.WIDE R28, R202, 0x4, R22 ;  /* 0x00000004ca1c7825 */ /* 0x000fc600078e0216 */
[----:B------:R-:W-:Y:S04]  /*12b80*/  STL.64 [R1+0x758], R30 ;  /* 0x0007581e01007387 */ /* 0x000fe80000100a00 */
[----:B------:R1:W-:Y:S01]  /*12b90*/  STL.64 [R1+0x8a0], R28 ;  /* 0x0008a01c01007387 */ /* 0x0003e20000100a00 */
[----:B--2---:R-:W-:-:S03]  /*12ba0*/  IMAD.WIDE R26, R202, 0x4, R16 ;  /* 0x00000004ca1a7825 */ /* 0x004fc600078e0210 */
[----:B------:R-:W2:Y:S01]  /*12bb0*/  LDL.LU.64 R22, [R1+0x460] ;  /* 0x0004600001167983 */ /* 0x000ea20000300a00 */
[----:B---3--:R-:W-:-:S03]  /*12bc0*/  IMAD.WIDE R16, R202, 0x4, R14 ;  /* 0x00000004ca107825 */ /* 0x008fc600078e020e */
[----:B------:R-:W3:Y:S01]  /*12bd0*/  LDL.LU.64 R14, [R1+0x458] ;  /* 0x00045800010e7983 */ /* 0x000ee20000300a00 */
[----:B------:R-:W-:-:S03]  /*12be0*/  IADD3 R2, R0, -0x12c, RZ ;  /* 0xfffffed400027810 */ /* 0x000fc60007ffe0ff */
[----:B------:R-:W1:Y:S01]  /*12bf0*/  S2R R9, SR_TID.X ;  /* 0x0000000000097919 */ /* 0x000e620000002100 */
[----:B------:R-:W-:Y:S02]  /*12c00*/  ISETP.GE.U32.AND P6, PT, R2, 0x7ffffe55, PT ;  /* 0x7ffffe550200780c */ /* 0x000fe40003fc6070 */
[----:B------:R-:W-:-:S04]  /*12c10*/  IADD3 R2, R0, -0x130, RZ ;  /* 0xfffffed000027810 */ /* 0x000fc80007ffe0ff */
[----:B------:R-:W-:Y:S01]  /*12c20*/  ISETP.GE.U32.AND P5, PT, R2, 0x7ffffe51, PT ;  /* 0x7ffffe510200780c */ /* 0x000fe20003fa6070 */
[----:B------:R-:W-:Y:S06]  /*12c30*/  STL.64 [R1+0x898], R26 ;  /* 0x0008981a01007387 */ /* 0x000fec0000100a00 */
[----:B------:R1:W-:Y:S04]  /*12c40*/  LDGSTS.E [R3+0x4ac00], [R30.64], !P6 ;  /* 0x4ac000001e037fae */ /* 0x0003e8000f121848 */
[----:B------:R1:W-:Y:S01]  /*12c50*/  LDGSTS.E [R3+0x4ae00], [R28.64], !P6 ;  /* 0x4ae000001c037fae */ /* 0x0003e2000f121848 */
[----:B------:R-:W-:-:S03]  /*12c60*/  IMAD.WIDE R10, R202, 0x4, R10 ;  /* 0x00000004ca0a7825 */ /* 0x000fc600078e020a */
[----:B------:R1:W-:Y:S01]  /*12c70*/  LDGSTS.E [R3+0x4bc00], [R26.64], !P5 ;  /* 0x4bc000001a037fae */ /* 0x0003e2000e921848 */
[----:B------:R-:W-:-:S03]  /*12c80*/  IADD3 R2, R0, -0x100, RZ ;  /* 0xffffff0000027810 */ /* 0x000fc60007ffe0ff */
[----:B------:R1:W-:Y:S02]  /*12c90*/  STL.64 [R1+0x890], R16 ;  /* 0x0008901001007387 */ /* 0x0003e40000100a00 */
[----:B-1----:R-:W-:Y:S02]  /*12ca0*/  LOP3.LUT R9, R9, 0x7f, RZ, 0xc0, !PT ;  /* 0x0000007f09097812 */ /* 0x002fe400078ec0ff */
[----:B------:R1:W-:Y:S01]  /*12cb0*/  LDGSTS.E [R3+0x4be00], [R16.64], !P5 ;  /* 0x4be0000010037fae */ /* 0x0003e2000e921848 */
[----:B------:R-:W-:Y:S01]  /*12cc0*/  IMAD.WIDE R28, R202, 0x4, R20 ;  /* 0x00000004ca1c7825 */ /* 0x000fe200078e0214 */
[----:B------:R-:W-:-:S03]  /*12cd0*/  ISETP.GE.AND P0, PT, R9, R2, PT ;  /* 0x000000020900720c */ /* 0x000fc60003f06270 */
[----:B------:R-:W-:Y:S01]  /*12ce0*/  IMAD.MOV.U32 R2, RZ, RZ, 0x7f ;  /* 0x0000007fff027424 */ /* 0x000fe200078e00ff */
[----:B-1----:R-:W3:Y:S04]  /*12cf0*/  LDL.LU.64 R16, [R1+0x450] ;  /* 0x0004500001107983 */ /* 0x002ee80000300a00 */
[----:B------:R-:W3:Y:S01]  /*12d00*/  LDL.LU.64 R20, [R1+0x448] ;  /* 0x0004480001147983 */ /* 0x000ee20000300a00 */
[----:B------:R-:W-:-:S03]  /*12d10*/  IMAD.WIDE R26, R202, 0x4, R18 ;  /* 0x00000004ca1a7825 */ /* 0x000fc600078e0212 */
[----:B------:R1:W-:Y:S04]  /*12d20*/  STL.64 [R1+0x888], R10 ;  /* 0x0008880a01007387 */ /* 0x0003e80000100a00 */
[----:B------:R-:W-:Y:S01]  /*12d30*/  STL.64 [R1+0x880], R28 ;  /* 0x0008801c01007387 */ /* 0x000fe20000100a00 */
[----:B------:R-:W-:-:S03]  /*12d40*/  IMAD.WIDE R18, R202, 0x4, R12 ;  /* 0x00000004ca127825 */ /* 0x000fc600078e020c */
[----:B------:R-:W3:Y:S01]  /*12d50*/  LDL.LU.64 R12, [R1+0x440] ;  /* 0x00044000010c7983 */ /* 0x000ee20000300a00 */
[----:B------:R-:W-:Y:S02]  /*12d60*/  IADD3 R2, R2, c[0x0][0x180], RZ ;  /* 0x0000600002027a10 */ /* 0x000fe40007ffe0ff */
[----:B------:R-:W-:Y:S02]  /*12d70*/  IADD3 R8, R0, -0x134, RZ ;  /* 0xfffffecc00087810 */ /* 0x000fe40007ffe0ff */
[----:B------:R-:W-:Y:S02]  /*12d80*/  ISETP.GT.AND P1, PT, R2, 0x17f, PT ;  /* 0x0000017f0200780c */ /* 0x000fe40003f24270 */
[----:B------:R-:W-:Y:S02]  /*12d90*/  SEL R2, RZ, 0x4, P0 ;  /* 0x00000004ff027807 */ /* 0x000fe40000000000 */
[C---:B------:R-:W-:Y:S02]  /*12da0*/  IADD3 R7, R0.reuse, -0x138, RZ ;  /* 0xfffffec800077810 */ /* 0x040fe40007ffe0ff */
[----:B------:R-:W-:-:S02]  /*12db0*/  IADD3 R6, R0, -0x13c, RZ ;  /* 0xfffffec400067810 */ /* 0x000fc40007ffe0ff */
[----:B------:R-:W-:Y:S02]  /*12dc0*/  ISETP.GE.U32.AND P2, PT, R8, 0x7ffffe4d, PT ;  /* 0x7ffffe4d0800780c */ /* 0x000fe40003f46070 */
[----:B------:R-:W-:Y:S02]  /*12dd0*/  SEL R2, R2, RZ, P1 ;  /* 0x000000ff02027207 */ /* 0x000fe40000800000 */
[----:B------:R-:W-:Y:S02]  /*12de0*/  ISETP.GE.U32.AND P0, PT, R7, 0x7ffffe49, PT ;  /* 0x7ffffe490700780c */ /* 0x000fe40003f06070 */
[----:B------:R-:W-:Y:S02]  /*12df0*/  ISETP.GE.U32.AND P1, PT, R6, 0x7ffffe45, PT ;  /* 0x7ffffe450600780c */ /* 0x000fe40003f26070 */
[C---:B------:R-:W-:Y:S02]  /*12e00*/  IADD3 R7, R0.reuse, -0x140, RZ ;  /* 0xfffffec000077810 */ /* 0x040fe40007ffe0ff */
[----:B------:R-:W-:-:S02]  /*12e10*/  IADD3 R6, R0, -0x144, RZ ;  /* 0xfffffebc00067810 */ /* 0x000fc40007ffe0ff */
[----:B------:R-:W-:Y:S01]  /*12e20*/  ISETP.GE.U32.AND P4, PT, R7, 0x7ffffe41, PT ;  /* 0x7ffffe410700780c */ /* 0x000fe20003f86070 */
[----:B------:R1:W-:Y:S01]  /*12e30*/  LDGSTS.E [R3+0x4cc00], [R10.64], !P2 ;  /* 0x4cc000000a037fae */ /* 0x0003e2000d121848 */
[----:B------:R-:W-:Y:S02]  /*12e40*/  ISETP.GE.U32.AND P3, PT, R6, 0x7ffffe3d, PT ;  /* 0x7ffffe3d0600780c */ /* 0x000fe40003f66070 */
[C---:B------:R-:W-:Y:S01]  /*12e50*/  IADD3 R7, R0.reuse, -0x148, RZ ;  /* 0xfffffeb800077810 */ /* 0x040fe20007ffe0ff */
[----:B------:R1:W-:Y:S01]  /*12e60*/  LDGSTS.E [R3+0x4ce00], [R28.64], !P2 ;  /* 0x4ce000001c037fae */ /* 0x0003e2000d121848 */
[----:B------:R-:W-:Y:S02]  /*12e70*/  IADD3 R6, R0, -0x14c, RZ ;  /* 0xfffffeb400067810 */ /* 0x000fe40007ffe0ff */
[----:B------:R-:W-:Y:S01]  /*12e80*/  ISETP.GE.U32.AND P6, PT, R7, 0x7ffffe39, PT ;  /* 0x7ffffe390700780c */ /* 0x000fe20003fc6070 */
[----:B------:R-:W-:Y:S01]  /*12e90*/  STL.64 [R1+0x878], R26 ;  /* 0x0008781a01007387 */ /* 0x000fe20000100a00 */
[----:B------:R-:W-:-:S02]  /*12ea0*/  ISETP.GE.U32.AND P5, PT, R6, 0x7ffffe35, PT ;  /* 0x7ffffe350600780c */ /* 0x000fc40003fa6070 */
[C---:B------:R-:W-:Y:S01]  /*12eb0*/  IADD3 R7, R0.reuse, -0x150, RZ ;  /* 0xfffffeb000077810 */ /* 0x040fe20007ffe0ff */
[----:B------:R2:W-:Y:S01]  /*12ec0*/  LDGSTS.E [R3+0x4dc00], [R26.64], !P0 ;  /* 0x4dc000001a037fae */ /* 0x0005e2000c121848 */
[----:B------:R-:W-:Y:S02]  /*12ed0*/  IADD3 R6, R0, -0x154, RZ ;  /* 0xfffffeac00067810 */ /* 0x000fe40007ffe0ff */
[----:B------:R-:W-:Y:S01]  /*12ee0*/  ISETP.GE.U32.AND P2, PT, R7, 0x7ffffe31, PT ;  /* 0x7ffffe310700780c */ /* 0x000fe20003f46070 */
[----:B-1----:R-:W3:Y:S04]  /*12ef0*/  LDL.LU.64 R10, [R1+0x438] ;  /* 0x00043800010a7983 */ /* 0x002ee80000300a00 */
[----:B------:R1:W-:Y:S01]  /*12f00*/  LDGSTS.E [R3+0x4de00], [R18.64], !P0 ;  /* 0x4de0000012037fae */ /* 0x0003e2000c121848 */
[----:B------:R-:W-:-:S03]  /*12f10*/  ISETP.GE.U32.AND P0, PT, R6, 0x7ffffe2d, PT ;  /* 0x7ffffe2d0600780c */ /* 0x000fc60003f06070 */
[----:B------:R1:W-:Y:S04]  /*12f20*/  STL.64 [R1+0x870], R18 ;  /* 0x0008701201007387 */ /* 0x0003e80000100a00 */
[----:B-1----:R-:W3:Y:S01]  /*12f30*/  LDL.LU.64 R18, [R1+0x430] ;  /* 0x0004300001127983 */ /* 0x002ee20000300a00 */
[----:B----4-:R-:W-:-:S03]  /*12f40*/  IMAD.WIDE R6, R202, 0x4, R4 ;  /* 0x00000004ca067825 */ /* 0x010fc600078e0204 */
[----:B------:R-:W4:Y:S01]  /*12f50*/  LDL.LU.64 R4, [R1+0x428] ;  /* 0x0004280001047983 */ /* 0x000f220000300a00 */
[----:B------:R-:W-:-:S03]  /*12f60*/  IMAD.WIDE R28, R202, 0x4, R24 ;  /* 0x00000004ca1c7825 */ /* 0x000fc600078e0218 */
[----:B------:R1:W-:Y:S04]  /*12f70*/  STL.64 [R1+0x868], R6 ;  /* 0x0008680601007387 */ /* 0x0003e80000100a00 */
[----:B------:R1:W-:Y:S04]  /*12f80*/  STL.64 [R1+0x860], R28 ;  /* 0x0008601c01007387 */ /* 0x0003e80000100a00 */
[----:B------:R1:W-:Y:S01]  /*12f90*/  LDGSTS.E [R3+0x4ec00], [R6.64], !P1 ;  /* 0x4ec0000006037fae */ /* 0x0003e2000c921848 */
[----:B--2---:R-:W-:-:S03]  /*12fa0*/  IMAD.WIDE R24, R202, 0x4, R22 ;  /* 0x00000004ca187825 */ /* 0x004fc600078e0216 */
[----:B------:R2:W-:Y:S01]  /*12fb0*/  LDGSTS.E [R3+0x4ee00], [R28.64], !P1 ;  /* 0x4ee000001c037fae */ /* 0x0005e2000c921848 */
[----:B---3--:R-:W-:-:S03]  /*12fc0*/  IMAD.WIDE R22, R202, 0x4, R14 ;  /* 0x00000004ca167825 */ /* 0x008fc600078e020e */
[----:B------:R-:W3:Y:S04]  /*12fd0*/  LDL.LU.64 R14, [R1+0x420] ;  /* 0x00042000010e7983 */ /* 0x000ee80000300a00 */
[----:B------:R-:W-:Y:S04]  /*12fe0*/  STL.64 [R1+0x858], R24 ;  /* 0x0008581801007387 */ /* 0x000fe80000100a00 */
[----:B-1----:R-:W3:Y:S04]  /*12ff0*/  LDL.LU.64 R6, [R1+0x418] ;  /* 0x0004180001067983 */ /* 0x002ee80000300a00 */
[----:B------:R1:W-:Y:S04]  /*13000*/  STL.64 [R1+0x850], R22 ;  /* 0x0008501601007387 */ /* 0x0003e80000100a00 */
[----:B------:R1:W-:Y:S04]  /*13010*/  LDGSTS.E [R3+0x4fc00], [R24.64], !P4 ;  /* 0x4fc0000018037fae */ /* 0x0003e8000e121848 */
[----:B------:R1:W-:Y:S01]  /*13020*/  LDGSTS.E [R3+0x4fe00], [R22.64], !P4 ;  /* 0x4fe0000016037fae */ /* 0x0003e2000e121848 */
[----:B------:R-:W-:-:S03]  /*13030*/  IMAD.WIDE R30, R202, 0x4, R16 ;  /* 0x00000004ca1e7825 */ /* 0x000fc600078e0210 */
[----:B------:R-:W3:Y:S01]  /*13040*/  LDL.LU.64 R16, [R1+0x410] ;  /* 0x0004100001107983 */ /* 0x000ee20000300a00 */
[----:B--2---:R-:W-:-:S03]  /*13050*/  IMAD.WIDE R28, R202, 0x4, R20 ;  /* 0x00000004ca1c7825 */ /* 0x004fc600078e0214 */
[----:B-1----:R-:W2:Y:S04]  /*13060*/  LDL.LU.64 R22, [R1+0x408] ;  /* 0x0004080001167983 */ /* 0x002ea80000300a00 */
[----:B------:R1:W-:Y:S04]  /*13070*/  STL.64 [R1+0x848], R30 ;  /* 0x0008481e01007387 */ /* 0x0003e80000100a00 */
[----:B------:R4:W-:Y:S01]  /*13080*/  STL.64 [R1+0x840], R28 ;  /* 0x0008401c01007387 */ /* 0x0009e20000100a00 */
[----:B------:R-:W-:-:S03]  /*13090*/  IMAD.WIDE R24, R202, 0x4, R12 ;  /* 0x00000004ca187825 */ /* 0x000fc600078e020c */
[----:B------:R1:W-:Y:S04]  /*130a0*/  LDGSTS.E [R3+0x50c00], [R30.64], !P3 ;  /* 0x50c000001e037fae */ /* 0x0003e8000d921848 */
[----:B------:R-:W2:Y:S04]  /*130b0*/  LDL.LU.64 R12, [R1+0x3f8] ;  /* 0x0003f800010c7983 */ /* 0x000ea80000300a00 */
[----:B------:R4:W-:Y:S04]  /*130c0*/  LDGSTS.E [R3+0x50e00], [R28.64], !P3 ;  /* 0x50e000001c037fae */ /* 0x0009e8000d921848 */
[----:B------:R1:W-:Y:S01]  /*130d0*/  LDGSTS.E [R3+0x51c00], [R24.64], !P6 ;  /* 0x51c0000018037fae */ /* 0x0003e2000f121848 */
[----:B------:R-:W-:-:S03]  /*130e0*/  IMAD.WIDE R20, R202, 0x4, R10 ;  /* 0x00000004ca147825 */ /* 0x000fc600078e020a */
[----:B------:R-:W2:Y:S04]  /*130f0*/  LDL.LU.64 R10, [R1+0x3f0] ;  /* 0x0003f000010a7983 */ /* 0x000ea80000300a00 */
[----:B------:R1:W-:Y:S04]  /*13100*/  STL.64 [R1+0x838], R24 ;  /* 0x0008381801007387 */ /* 0x0003e80000100a00 */
[----:B------:R3:W-:Y:S04]  /*13110*/  STL.64 [R1+0x830], R20 ;  /* 0x0008301401007387 */ /* 0x0007e80000100a00 */
[----:B------:R3:W-:Y:S01]  /*13120*/  LDGSTS.E [R3+0x51e00], [R20.64], !P6 ;  /* 0x51e0000014037fae */ /* 0x0007e2000f121848 */
[----:B-1----:R-:W-:-:S05]  /*13130*/  IMAD.WIDE R30, R202, 0x4, R18 ;  /* 0x00000004ca1e7825 */ /* 0x002fca00078e0212 */
[----:B------:R1:W-:Y:S01]  /*13140*/  LDGSTS.E [R3+0x52c00], [R30.64], !P5 ;  /* 0x52c000001e037fae */ /* 0x0003e2000e921848 */
[----:B----4-:R-:W-:-:S03]  /*13150*/  IMAD.WIDE R28, R202, 0x4, R4 ;  /* 0x00000004ca1c7825 */ /* 0x010fc600078e0204 */
[----:B------:R-:W4:Y:S04]  /*13160*/  LDL.LU.64 R4, [R1+0x3e8] ;  /* 0x0003e80001047983 */ /* 0x000f280000300a00 */
[----:B------:R-:W4:Y:S04]  /*13170*/  LDL.LU.64 R24, [R1+0x3e0] ;  /* 0x0003e00001187983 */ /* 0x000f280000300a00 */
[----:B------:R-:W-:Y:S04]  /*13180*/  STL.64 [R1+0x828], R30 ;  /* 0x0008281e01007387 */ /* 0x000fe80000100a00 */
[----:B------:R-:W-:Y:S04]  /*13190*/  STL.64 [R1+0x820], R28 ;  /* 0x0008201c01007387 */ /* 0x000fe80000100a00 */
[----:B------:R2:W-:Y:S01]  /*131a0*/  LDGSTS.E [R3+0x52e00], [R28.64], !P5 ;  /* 0x52e000001c037fae */ /* 0x0005e2000e921848 */
[----:B---3--:R-:W-:-:S03]  /*131b0*/  IMAD.WIDE R20, R202, 0x4, R14 ;  /* 0x00000004ca147825 */ /* 0x008fc600078e020e */
[----:B------:R-:W3:Y:S04]  /*131c0*/  LDL.LU.64 R14, [R1+0x3d0] ;  /* 0x0003d000010e7983 */ /* 0x000ee80000300a00 */
[----:B------:R1:W-:Y:S01]  /*131d0*/  LDGSTS.E [R3+0x53c00], [R20.64], !P2 ;  /* 0x53c0000014037fae */ /* 0x0003e2000d121848 */
[----:B------:R-:W-:-:S03]  /*131e0*/  IMAD.WIDE R18, R202, 0x4, R6 ;  /* 0x00000004ca127825 */ /* 0x000fc600078e0206 */
[----:B------:R-:W3:Y:S04]  /*131f0*/  LDL.LU.64 R6, [R1+0x3c0] ;  /* 0x0003c00001067983 */ /* 0x000ee80000300a00 */
[----:B------:R-:W-:Y:S04]  /*13200*/  STL.64 [R1+0x818], R20 ;  /* 0x0008181401007387 */ /* 0x000fe80000100a00 */
[----:B------:R1:W-:Y:S04]  /*13210*/  STL.64 [R1+0x810], R18 ;  /* 0x0008101201007387 */ /* 0x0003e80000100a00 */
[----:B------:R1:W-:Y:S04]  /*13220*/  LDGSTS.E [R3+0x53e00], [R18.64], !P2 ;  /* 0x53e0000012037fae */ /* 0x0003e8000d121848 */
[----:B-1----:R-:W3:Y:S01]  /*13230*/  LDL.LU.64 R18, [R1+0x3b0] ;  /* 0x0003b00001127983 */ /* 0x002ee20000300a00 */
[----:B------:R-:W-:-:S03]  /*13240*/  IMAD.WIDE R20, R202, 0x4, R16 ;  /* 0x00000004ca147825 */ /* 0x000fc600078e0210 */
[----:B------:R-:W3:Y:S01]  /*13250*/  LDL.LU.64 R16, [R1+0x3a8] ;  /* 0x0003a80001107983 */ /* 0x000ee20000300a00 */
[----:B--2---:R-:W-:-:S03]  /*13260*/  IMAD.WIDE R28, R202, 0x4, R22 ;  /* 0x00000004ca1c7825 */ /* 0x004fc600078e0216 */
[----:B------:R1:W-:Y:S04]  /*13270*/  STL.64 [R1+0x808], R20 ;  /* 0x0008081401007387 */ /* 0x0003e80000100a00 */
[----:B------:R-:W-:Y:S04]  /*13280*/  STL.64 [R1+0x800], R28 ;  /* 0x0008001c01007387 */ /* 0x000fe80000100a00 */
[----:B------:R-:W2:Y:S04]  /*13290*/  LDL.LU.64 R22, [R1+0x3a0] ;  /* 0x0003a00001167983 */ /* 0x000ea80000300a00 */
[----:B------:R1:W-:Y:S01]  /*132a0*/  LDGSTS.E [R3+0x54c00], [R20.64], !P0 ;  /* 0x54c0000014037fae */ /* 0x0003e2000c121848 */
[----:B------:R-:W-:Y:S01]  /*132b0*/  IMAD.WIDE R12, R202, 0x4, R12 ;  /* 0x00000004ca0c7825 */ /* 0x000fe200078e020c */
[----:B------:R-:W-:-:S02]  /*132c0*/  IADD3 R26, R0, -0x158, RZ ;  /* 0xfffffea8001a7810 */ /* 0x000fc40007ffe0ff */
[----:B------:R4:W-:Y:S04]  /*132d0*/  LDGSTS.E [R3+0x54e00], [R28.64], !P0 ;  /* 0x54e000001c037fae */ /* 0x0009e8000c121848 */
[----:B------:R1:W-:Y:S04]  /*132e0*/  STL.64 [R1+0x7f8], R12 ;  /* 0x0007f80c01007387 */ /* 0x0003e80000100a00 */
[----:B-1----:R-:W2:Y:S01]  /*132f0*/  LDL.LU.64 R20, [R1+0x398] ;  /* 0x0003980001147983 */ /* 0x002ea20000300a00 */
[----:B------:R-:W-:Y:S02]  /*13300*/  ISETP.GE.U32.AND P1, PT, R26, 0x7ffffe29, PT ;  /* 0x7ffffe291a00780c */ /* 0x000fe40003f26070 */
[----:B------:R-:W-:-:S04]  /*13310*/  IADD3 R8, R0, -0x15c, RZ ;  /* 0xfffffea400087810 */ /* 0x000fc80007ffe0ff */
[----:B------:R-:W-:-:S07]  /*13320*/  ISETP.GE.U32.AND P4, PT, R8, 0x7ffffe25, PT ;  /* 0x7ffffe250800780c */ /* 0x000fce0003f86070 */
[----:B------:R1:W-:Y:S01]  /*13330*/  LDGSTS.E [R3+0x55c00], [R12.64], !P1 ;  /* 0x55c000000c037fae */ /* 0x0003e2000c921848 */
[----:B------:R-:W-:-:S05]  /*13340*/  IMAD.WIDE R10, R202, 0x4, R10 ;  /* 0x00000004ca0a7825 */ /* 0x000fca00078e020a */
[----:B------:R1:W-:Y:S04]  /*13350*/  STL.64 [R1+0x7f0], R10 ;  /* 0x0007f00a01007387 */ /* 0x0003e80000100a00 */
[----:B------:R1:W-:Y:S04]  /*13360*/  LDGSTS.E [R3+0x55e00], [R10.64], !P1 ;  /* 0x55e000000a037fae */ /* 0x0003e8000c921848 */
[----:B-1----:R-:W2:Y:S04]  /*13370*/  LDL.LU.64 R12, [R1+0x390] ;  /* 0x00039000010c7983 */ /* 0x002ea80000300a00 */
[----:B------:R-:W2:Y:S01]  /*13380*/  LDL.LU.64 R10, [R1+0x388] ;  /* 0x00038800010a7983 */ /* 0x000ea20000300a00 */
[----:B----4-:R-:W-:-:S04]  /*13390*/  IMAD.WIDE R4, R202, 0x4, R4 ;  /* 0x00000004ca047825 */ /* 0x010fc800078e0204 */
[----:B------:R-:W-:Y:S01]  /*133a0*/  IMAD.WIDE R28, R202, 0x4, R24 ;  /* 0x00000004ca1c7825 */ /* 0x000fe200078e0218 */
[----:B------:R1:W-:Y:S04]  /*133b0*/  STL.64 [R1+0x7e8], R4 ;  /* 0x0007e80401007387 */ /* 0x0003e80000100a00 */
[----:B------:R-:W-:Y:S04]  /*133c0*/  STL.64 [R1+0x7e0], R28 ;  /* 0x0007e01c01007387 */ /* 0x000fe80000100a00 */
[----:B------:R1:W-:Y:S01]  /*133d0*/  LDGSTS.E [R3+0x56c00], [R4.64], !P4 ;  /* 0x56c0000004037fae */ /* 0x0003e2000e121848 */
[----:B------:R-:W-:-:S03]  /*133e0*/  IADD3 R26, R0, -0x160, RZ ;  /* 0xfffffea0001a7810 */ /* 0x000fc60007ffe0ff */
[----:B------:R4:W-:Y:S01]  /*133f0*/  LDGSTS.E [R3+0x56e00], [R28.64], !P4 ;  /* 0x56e000001c037fae */ /* 0x0009e2000e121848 */
[----:B---3--:R-:W-:-:S04]  /*13400*/  IMAD.WIDE R24, R202, 0x4, R14 ;  /* 0x00000004ca187825 */ /* 0x008fc800078e020e */
[----:B------:R-:W-:Y:S02]  /*13410*/  IMAD.WIDE R14, R202, 0x4, R6 ;  /* 0x00000004ca0e7825 */ /* 0x000fe400078e0206 */
[----:B------:R-:W3:Y:S04]  /*13420*/  LDL.LU.64 R6, [R1+0x380] ;  /* 0x0003800001067983 */ /* 0x000ee80000300a00 */
[----:B------:R2:W-:Y:S04]  /*13430*/  STL.64 [R1+0x7d8], R24 ;  /* 0x0007d81801007387 */ /* 0x0005e80000100a00 */
[----:B-1----:R-:W3:Y:S01]  /*13440*/  LDL.LU.64 R4, [R1+0x378] ;  /* 0x0003780001047983 */ /* 0x002ee20000300a00 */
[----:B------:R-:W-:-:S02]  /*13450*/  ISETP.GE.U32.AND P3, PT, R26, 0x7ffffe21, PT ;  /* 0x7ffffe211a00780c */ /* 0x000fc40003f66070 */
[----:B------:R-:W-:-:S04]  /*13460*/  IADD3 R26, R0, -0x168, RZ ;  /* 0xfffffe98001a7810 */ /* 0x000fc80007ffe0ff */
[----:B------:R-:W-:Y:S02]  /*13470*/  ISETP.GE.U32.AND P5, PT, R26, 0x7ffffe19, PT ;  /* 0x7ffffe191a00780c */ /* 0x000fe40003fa6070 */
[----:B------:R-:W-:-:S04]  /*13480*/  IADD3 R26, R0, -0x170, RZ ;  /* 0xfffffe90001a7810 */ /* 0x000fc80007ffe0ff */
[----:B------:R-:W-:Y:S01]  /*13490*/  ISETP.GE.U32.AND P0, PT, R26, 0x7ffffe11, PT ;  /* 0x7ffffe111a00780c */ /* 0x000fe20003f06070 */
[----:B------:R-:W-:Y:S01]  /*134a0*/  IMAD.WIDE R18, R202, 0x4, R18 ;  /* 0x00000004ca127825 */ /* 0x000fe200078e0212 */
[----:B------:R-:W-:Y:S01]  /*134b0*/  IADD3 R26, R0, -0x178, RZ ;  /* 0xfffffe88001a7810 */ /* 0x000fe20007ffe0ff */
[----:B------:R1:W-:Y:S03]  /*134c0*/  STL.64 [R1+0x7d0], R14 ;  /* 0x0007d00e01007387 */ /* 0x0003e60000100a00 */
[----:B------:R-:W-:Y:S01]  /*134d0*/  ISETP.GE.U32.AND P4, PT, R26, 0x7ffffe09, PT ;  /* 0x7ffffe091a00780c */ /* 0x000fe20003f86070 */
[----:B------:R1:W-:Y:S04]  /*134e0*/  LDGSTS.E [R3+0x57c00], [R24.64], !P3 ;  /* 0x57c0000018037fae */ /* 0x0003e8000d921848 */
[----:B------:R-:W3:Y:S01]  /*134f0*/  LDL.LU.64 R26, [R1+0x370] ;  /* 0x00037000011a7983 */ /* 0x000ee20000300a00 */
[----:B------:R-:W-:-:S04]  /*13500*/  IMAD.WIDE R16, R202, 0x4, R16 ;  /* 0x00000004ca107825 */ /* 0x000fc800078e0210 */
[C---:B--2---:R-:W-:Y:S01]  /*13510*/  IMAD.WIDE R30, R202.reuse, 0x4, R22 ;  /* 0x00000004ca1e7825 */ /* 0x044fe200078e0216 */
[----:B-1----:R-:W2:Y:S04]  /*13520*/  LDL.LU.64 R24, [R1+0x368] ;  /* 0x0003680001187983 */ /* 0x002ea80000300a00 */
[----:B------:R1:W-:Y:S04]  /*13530*/  STL.64 [R1+0x7c8], R18 ;  /* 0x0007c81201007387 */ /* 0x0003e80000100a00 */
[----:B------:R1:W-:Y:S04]  /*13540*/  STL.64 [R1+0x7c0], R16 ;  /* 0x0007c01001007387 */ /* 0x0003e80000100a00 */
[----:B------:R-:W-:Y:S01]  /*13550*/  STL.64 [R1+0x7b8], R30 ;  /* 0x0007b81e01007387 */ /* 0x000fe20000100a00 */
[----:B----4-:R-:W-:-:S03]  /*13560*/  IMAD.WIDE R28, R202, 0x4, R20 ;  /* 0x00000004ca1c7825 */ /* 0x010fc600078e0214 */
[----:B------:R-:W4:Y:S04]  /*13570*/  LDL.LU.64 R22, [R1+0x360] ;  /* 0x0003600001167983 */ /* 0x000f280000300a00 */
[----:B------:R-:W-:Y:S04]  /*13580*/  STL.64 [R1+0x7b0], R28 ;  /* 0x0007b01c01007387 */ /* 0x000fe80000100a00 */
[----:B------:R-:W4:Y:S01]  /*13590*/  LDL.LU.64 R20, [R1+0x358] ;  /* 0x0003580001147983 */ /* 0x000f220000300a00 */
[----:B------:R-:W-:-:S03]  /*135a0*/  IADD3 R8, R0, -0x164, RZ ;  /* 0xfffffe9c00087810 */ /* 0x000fc60007ffe0ff */
[----:B------:R1:W-:Y:S01]  /*135b0*/  LDGSTS.E [R3+0x57e00], [R14.64], !P3 ;  /* 0x57e000000e037fae */ /* 0x0003e2000d921848 */
[----:B------:R-:W-:Y:S02]  /*135c0*/  ISETP.GE.U32.AND P6, PT, R8, 0x7ffffe1d, PT ;  /* 0x7ffffe1d0800780c */ /* 0x000fe40003fc6070 */
[----:B------:R-:W-:-:S04]  /*135d0*/  IADD3 R8, R0, -0x16c, RZ ;  /* 0xfffffe9400087810 */ /* 0x000fc80007ffe0ff */
[----:B------:R-:W-:Y:S02]  /*135e0*/  ISETP.GE.U32.AND P2, PT, R8, 0x7ffffe15, PT ;  /* 0x7ffffe150800780c */ /* 0x000fe40003f46070 */
[----:B------:R-:W-:-:S05]  /*135f0*/  IADD3 R8, R0, -0x174, RZ ;  /* 0xfffffe8c00087810 */ /* 0x000fca0007ffe0ff */
[----:B------:R1:W-:Y:S04]  /*13600*/  LDGSTS.E [R3+0x58c00], [R18.64], !P6 ;  /* 0x58c0000012037fae */ /* 0x0003e8000f121848 */
[----:B------:R1:W-:Y:S01]  /*13610*/  LDGSTS.E [R3+0x58e00], [R16.64], !P6 ;  /* 0x58e0000010037fae */ /* 0x0003e2000f121848 */
[----:B------:R-:W-:Y:S02]  /*13620*/  ISETP.GE.U32.AND P1, PT, R8, 0x7ffffe0d, PT ;  /* 0x7ffffe0d0800780c */ /* 0x000fe40003f26070 */
[----:B-1----:R-:W-:Y:S01]  /*13630*/  IADD3 R14, R0, -0x180, RZ ;  /* 0xfffffe80000e7810 */ /* 0x002fe20007ffe0ff */
[----:B------:R3:W-:Y:S04]  /*13640*/  LDGSTS.E [R3+0x59c00], [R30.64], !P5 ;  /* 0x59c000001e037fae */ /* 0x0007e8000e921848 */
[----:B------:R-:W4:Y:S04]  /*13650*/  LDL.64 R18, [R1+0x350] ;  /* 0x0003500001127983 */ /* 0x000f280000100a00 */
[----:B------:R-:W4:Y:S01]  /*13660*/  LDL.64 R16, [R1+0x348] ;  /* 0x0003480001107983 */ /* 0x000f220000100a00 */
[----:B------:R-:W-:Y:S01]  /*13670*/  IMAD.WIDE R12, R202, 0x4, R12 ;  /* 0x00000004ca0c7825 */ /* 0x000fe200078e020c */
[----:B------:R-:W-:-:S02]  /*13680*/  IADD3 R8, R0, -0x17c, RZ ;  /* 0xfffffe8400087810 */ /* 0x000fc40007ffe0ff */
[----:B------:R1:W-:Y:S01]  /*13690*/  LDGSTS.E [R3+0x59e00], [R28.64], !P5 ;  /* 0x59e000001c037fae */ /* 0x0003e2000e921848 */
[----:B------:R-:W-:-:S03]  /*136a0*/  IMAD.WIDE R10, R202, 0x4, R10 ;  /* 0x00000004ca0a7825 */ /* 0x000fc600078e020a */
[----:B------:R1:W-:Y:S01]  /*136b0*/  STL.64 [R1+0x7a8], R12 ;  /* 0x0007a80c01007387 */ /* 0x0003e20000100a00 */
[----:B------:R-:W-:Y:S02]  /*136c0*/  ISETP.GE.U32.AND P3, PT, R8, 0x7ffffe05, PT ;  /* 0x7ffffe050800780c */ /* 0x000fe40003f66070 */
[----:B------:R-:W-:Y:S01]  /*136d0*/  ISETP.GE.U32.AND P6, PT, R14, 0x7ffffe01, PT ;  /* 0x7ffffe010e00780c */ /* 0x000fe20003fc6070 */
[----:B------:R1:W-:Y:S01]  /*136e0*/  STL.64 [R1+0x7a0], R10 ;  /* 0x0007a00a01007387 */ /* 0x0003e20000100a00 */
[----:B------:R-:W-:Y:S02]  /*136f0*/  ISETP.GE.AND P5, PT, R9, R14, PT ;  /* 0x0000000e0900720c */ /* 0x000fe40003fa6270 */
[----:B------:R-:W-:Y:S01]  /*13700*/  IADD3 R8, R0, -0x181, RZ ;  /* 0xfffffe7f00087810 */ /* 0x000fe20007ffe0ff */
[----:B------:R-:W4:Y:S04]  /*13710*/  LDL.LU.64 R14, [R1+0x340] ;  /* 0x00034000010e7983 */ /* 0x000f280000300a00 */
[----:B------:R1:W-:Y:S04]  /*13720*/  LDGSTS.E [R3+0x5ac00], [R12.64], !P2 ;  /* 0x5ac000000c037fae */ /* 0x0003e8000d121848 */
[----:B------:R3:W-:Y:S01]  /*13730*/  LDGSTS.E [R3+0x5ae00], [R10.64], !P2 ;  /* 0x5ae000000a037fae */ /* 0x0007e2000d121848 */
[----:B------:R-:W-:-:S03]  /*13740*/  ISETP.GE.U32.AND P2, PT, R8, 0x7ffffe00, PT ;  /* 0x7ffffe000800780c */ /* 0x000fc60003f46070 */
[----:B-1----:R-:W4:Y:S01]  /*13750*/  LDL.LU.64 R12, [R1+0x338] ;  /* 0x00033800010c7983 */ /* 0x002f220000300a00 */
[----:B---3--:R-:W-:-:S05]  /*13760*/  IMAD.WIDE R30, R202, 0x4, R6 ;  /* 0x00000004ca1e7825 */ /* 0x008fca00078e0206 */
[----:B------:R1:W-:Y:S01]  /*13770*/  STL.64 [R1+0x798], R30 ;  /* 0x0007981e01007387 */ /* 0x0003e20000100a00 */
[----:B------:R-:W-:-:S03]  /*13780*/  IMAD.WIDE R28, R202, 0x4, R4 ;  /* 0x00000004ca1c7825 */ /* 0x000fc600078e0204 */
[----:B------:R-:W3:Y:S04]  /*13790*/  LDL.LU.64 R10, [R1+0x5c0] ;  /* 0x0005c000010a7983 */ /* 0x000ee80000300a00 */
[----:B------:R1:W-:Y:S04]  /*137a0*/  STL.64 [R1+0x790], R28 ;  /* 0x0007901c01007387 */ /* 0x0003e80000100a00 */
[----:B------:R-:W3:Y:S04]  /*137b0*/  LDL.LU.64 R8, [R1+0x5b8] ;  /* 0x0005b80001087983 */ /* 0x000ee80000300a00 */
[----:B------:R-:W3:Y:S04]  /*137c0*/  LDL.LU.64 R6, [R1+0x330] ;  /* 0x0003300001067983 */ /* 0x000ee80000300a00 */
[----:B------:R-:W3:Y:S01]  /*137d0*/  LDL.LU.64 R4, [R1+0x328] ;  /* 0x0003280001047983 */ /* 0x000ee20000300a00 */
[----:B------:R-:W-:-:S02]  /*137e0*/  IADD3 R203, R0, -0x189, RZ ;  /* 0xfffffe7700cb7810 */ /* 0x000fc40007ffe0ff */
[----:B------:R-:W-:Y:S01]  /*137f0*/  IADD3 R0, R0, -0x185, RZ ;  /* 0xfffffe7b00007810 */ /* 0x000fe20007ffe0ff */
[----:B------:R1:W-:Y:S01]  /*13800*/  LDGSTS.E [R3+0x5bc00], [R30.64], !P0 ;  /* 0x5bc000001e037fae */ /* 0x0003e2000c121848 */
[----:B------:R-:W-:-:S03]  /*13810*/  IMAD.WIDE R26, R202, 0x4, R26 ;  /* 0x00000004ca1a7825 */ /* 0x000fc600078e021a */
[----:B------:R1:W-:Y:S01]  /*13820*/  LDGSTS.E [R3+0x5be00], [R28.64], !P0 ;  /* 0x5be000001c037fae */ /* 0x0003e2000c121848 */
[----:B------:R-:W-:Y:S01]  /*13830*/  ISETP.GE.U32.AND P0, PT, R0, 0x7ffffdfc, PT ;  /* 0x7ffffdfc0000780c */ /* 0x000fe20003f06070 */
[----:B------:R-:W-:Y:S02]  /*13840*/  IMAD.MOV.U32 R0, RZ, RZ, c[0x0][0x180] ;  /* 0x00006000ff007624 */ /* 0x000fe400078e00ff */
[----:B------:R2:W-:Y:S04]  /*13850*/  LDGSTS.E [R3+0x5cc00], [R26.64], !P1 ;  /* 0x5cc000001a037fae */ /* 0x0005e8000c921848 */
[----:B-1----:R1:W5:Y:S04]  /*13860*/  LDL.LU.64 R30, [R1+0xd68] ;  /* 0x000d6800011e7983 */ /* 0x0023680000300a00 */
[----:B------:R1:W5:Y:S01]  /*13870*/  LDL.LU.64 R28, [R1+0xd60] ;  /* 0x000d6000011c7983 */ /* 0x0003620000300a00 */
[----:B--2---:R-:W-:-:S05]  /*13880*/  IMAD.WIDE R24, R202, 0x4, R24 ;  /* 0x00000004ca187825 */ /* 0x004fca00078e0218 */
[----:B------:R2:W-:Y:S01]  /*13890*/  LDGSTS.E [R3+0x5ce00], [R24.64], !P1 ;  /* 0x5ce0000018037fae */ /* 0x0005e2000c921848 */
[----:B------:R-:W-:Y:S02]  /*138a0*/  ISETP.GE.U32.AND P1, PT, R203, 0x7ffffdf8, PT ;  /* 0x7ffffdf8cb00780c */ /* 0x000fe40003f26070 */
[----:B------:R-:W-:Y:S01]  /*138b0*/  IADD3 R203, R0, -0x18d, RZ ;  /* 0xfffffe7300cb7810 */ /* 0x000fe20007ffe0ff */
[----:B----4-:R-:W-:-:S05]  /*138c0*/  IMAD.WIDE R22, R202, 0x4, R22 ;  /* 0x00000004ca167825 */ /* 0x010fca00078e0216 */
[----:B------:R4:W-:Y:S01]  /*138d0*/  LDGSTS.E [R3+0x5dc00], [R22.64], !P4 ;  /* 0x5dc0000016037fae */ /* 0x0009e2000e121848 */
[----:B------:R-:W-:-:S05]  /*138e0*/  IMAD.WIDE R20, R202, 0x4, R20 ;  /* 0x00000004ca147825 */ /* 0x000fca00078e0214 */
[----:B------:R4:W-:Y:S01]  /*138f0*/  LDGSTS.E [R3+0x5de00], [R20.64], !P4 ;  /* 0x5de0000014037fae */ /* 0x0009e2000e121848 */
[----:B------:R-:W-:-:S03]  /*13900*/  ISETP.GE.U32.AND P4, PT, R203, 0x7ffffdf4, PT ;  /* 0x7ffffdf4cb00780c */ /* 0x000fc60003f86070 */
[----:B------:R-:W1:Y:S04]  /*13910*/  S2R R203, SR_TID.X ;  /* 0x0000000000cb7919 */ /* 0x000e680000002100 */
[----:B------:R2:W-:Y:S04]  /*13920*/  STL.64 [R1+0x788], R26 ;  /* 0x0007881a01007387 */ /* 0x0005e80000100a00 */
[----:B------:R1:W-:Y:S04]  /*13930*/  STL.64 [R1+0x780], R24 ;  /* 0x0007801801007387 */ /* 0x0003e80000100a00 */
[----:B--2---:R2:W5:Y:S04]  /*13940*/  LDL.LU.64 R26, [R1+0xd58] ;  /* 0x000d5800011a7983 */ /* 0x0045680000300a00 */
[----:B-1----:R2:W5:Y:S01]  /*13950*/  LDL.LU.64 R24, [R1+0xd50] ;  /* 0x000d500001187983 */ /* 0x0025620000300a00 */
[----:B------:R-:W-:-:S04]  /*13960*/  IMAD.WIDE R18, R202, 0x4, R18 ;  /* 0x00000004ca127825 */ /* 0x000fc800078e0212 */
[----:B------:R-:W-:Y:S01]  /*13970*/  IMAD.WIDE R16, R202, 0x4, R16 ;  /* 0x00000004ca107825 */ /* 0x000fe200078e0210 */
[----:B------:R4:W-:Y:S01]  /*13980*/  LDGSTS.E [R3+0x5ec00], [R18.64], !P3 ;  /* 0x5ec0000012037fae */ /* 0x0009e2000d921848 */
[----:B------:R-:W-:-:S03]  /*13990*/  LOP3.LUT R203, R203, 0x7f, RZ, 0xc0, !PT ;  /* 0x0000007fcbcb7812 */ /* 0x000fc600078ec0ff */
[----:B------:R4:W-:Y:S04]  /*139a0*/  LDGSTS.E [R3+0x5ee00], [R16.64], !P3 ;  /* 0x5ee0000010037fae */ /* 0x0009e8000d921848 */
[----:B------:R1:W-:Y:S04]  /*139b0*/  STL.64 [R1+0x778], R22 ;  /* 0x0007781601007387 */ /* 0x0003e80000100a00 */
[----:B------:R2:W-:Y:S01]  /*139c0*/  STL.64 [R1+0x770], R20 ;  /* 0x0007701401007387 */ /* 0x0005e20000100a00 */
[----:B----4-:R-:W-:-:S03]  /*139d0*/  IMAD.U32 R3, RZ, RZ, UR4 ;  /* 0x00000004ff037e24 */ /* 0x010fc6000f8e00ff */
[----:B-1----:R1:W5:Y:S01]  /*139e0*/  LDL.LU.64 R22, [R1+0xd48] ;  /* 0x000d480001167983 */ /* 0x0023620000300a00 */
[----:B------:R-:W-:-:S03]  /*139f0*/  IMAD.WIDE R14, R3, 0x4, R14 ;  /* 0x00000004030e7825 */ /* 0x000fc600078e020e */
[----:B--2---:R1:W5:Y:S01]  /*13a00*/  LDL.LU.64 R20, [R1+0xd40] ;  /* 0x000d400001147983 */ /* 0x0043620000300a00 */
[----:B------:R-:W-:-:S03]  /*13a10*/  IMAD.SHL.U32 R203, R203, 0x4, RZ ;  /* 0x00000004cbcb7824 */ /* 0x000fc600078e00ff */
[----:B------:R2:W-:Y:S01]  /*13a20*/  STL.64 [R1+0x768], R18 ;  /* 0x0007681201007387 */ /* 0x0005e20000100a00 */
[----:B------:R-:W-:-:S03]  /*13a30*/  IMAD.WIDE R12, R3, 0x4, R12 ;  /* 0x00000004030c7825 */ /* 0x000fc600078e020c */
[----:B------:R4:W-:Y:S01]  /*13a40*/  STL.64 [R1+0x760], R16 ;  /* 0x0007601001007387 */ /* 0x0009e20000100a00 */
[----:B------:R-:W-:Y:S02]  /*13a50*/  ISETP.NE.U32.AND P3, PT, R2, RZ, PT ;  /* 0x000000ff0200720c */ /* 0x000fe40003f65070 */
[----:B------:R-:W-:Y:S01]  /*13a60*/  IADD3 R2, R203, 0x100000, RZ ;  /* 0x00100000cb027810 */ /* 0x000fe20007ffe0ff */
[----:B--2---:R1:W5:Y:S04]  /*13a70*/  LDL.LU.64 R18, [R1+0xd38] ;  /* 0x000d380001127983 */ /* 0x0043680000300a00 */
[----:B----4-:R1:W5:Y:S04]  /*13a80*/  LDL.LU.64 R16, [R1+0xd30] ;  /* 0x000d300001107983 */ /* 0x0103680000300a00 */
[----:B------:R2:W-:Y:S04]  /*13a90*/  STL.64 [R1+0xb58], R14 ;  /* 0x000b580e01007387 */ /* 0x0005e80000100a00 */
[----:B--2---:R1:W5:Y:S04]  /*13aa0*/  LDL.LU.64 R14, [R1+0xd28] ;  /* 0x000d2800010e7983 */ /* 0x0043680000300a00 */
[----:B------:R2:W-:Y:S04]  /*13ab0*/  STL.64 [R1+0xb18], R12 ;  /* 0x000b180c01007387 */ /* 0x0005e80000100a00 */
[----:B--2---:R1:W5:Y:S01]  /*13ac0*/  LDL.LU.64 R12, [R1+0xd20] ;  /* 0x000d2000010c7983 */ /* 0x0043620000300a00 */
[----:B---3--:R-:W-:-:S05]  /*13ad0*/  IMAD.WIDE R10, R202, 0x4, R10 ;  /* 0x00000004ca0a7825 */ /* 0x008fca00078e020a */
[----:B------:R2:W-:Y:S01]  /*13ae0*/  STL.64 [R1+0x3a8], R10 ;  /* 0x0003a80a01007387 */ /* 0x0005e20000100a00 */
[----:B------:R-:W-:-:S04]  /*13af0*/  IMAD.WIDE R8, R202, 0x4, R8 ;  /* 0x00000004ca087825 */ /* 0x000fc800078e0208 */
[----:B------:R-:W-:-:S04]  /*13b00*/  IMAD.WIDE R6, R3, 0x4, R6 ;  /* 0x0000000403067825 */ /* 0x000fc800078e0206 */
[----:B------:R-:W-:Y:S01]  /*13b10*/  IMAD.WIDE R2, R3, 0x4, R4 ;  /* 0x0000000403027825 */ /* 0x000fe200078e0204 */
[----:B--2---:R1:W5:Y:S04]  /*13b20*/  LDL.LU.64 R10, [R1+0xd18] ;  /* 0x000d1800010a7983 */ /* 0x0043680000300a00 */
[----:B------:R2:W-:Y:S04]  /*13b30*/  STL.64 [R1+0x430], R8 ;  /* 0x0004300801007387 */ /* 0x0005e80000100a00 */
[----:B--2---:R1:W5:Y:S04]  /*13b40*/  LDL.LU.64 R8, [R1+0xd10] ;  /* 0x000d100001087983 */ /* 0x0043680000300a00 */
[----:B------:R2:W-:Y:S04]  /*13b50*/  STL.64 [R1+0xad8], R6 ;  /* 0x000ad80601007387 */ /* 0x0005e80000100a00 */
[----:B--2---:R1:W5:Y:S04]  /*13b60*/  LDL.LU.64 R6, [R1+0xd08] ;  /* 0x000d080001067983 */ /* 0x0043680000300a00 */
[----:B------:R1:W5:Y:S04]  /*13b70*/  LDL.LU.64 R4, [R1+0xd00] ;  /* 0x000d000001047983 */ /* 0x0003680000300a00 */
[----:B------:R2:W-:Y:S04]  /*13b80*/  STL.64 [R1+0xa98], R2 ;  /* 0x000a980201007387 */ /* 0x0005e80000100a00 */
[----:B--2---:R1:W5:Y:S02]  /*13b90*/  LDL.LU.64 R2, [R1+0xcf8] ;  /* 0x000cf80001027983 */ /* 0x0043640000300a00 */
[----:B------:R2:W-:Y:S04]  /*13ba0*/  STL.64 [R1+0xde8], R218 ;  /* 0x000de8da01007387 */ /* 0x0005e80000100a00 */
[----:B--2---:R-:W2:Y:S04]  /*13bb0*/  LDL.64 R218, [R1+0xa98] ;  /* 0x000a980001da7983 */ /* 0x004ea80000100a00 */
[----:B------:R3:W-:Y:S04]  /*13bc0*/  STL.64 [R1+0xde0], R220 ;  /* 0x000de0dc01007387 */ /* 0x0007e80000100a00 */
[----:B---3--:R-:W3:Y:S04]  /*13bd0*/  LDL.LU.64 R220, [R1+0x300] ;  /* 0x0003000001dc7983 */ /* 0x008ee80000300a00 */
[----:B------:R4:W-:Y:S04]  /*13be0*/  STL.64 [R1+0xdd8], R222 ;  /* 0x000dd8de01007387 */ /* 0x0009e80000100a00 */
[----:B----4-:R-:W4:Y:S04]  /*13bf0*/  LDL.64 R222, [R1+0x430] ;  /* 0x0004300001de7983 */ /* 0x010f280000100a00 */
[----:B------:R1:W-:Y:S04]  /*13c00*/  STL.64 [R1+0xdd0], R224 ;  /* 0x000dd0e001007387 */ /* 0x0003e80000100a00 */
[----:B-1----:R-:W2:Y:S04]  /*13c10*/  LDL.LU.64 R224, [R1+0x308] ;  /* 0x0003080001e07983 */ /* 0x002ea80000300a00 */
[----:B------:R1:W-:Y:S04]  /*13c20*/  STL.64 [R1+0xdc8], R226 ;  /* 0x000dc8e201007387 */ /* 0x0003e80000100a00 */
[----:B-1----:R-:W2:Y:S04]  /*13c30*/  LDL.64 R226, [R1+0xad8] ;  /* 0x000ad80001e27983 */ /* 0x002ea80000100a00 */
[----:B------:R1:W-:Y:S04]  /*13c40*/  STL.64 [R1+0xdc0], R228 ;  /* 0x000dc0e401007387 */ /* 0x0003e80000100a00 */
[----:B-1----:R-:W2:Y:S04]  /*13c50*/  LDL.64 R228, [R1+0xb18] ;  /* 0x000b180001e47983 */ /* 0x002ea80000100a00 */
[----:B------:R-:W-:Y:S04]  /*13c60*/  STL.64 [R1+0xdb8], R230 ;  /* 0x000db8e601007387 */ /* 0x000fe80000100a00 */
[----:B------:R1:W-:Y:S04]  /*13c70*/  STL.64 [R1+0xdb0], R232 ;  /* 0x000db0e801007387 */ /* 0x0003e80000100a00 */
[----:B-1----:R-:W2:Y:S04]  /*13c80*/  LDL.64 R232, [R1+0xb58] ;  /* 0x000b580001e87983 */ /* 0x002ea80000100a00 */
[----:B------:R1:W-:Y:S04]  /*13c90*/  STL.64 [R1+0xda8], R234 ;  /* 0x000da8ea01007387 */ /* 0x0003e80000100a00 */
[----:B-1----:R-:W2:Y:S04]  /*13ca0*/  LDL.LU.64 R234, [R1+0x310] ;  /* 0x0003100001ea7983 */ /* 0x002ea80000300a00 */
[----:B------:R1:W-:Y:S04]  /*13cb0*/  STL.64 [R1+0xda0], R236 ;  /* 0x000da0ec01007387 */ /* 0x0003e80000100a00 */
[----:B-1----:R-:W2:Y:S04]  /*13cc0*/  LDL.LU.64 R236, [R1+0x318] ;  /* 0x0003180001ec7983 */ /* 0x002ea80000300a00 */
[----:B------:R1:W-:Y:S04]  /*13cd0*/  STL.64 [R1+0xd98], R238 ;  /* 0x000d98ee01007387 */ /* 0x0003e80000100a00 */
[----:B-1----:R-:W2:Y:S04]  /*13ce0*/  LDL.64 R238, [R1+0x3a8] ;  /* 0x0003a80001ee7983 */ /* 0x002ea80000100a00 */
[----:B------:R1:W-:Y:S04]  /*13cf0*/  STL.64 [R1+0xd90], R240 ;  /* 0x000d90f001007387 */ /* 0x0003e80000100a00 */
[----:B-1----:R-:W3:Y:S01]  /*13d00*/  LDL.LU.64 R240, [R1+0x320] ;  /* 0x0003200001f07983 */ /* 0x002ee20000300a00 */
[----:B------:R-:W-:-:S02]  /*13d10*/  LOP3.LUT R231, R203, 0x60, RZ, 0x3c, !PT ;  /* 0x00000060cbe77812 */ /* 0x000fc400078e3cff */
[C---:B------:R-:W-:Y:S01]  /*13d20*/  IADD3 R230, R203.reuse, 0x100000, RZ ;  /* 0x00100000cbe67810 */ /* 0x040fe20007ffe0ff */
[----:B------:R-:W-:Y:S01]  /*13d30*/  STL.64 [R1+0xd88], R242 ;  /* 0x000d88f201007387 */ /* 0x000fe20000100a00 */
[----:B------:R-:W-:-:S03]  /*13d40*/  IADD3 R202, R203, 0x100000, RZ ;  /* 0x00100000cbca7810 */ /* 0x000fc60007ffe0ff */
[----:B------:R1:W-:Y:S04]  /*13d50*/  STL.64 [R1+0xd80], R244 ;  /* 0x000d80f401007387 */ /* 0x0003e80000100a00 */
[----:B------:R-:W-:Y:S04]  /*13d60*/  STL.64 [R1+0xd78], R246 ;  /* 0x000d78f601007387 */ /* 0x000fe80000100a00 */
[----:B------:R-:W-:Y:S04]  /*13d70*/  STL.64 [R1+0xd70], R248 ;  /* 0x000d70f801007387 */ /* 0x000fe80000100a00 */
[----:B-----5:R-:W-:Y:S04]  /*13d80*/  STL [R1+0xd10], R252 ;  /* 0x000d10fc01007387 */ /* 0x020fe80000100800 */
[----:B-1----:R-:W3:Y:S04]  /*13d90*/  LDL.LU.64 R244, [R1+0x2f8] ;  /* 0x0002f80001f47983 */ /* 0x002ee80000300a00 */
[----:B------:R-:W3:Y:S04]  /*13da0*/  LDL.LU.64 R242, [R1+0x2f0] ;  /* 0x0002f00001f27983 */ /* 0x000ee80000300a00 */
[----:B--2---:R1:W-:Y:S04]  /*13db0*/  LDGSTS.E [R231+0x5fc00], [R238.64], !P6 ;  /* 0x5fc00000eee77fae */ /* 0x0043e8000f121848 */
[----:B----4-:R2:W-:Y:S04]  /*13dc0*/  LDGSTS.E [R231+0x5fe00], [R222.64], !P6 ;  /* 0x5fe00000dee77fae */ /* 0x0105e8000f121848 */
[----:B------:R-:W0:Y:S04]  /*13dd0*/  LDGDEPBAR ;  /* 0x00000000000079af */ /* 0x000e280000000000 */
[----:B------:R4:W-:Y:S01]  /*13de0*/  LDGSTS.E [R230+-0x50000], [R232.64], P3 ;  /* 0xb0000000e8e67fae */ /* 0x0009e20009921848 */
[----:B--2---:R-:W-:-:S03]  /*13df0*/  IADD3 R222, R203, 0x100000, RZ ;  /* 0x00100000cbde7810 */ /* 0x004fc60007ffe0ff */
[----:B-1----:R-:W2:Y:S01]  /*13e00*/  LDL.LU.64 R238, [R1+0x2e8] ;  /* 0x0002e80001ee7983 */ /* 0x002ea20000300a00 */
[----:B------:R-:W-:-:S03]  /*13e10*/  IADD3 R223, R203, 0x100000, RZ ;  /* 0x00100000cbdf7810 */ /* 0x000fc60007ffe0ff */
[----:B------:R1:W-:Y:S04]  /*13e20*/  LDGSTS.E [R222+-0x4f000], [R228.64], P3 ;  /* 0xb1000000e4de7fae */ /* 0x0003e80009921848 */
[----:B------:R1:W-:Y:S01]  /*13e30*/  LDGSTS.E [R223+-0x4e000], [R226.64], P3 ;  /* 0xb2000000e2df7fae */ /* 0x0003e20009921848 */
[----:B----4-:R-:W-:-:S03]  /*13e40*/  IMAD.U32 R233, RZ, RZ, UR4 ;  /* 0x00000004ffe97e24 */ /* 0x010fc6000f8e00ff */
[----:B------:R4:W-:Y:S04]  /*13e50*/  LDGSTS.E [R202+-0x4d000], [R218.64], P3 ;  /* 0xb3000000daca7fae */ /* 0x0009e80009921848 */
[----:B-1----:R-:W2:Y:S04]  /*13e60*/  LDL.LU.64 R222, [R1+0x2e0] ;  /* 0x0002e00001de7983 */ /* 0x002ea80000300a00 */
[----:B------:R-:W2:Y:S01]  /*13e70*/  LDL.LU.64 R226, [R1+0x2d8] ;  /* 0x0002d80001e27983 */ /* 0x000ea20000300a00 */
[----:B---3--:R-:W-:Y:S01]  /*13e80*/  IMAD.WIDE R240, R233, 0x4, R240 ;  /* 0x00000004e9f07825 */ /* 0x008fe200078e02f0 */
[----:B----4-:R-:W-:-:S03]  /*13e90*/  LOP3.LUT R202, R203, 0x10, RZ, 0x3c, !PT ;  /* 0x00000010cbca7812 */ /* 0x010fc600078e3cff */
[----:B------:R-:W-:Y:S01]  /*13ea0*/  IMAD.WIDE R236, R233, 0x4, R236 ;  /* 0x00000004e9ec7825 */ /* 0x000fe200078e02ec */
[----:B------:R-:W-:-:S03]  /*13eb0*/  IADD3 R229, R203, 0x100000, RZ ;  /* 0x00100000cbe57810 */ /* 0x000fc60007ffe0ff */
[C---:B------:R-:W-:Y:S01]  /*13ec0*/  IMAD.WIDE R234, R233.reuse, 0x4, R234 ;  /* 0x00000004e9ea7825 */ /* 0x040fe200078e02ea */
[----:B------:R1:W-:Y:S03]  /*13ed0*/  STL.64 [R1+0xa58], R240 ;  /* 0x000a58f001007387 */ /* 0x0003e60000100a00 */
[----:B------:R-:W-:Y:S01]  /*13ee0*/  IMAD.WIDE R224, R233, 0x4, R224 ;  /* 0x00000004e9e07825 */ /* 0x000fe200078e02e0 */
[----:B------:R-:W-:Y:S01]  /*13ef0*/  IADD3 R228, R203, 0x100000, RZ ;  /* 0x00100000cbe47810 */ /* 0x000fe20007ffe0ff */
[----:B------:R3:W-:Y:S02]  /*13f00*/  STL.64 [R1+0xa18], R236 ;  /* 0x000a18ec01007387 */ /* 0x0007e40000100a00 */
[----:B------:R-:W-:Y:S01]  /*13f10*/  IMAD.WIDE R220, R233, 0x4, R220 ;  /* 0x00000004e9dc7825 */ /* 0x000fe200078e02dc */
[----:B------:R-:W-:Y:S01]  /*13f20*/  IADD3 R219, R203, 0x100000, RZ ;  /* 0x00100000cbdb7810 */ /* 0x000fe20007ffe0ff */
[----:B------:R4:W-:Y:S01]  /*13f30*/  STL.64 [R1+0x9d8], R234 ;  /* 0x0009d8ea01007387 */ /* 0x0009e20000100a00 */
[----:B------:R-:W-:-:S03]  /*13f40*/  IADD3 R218, R202, 0x100000, RZ ;  /* 0x00100000cada7810 */ /* 0x000fc60007ffe0ff */
[----:B------:R1:W-:Y:S04]  /*13f50*/  STL.64 [R1+0x998], R224 ;  /* 0x000998e001007387 */ /* 0x0003e80000100a00 */
[----:B------:R1:W-:Y:S04]  /*13f60*/  LDGSTS.E [R230+-0x4c000], [R240.64], P3 ;  /* 0xb4000000f0e67fae */ /* 0x0003e80009921848 */
[----:B------:R3:W-:Y:S04]  /*13f70*/  STL.64 [R1+0xb50], R220 ;  /* 0x000b50dc01007387 */ /* 0x0007e80000100a00 */
[----:B------:R3:W-:Y:S04]  /*13f80*/  LDGSTS.E [R229+-0x4b000], [R236.64], P3 ;  /* 0xb5000000ece57fae */ /* 0x0007e80009921848 */
[----:B-1----:R-:W2:Y:S04]  /*13f90*/  LDL.LU.64 R240, [R1+0x2d0] ;  /* 0x0002d00001f07983 */ /* 0x002ea80000300a00 */
[----:B------:R4:W-:Y:S04]  /*13fa0*/  LDGSTS.E [R228+-0x4a000], [R234.64], P3 ;  /* 0xb6000000eae47fae */ /* 0x0009e80009921848 */
[----:B---3--:R-:W3:Y:S04]  /*13fb0*/  LDL.LU.64 R236, [R1+0x2c8] ;  /* 0x0002c80001ec7983 */ /* 0x008ee80000300a00 */
[----:B------:R1:W-:Y:S04]  /*13fc0*/  LDGSTS.E [R219+-0x49000], [R224.64], P3 ;  /* 0xb7000000e0db7fae */ /* 0x0003e80009921848 */
[----:B----4-:R-:W3:Y:S04]  /*13fd0*/  LDL.LU.64 R234, [R1+0x2c0] ;  /* 0x0002c00001ea7983 */ /* 0x010ee80000300a00 */
[----:B------:R1:W-:Y:S04]  /*13fe0*/  LDGSTS.E [R218+-0x4fe00], [R220.64], P3 ;  /* 0xb0200000dcda7fae */ /* 0x0003e80009921848 */
[----:B-1----:R-:W3:Y:S04]  /*13ff0*/  LDL.LU.64 R224, [R1+0x2b8] ;  /* 0x0002b80001e07983 */ /* 0x002ee80000300a00 */
[----:B------:R-:W3:Y:S01]  /*14000*/  LDL.LU.64 R220, [R1+0x2b0] ;  /* 0x0002b00001dc7983 */ /* 0x000ee20000300a00 */
[----:B------:R-:W-:Y:S01]  /*14010*/  IMAD.WIDE R244, R233, 0x4, R244 ;  /* 0x00000004e9f47825 */ /* 0x000fe200078e02f4 */
[----:B------:R-:W-:-:S03]  /*14020*/  IADD3 R230, R202, 0x100000, RZ ;  /* 0x00100000cae67810 */ /* 0x000fc60007ffe0ff */
[C---:B------:R-:W-:Y:S01]  /*14030*/  IMAD.WIDE R242, R233.reuse, 0x4, R242 ;  /* 0x00000004e9f27825 */ /* 0x040fe200078e02f2 */
[C---:B------:R-:W-:Y:S01]  /*14040*/  IADD3 R229, R202.reuse, 0x100000, RZ ;  /* 0x00100000cae57810 */ /* 0x040fe20007ffe0ff */
[----:B------:R-:W-:Y:S01]  /*14050*/  STL.64 [R1+0xb10], R244 ;  /* 0x000b10f401007387 */ /* 0x000fe20000100a00 */
[C---:B------:R-:W-:Y:S02]  /*14060*/  IADD3 R228, R202.reuse, 0x100000, RZ ;  /* 0x00100000cae47810 */ /* 0x040fe40007ffe0ff */
[----:B------:R-:W-:Y:S01]  /*14070*/  IADD3 R219, R202, 0x100000, RZ ;  /* 0x00100000cadb7810 */ /* 0x000fe20007ffe0ff */
[----:B------:R1:W-:Y:S04]  /*14080*/  STL.64 [R1+0xad0], R242 ;  /* 0x000ad0f201007387 */ /* 0x0003e80000100a00 */
[----:B------:R1:W-:Y:S04]  /*14090*/  LDGSTS.E [R230+-0x4ee00], [R244.64], P3 ;  /* 0xb1200000f4e67fae */ /* 0x0003e80009921848 */
[----:B------:R1:W-:Y:S01]  /*140a0*/  LDGSTS.E [R229+-0x4de00], [R242.64], P3 ;  /* 0xb2200000f2e57fae */ /* 0x0003e20009921848 */
[----:B--2---:R-:W-:-:S05]  /*140b0*/  IMAD.WIDE R238, R233, 0x4, R238 ;  /* 0x00000004e9ee7825 */ /* 0x004fca00078e02ee */
[----:B------:R2:W-:Y:S04]  /*140c0*/  STL.64 [R1+0xa90], R238 ;  /* 0x000a90ee01007387 */ /* 0x0005e80000100a00 */
[----:B------:R2:W-:Y:S01]  /*140d0*/  LDGSTS.E [R228+-0x4ce00], [R238.64], P3 ;  /* 0xb3200000eee47fae */ /* 0x0005e20009921848 */
[----:B------:R-:W-:-:S04]  /*140e0*/  IMAD.WIDE R222, R233, 0x4, R222 ;  /* 0x00000004e9de7825 */ /* 0x000fc800078e02de */
[C---:B------:R-:W-:Y:S01]  /*140f0*/  IMAD.WIDE R226, R233.reuse, 0x4, R226 ;  /* 0x00000004e9e27825 */ /* 0x040fe200078e02e2 */
[----:B------:R2:W-:Y:S04]  /*14100*/  STL.64 [R1+0xa50], R222 ;  /* 0x000a50de01007387 */ /* 0x0005e80000100a00 */
[----:B------:R-:W-:Y:S04]  /*14110*/  STL.64 [R1+0xa10], R226 ;  /* 0x000a10e201007387 */ /* 0x000fe80000100a00 */
[----:B-1----:R-:W4:Y:S04]  /*14120*/  LDL.LU.64 R242, [R1+0x2a8] ;  /* 0x0002a80001f27983 */ /* 0x002f280000300a00 */
[----:B--2---:R-:W2:Y:S04]  /*14130*/  LDL.LU.64 R238, [R1+0x2a0] ;  /* 0x0002a00001ee7983 */ /* 0x004ea80000300a00 */
[----:B------:R1:W-:Y:S04]  /*14140*/  LDGSTS.E [R219+-0x4be00], [R222.64], P3 ;  /* 0xb4200000dedb7fae */ /* 0x0003e80009921848 */
[----:B------:R-:W2:Y:S04]  /*14150*/  LDL.LU.64 R228, [R1+0x298] ;  /* 0x0002980001e47983 */ /* 0x000ea80000300a00 */
[----:B------:R1:W-:Y:S04]  /*14160*/  LDGSTS.E [R218+-0x4ae00], [R226.64], P3 ;  /* 0xb5200000e2da7fae */ /* 0x0003e80009921848 */
[----:B-1----:R-:W2:Y:S04]  /*14170*/  LDL.LU.64 R222, [R1+0x290] ;  /* 0x0002900001de7983 */ /* 0x002ea80000300a00 */
[----:B------:R-:W2:Y:S01]  /*14180*/  LDL.LU.64 R218, [R1+0x288] ;  /* 0x0002880001da7983 */ /* 0x000ea20000300a00 */
[----:B------:R-:W-:-:S04]  /*14190*/  IMAD.WIDE R240, R233, 0x4, R240 ;  /* 0x00000004e9f07825 */ /* 0x000fc800078e02f0 */
[C---:B---3--:R-:W-:Y:S01]  /*141a0*/  IMAD.WIDE R236, R233.reuse, 0x4, R236 ;  /* 0x00000004e9ec7825 */ /* 0x048fe200078e02ec */
[----:B------:R1:W-:Y:S03]  /*141b0*/  STL.64 [R1+0x9d0], R240 ;  /* 0x0009d0f001007387 */ /* 0x0003e60000100a00 */
[C---:B------:R-:W-:Y:S01]  /*141c0*/  IMAD.WIDE R234, R233.reuse, 0x4, R234 ;  /* 0x00000004e9ea7825 */ /* 0x040fe200078e02ea */
[----:B------:R3:W-:Y:S03]  /*141d0*/  STL.64 [R1+0x990], R236 ;  /* 0x000990ec01007387 */ /* 0x0007e60000100a00 */
[C---:B------:R-:W-:Y:S01]  /*141e0*/  IMAD.WIDE R224, R233.reuse, 0x4, R224 ;  /* 0x00000004e9e07825 */ /* 0x040fe200078e02e0 */
[----:B------:R1:W-:Y:S03]  /*141f0*/  STL.64 [R1+0xb48], R234 ;  /* 0x000b48ea01007387 */ /* 0x0003e60000100a00 */
[----:B------:R-:W-:Y:S01]  /*14200*/  IMAD.WIDE R220, R233, 0x4, R220 ;  /* 0x00000004e9dc7825 */ /* 0x000fe200078e02dc */
[----:B------:R1:W-:Y:S04]  /*14210*/  STL.64 [R1+0xb08], R224 ;  /* 0x000b08e001007387 */ /* 0x0003e80000100a00 */
[----:B------:R1:W-:Y:S04]  /*14220*/  LDGSTS.E [R230+-0x49e00], [R240.64], P3 ;  /* 0xb6200000f0e67fae */ /* 0x0003e80009921848 */
[----:B------:R3:W-:Y:S04]  /*14230*/  STL.64 [R1+0xac8], R220 ;  /* 0x000ac8dc01007387 */ /* 0x0007e80000100a00 */
[----:B-1----:R-:W2:Y:S01]  /*14240*/  LDL.LU.64 R240, [R1+0x280] ;  /* 0x0002800001f07983 */ /* 0x002ea20000300a00 */
[----:B------:R-:W-:-:S02]  /*14250*/  LOP3.LUT R252, R203, 0x20, RZ, 0x3c, !PT ;  /* 0x00000020cbfc7812 */ /* 0x000fc400078e3cff */
[----:B------:R-:W-:Y:S02]  /*14260*/  IADD3 R227, R202, 0x100000, RZ ;  /* 0x00100000cae37810 */ /* 0x000fe40007ffe0ff */
[C---:B------:R-:W-:Y:S02]  /*14270*/  IADD3 R226, R252.reuse, 0x100000, RZ ;  /* 0x00100000fce27810 */ /* 0x040fe40007ffe0ff */
[C---:B------:R-:W-:Y:S01]  /*14280*/  IADD3 R203, R252.reuse, 0x100000, RZ ;  /* 0x00100000fccb7810 */ /* 0x040fe20007ffe0ff */
[----:B------:R3:W-:Y:S01]  /*14290*/  LDGSTS.E [R227+-0x48e00], [R236.64], P3 ;  /* 0xb7200000ece37fae */ /* 0x0007e20009921848 */
[----:B------:R-:W-:-:S03]  /*142a0*/  IADD3 R202, R252, 0x100000, RZ ;  /* 0x00100000fcca7810 */ /* 0x000fc60007ffe0ff */
[----:B------:R1:W-:Y:S01]  /*142b0*/  LDGSTS.E [R226+-0x4fc00], [R234.64], P3 ;  /* 0xb0400000eae27fae */ /* 0x0003e20009921848 */
[----:B------:R-:W-:-:S03]  /*142c0*/  IADD3 R230, R252, 0x100000, RZ ;  /* 0x00100000fce67810 */ /* 0x000fc60007ffe0ff */
[----:B------:R1:W-:Y:S04]  /*142d0*/  LDGSTS.E [R203+-0x4ec00], [R224.64], P3 ;  /* 0xb1400000e0cb7fae */ /* 0x0003e80009921848 */
[----:B---3--:R-:W2:Y:S04]  /*142e0*/  LDL.LU.64 R236, [R1+0x278] ;  /* 0x0002780001ec7983 */ /* 0x008ea80000300a00 */
[----:B-1----:R-:W2:Y:S04]  /*142f0*/  LDL.LU.64 R234, [R1+0x270] ;  /* 0x0002700001ea7983 */ /* 0x002ea80000300a00 */
[----:B------:R-:W2:Y:S04]  /*14300*/  LDL.LU.64 R226, [R1+0x268] ;  /* 0x0002680001e27983 */ /* 0x000ea80000300a00 */
[----:B------:R-:W2:Y:S04]  /*14310*/  LDL.LU.64 R224, [R1+0x260] ;  /* 0x0002600001e07983 */ /* 0x000ea80000300a00 */
[----:B------:R1:W-:Y:S02]  /*14320*/  LDGSTS.E [R202+-0x4dc00], [R220.64], P3 ;  /* 0xb2400000dcca7fae */ /* 0x0003e40009921848 */
[----:B-1----:R-:W-:-:S02]  /*14330*/  IADD3 R221, R252, 0x100000, RZ ;  /* 0x00100000fcdd7810 */ /* 0x002fc40007ffe0ff */
[----:B------:R-:W-:Y:S01]  /*14340*/  IADD3 R220, R252, 0x100000, RZ ;  /* 0x00100000fcdc7810 */ /* 0x000fe20007ffe0ff */
[----:B----4-:R-:W-:-:S04]  /*14350*/  IMAD.WIDE R242, R233, 0x4, R242 ;  /* 0x00000004e9f27825 */ /* 0x010fc800078e02f2 */
[C---:B--2---:R-:W-:Y:S01]  /*14360*/  IMAD.WIDE R238, R233.reuse, 0x4, R238 ;  /* 0x00000004e9ee7825 */ /* 0x044fe200078e02ee */
[----:B------:R1:W-:Y:S03]  /*14370*/  STL.64 [R1+0xa88], R242 ;  /* 0x000a88f201007387 */ /* 0x0003e60000100a00 */
[C---:B------:R-:W-:Y:S01]  /*14380*/  IMAD.WIDE R228, R233.reuse, 0x4, R228 ;  /* 0x00000004e9e47825 */ /* 0x040fe200078e02e4 */
[----:B------:R2:W-:Y:S03]  /*14390*/  STL.64 [R1+0xa48], R238 ;  /* 0x000a48ee01007387 */ /* 0x0005e60000100a00 */
[C---:B------:R-:W-:Y:S01]  /*143a0*/  IMAD.WIDE R222, R233.reuse, 0x4, R222 ;  /* 0x00000004e9de7825 */ /* 0x040fe200078e02de */
[----:B------:R-:W-:Y:S03]  /*143b0*/  STL.64 [R1+0xa08], R228 ;  /* 0x000a08e401007387 */ /* 0x000fe60000100a00 */
[----:B------:R-:W-:Y:S01]  /*143c0*/  IMAD.WIDE R218, R233, 0x4, R218 ;  /* 0x00000004e9da7825 */ /* 0x000fe200078e02da */
[----:B------:R4:W-:Y:S04]  /*143d0*/  STL.64 [R1+0x9c8], R222 ;  /* 0x0009c8de01007387 */ /* 0x0009e80000100a00 */
[----:B------:R1:W-:Y:S04]  /*143e0*/  LDGSTS.E [R230+-0x4cc00], [R242.64], P3 ;  /* 0xb3400000f2e67fae */ /* 0x0003e80009921848 */
[----:B------:R1:W-:Y:S04]  /*143f0*/  STL.64 [R1+0x988], R218 ;  /* 0x000988da01007387 */ /* 0x0003e80000100a00 */
[----:B------:R2:W-:Y:S04]  /*14400*/  LDGSTS.E [R202+-0x4bc00], [R238.64], P3 ;  /* 0xb4400000eeca7fae */ /* 0x0005e80009921848 */
[----:B------:R-:W3:Y:S04]  /*14410*/  LDL.LU.64 R244, [R1+0x258] ;  /* 0x0002580001f47983 */ /* 0x000ee80000300a00 */
[----:B------:R2:W-:Y:S04]  /*14420*/  LDGSTS.E [R221+-0x4ac00], [R228.64], P3 ;  /* 0xb5400000e4dd7fae */ /* 0x0005e80009921848 */
[----:B-1----:R-:W3:Y:S04]  /*14430*/  LDL.LU.64 R242, [R1+0x250] ;  /* 0x0002500001f27983 */ /* 0x002ee80000300a00 */
[----:B------:R4:W-:Y:S04]  /*14440*/  LDGSTS.E [R220+-0x49c00], [R222.64], P3 ;  /* 0xb6400000dedc7fae */ /* 0x0009e80009921848 */
[----:B--2---:R-:W2:Y:S04]  /*14450*/  LDL.LU.64 R238, [R1+0x248] ;  /* 0x0002480001ee7983 */ /* 0x004ea80000300a00 */
[----:B------:R-:W1:Y:S04]  /*14460*/  S2R R202, SR_TID.X ;  /* 0x0000000000ca7919 */ /* 0x000e680000002100 */
[----:B----4-:R-:W4:Y:S04]  /*14470*/  LDL.LU.64 R222, [R1+0x240] ;  /* 0x0002400001de7983 */ /* 0x010f280000300a00 */
[----:B------:R-:W4:Y:S04]  /*14480*/  LDL.LU.64 R220, [R1+0x238] ;  /* 0x0002380001dc7983 */ /* 0x000f280000300a00 */
[----:B------:R1:W-:Y:S02]  /*14490*/  LDGSTS.E [R203+-0x48c00], [R218.64], P3 ;  /* 0xb7400000dacb7fae */ /* 0x0003e40009921848 */
[----:B-1----:R-:W-:-:S05]  /*144a0*/  LOP3.LUT R202, R202, 0x7f, RZ, 0xc0, !PT ;  /* 0x0000007fcaca7812 */ /* 0x002fca00078ec0ff */
[----:B------:R-:W-:-:S05]  /*144b0*/  IMAD.SHL.U32 R218, R202, 0x4, RZ ;  /* 0x00000004cada7824 */ /* 0x000fca00078e00ff */
[----:B------:R-:W-:Y:S01]  /*144c0*/  LOP3.LUT R218, R218, 0x30, RZ, 0x3c, !PT ;  /* 0x00000030dada7812 */ /* 0x000fe200078e3cff */
[----:B------:R-:W-:-:S03]  /*144d0*/  IMAD.WIDE R240, R233, 0x4, R240 ;  /* 0x00000004e9f07825 */ /* 0x000fc600078e02f0 */
[----:B------:R-:W-:-:S05]  /*144e0*/  IADD3 R202, R218, 0x100000, RZ ;  /* 0x00100000daca7810 */ /* 0x000fca0007ffe0ff */
[----:B------:R1:W-:Y:S04]  /*144f0*/  LDGSTS.E [R202+-0x4fa00], [R240.64], P3 ;  /* 0xb0600000f0ca7fae */ /* 0x0003e80009921848 */
[----:B-1----:R-:W1:Y:S01]  /*14500*/  S2R R202, SR_TID.X ;  /* 0x0000000000ca7919 */ /* 0x002e620000002100 */
[C---:B------:R-:W-:Y:S01]  /*14510*/  IADD3 R229, R218.reuse, 0x100000, RZ ;  /* 0x00100000dae57810 */ /* 0x040fe20007ffe0ff */
[C---:B------:R-:W-:Y:S01]  /*14520*/  IMAD.WIDE R236, R233.reuse, 0x4, R236 ;  /* 0x00000004e9ec7825 */ /* 0x040fe200078e02ec */
[C---:B------:R-:W-:Y:S02]  /*14530*/  IADD3 R228, R218.reuse, 0x100000, RZ ;  /* 0x00100000dae47810 */ /* 0x040fe40007ffe0ff */
[C---:B------:R-:W-:Y:S01]  /*14540*/  IADD3 R219, R218.reuse, 0x100000, RZ ;  /* 0x00100000dadb7810 */ /* 0x040fe20007ffe0ff */
[C---:B------:R-:W-:Y:S01]  /*14550*/  IMAD.WIDE R234, R233.reuse, 0x4, R234 ;  /* 0x00000004e9ea7825 */ /* 0x040fe200078e02ea */
[----:B------:R1:W-:Y:S03]  /*14560*/  LDGSTS.E [R229+-0x4ea00], [R236.64], P3 ;  /* 0xb1600000ece57fae */ /* 0x0003e60009921848 */
[C---:B------:R-:W-:Y:S01]  /*14570*/  IMAD.WIDE R226, R233.reuse, 0x4, R226 ;  /* 0x00000004e9e27825 */ /* 0x040fe200078e02e2 */
[----:B------:R1:W-:Y:S03]  /*14580*/  STL.64 [R1+0xb40], R240 ;  /* 0x000b40f001007387 */ /* 0x0003e60000100a00 */
[----:B------:R-:W-:Y:S01]  /*14590*/  IMAD.WIDE R224, R233, 0x4, R224 ;  /* 0x00000004e9e07825 */ /* 0x000fe200078e02e0 */
[----:B------:R1:W-:Y:S01]  /*145a0*/  LDGSTS.E [R228+-0x4da00], [R234.64], P3 ;  /* 0xb2600000eae47fae */ /* 0x0003e20009921848 */
[----:B------:R-:W-:-:S03]  /*145b0*/  IADD3 R203, R218, 0x100000, RZ ;  /* 0x00100000dacb7810 */ /* 0x000fc60007ffe0ff */
[----:B------:R1:W-:Y:S04]  /*145c0*/  STL.64 [R1+0xb00], R236 ;  /* 0x000b00ec01007387 */ /* 0x0003e80000100a00 */
[----:B------:R1:W-:Y:S02]  /*145d0*/  LDGSTS.E [R219+-0x4ca00], [R226.64], P3 ;  /* 0xb3600000e2db7fae */ /* 0x0003e40009921848 */
[----:B-1----:R-:W-:Y:S02]  /*145e0*/  LOP3.LUT R202, R202, 0x7f, RZ, 0xc0, !PT ;  /* 0x0000007fcaca7812 */ /* 0x002fe400078ec0ff */
[----:B------:R1:W-:Y:S04]  /*145f0*/  STL.64 [R1+0xac0], R234 ;  /* 0x000ac0ea01007387 */ /* 0x0003e80000100a00 */
[----:B------:R1:W-:Y:S01]  /*14600*/  STL.64 [R1+0xa80], R226 ;  /* 0x000a80e201007387 */ /* 0x0003e20000100a00 */
[----:B------:R-:W-:-:S03]  /*14610*/  IMAD.SHL.U32 R219, R202, 0x4, RZ ;  /* 0x00000004cadb7824 */ /* 0x000fc600078e00ff */
[----:B------:R1:W-:Y:S01]  /*14620*/  STL.64 [R1+0xa40], R224 ;  /* 0x000a40e001007387 */ /* 0x0003e20000100a00 */
[----:B------:R-:W-:-:S03]  /*14630*/  IADD3 R230, R218, 0x100000, RZ ;  /* 0x00100000dae67810 */ /* 0x000fc60007ffe0ff */
[----:B------:R-:W4:Y:S01]  /*14640*/  LDL.LU.64 R240, [R1+0x230] ;  /* 0x0002300001f07983 */ /* 0x000f220000300a00 */
[----:B------:R-:W-:-:S03]  /*14650*/  LOP3.LUT R219, R219, 0x40, RZ, 0x3c, !PT ;  /* 0x00000040dbdb7812 */ /* 0x000fc600078e3cff */
[----:B------:R-:W4:Y:S04]  /*14660*/  LDL.LU.64 R236, [R1+0x228] ;  /* 0x0002280001ec7983 */ /* 0x000f280000300a00 */
[----:B-1----:R-:W4:Y:S01]  /*14670*/  LDL.LU.64 R234, [R1+0x220] ;  /* 0x0002200001ea7983 */ /* 0x002f220000300a00 */
[----:B------:R-:W-:-:S03]  /*14680*/  IADD3 R218, R219, 0x100000, RZ ;  /* 0x00100000dbda7810 */ /* 0x000fc60007ffe0ff */
[----:B------:R1:W-:Y:S04]  /*14690*/  LDGSTS.E [R203+-0x4ba00], [R224.64], P3 ;  /* 0xb4600000e0cb7fae */ /* 0x0003e80009921848 */
[----:B------:R-:W4:Y:S04]  /*146a0*/  LDL.LU.64 R226, [R1+0x218] ;  /* 0x0002180001e27983 */ /* 0x000f280000300a00 */
[----:B-1----:R-:W4:Y:S01]  /*146b0*/  LDL.LU.64 R224, [R1+0x210] ;  /* 0x0002100001e07983 */ /* 0x002f220000300a00 */
[----:B------:R-:W-:Y:S01]  /*146c0*/  IADD3 R203, R219, 0x100000, RZ ;  /* 0x00100000dbcb7810 */ /* 0x000fe20007ffe0ff */
[----:B---3--:R-:W-:-:S04]  /*146d0*/  IMAD.WIDE R244, R233, 0x4, R244 ;  /* 0x00000004e9f47825 */ /* 0x008fc800078e02f4 */
[C---:B------:R-:W-:Y:S01]  /*146e0*/  IMAD.WIDE R242, R233.reuse, 0x4, R242 ;  /* 0x00000004e9f27825 */ /* 0x040fe200078e02f2 */
[----:B------:R1:W-:Y:S03]  /*146f0*/  STL.64 [R1+0xa00], R244 ;  /* 0x000a00f401007387 */ /* 0x0003e60000100a00 */
[C---:B--2---:R-:W-:Y:S01]  /*14700*/  IMAD.WIDE R238, R233.reuse, 0x4, R238 ;  /* 0x00000004e9ee7825 */ /* 0x044fe200078e02ee */
[----:B------:R2:W-:Y:S03]  /*14710*/  STL.64 [R1+0x9c0], R242 ;  /* 0x0009c0f201007387 */ /* 0x0005e60000100a00 */
[C---:B----4-:R-:W-:Y:S01]  /*14720*/  IMAD.WIDE R222, R233.reuse, 0x4, R222 ;  /* 0x00000004e9de7825 */ /* 0x050fe200078e02de */
[----:B------:R-:W-:Y:S03]  /*14730*/  STL.64 [R1+0x980], R238 ;  /* 0x000980ee01007387 */ /* 0x000fe60000100a00 */
[----:B------:R-:W-:Y:S01]  /*14740*/  IMAD.WIDE R220, R233, 0x4, R220 ;  /* 0x00000004e9dc7825 */ /* 0x000fe200078e02dc */
[----:B------:R1:W-:Y:S04]  /*14750*/  LDGSTS.E [R230+-0x4aa00], [R244.64], P3 ;  /* 0xb5600000f4e67fae */ /* 0x0003e80009921848 */
[----:B------:R3:W-:Y:S04]  /*14760*/  STL.64 [R1+0xb38], R222 ;  /* 0x000b38de01007387 */ /* 0x0007e80000100a00 */
[----:B------:R2:W-:Y:S04]  /*14770*/  LDGSTS.E [R229+-0x49a00], [R242.64], P3 ;  /* 0xb6600000f2e57fae */ /* 0x0005e80009921848 */
[----:B------:R2:W-:Y:S04]  /*14780*/  STL.64 [R1+0xaf8], R220 ;  /* 0x000af8dc01007387 */ /* 0x0005e80000100a00 */
[----:B------:R2:W-:Y:S04]  /*14790*/  LDGSTS.E [R228+-0x48a00], [R238.64], P3 ;  /* 0xb7600000eee47fae */ /* 0x0005e80009921848 */
[----:B-1----:R-:W4:Y:S04]  /*147a0*/  LDL.LU.64 R244, [R1+0x208] ;  /* 0x0002080001f47983 */ /* 0x002f280000300a00 */
[----:B------:R3:W-:Y:S04]  /*147b0*/  LDGSTS.E [R218+-0x4f800], [R222.64], P3 ;  /* 0xb0800000deda7fae */ /* 0x0007e80009921848 */
[----:B--2---:R-:W2:Y:S04]  /*147c0*/  LDL.LU.64 R242, [R1+0x200] ;  /* 0x0002000001f27983 */ /* 0x004ea80000300a00 */
[----:B------:R1:W-:Y:S04]  /*147d0*/  LDGSTS.E [R203+-0x4e800], [R220.64], P3 ;  /* 0xb1800000dccb7fae */ /* 0x0003e80009921848 */
[----:B---3--:R-:W3:Y:S04]  /*147e0*/  LDL.LU.64 R222, [R1+0x1f8] ;  /* 0x0001f80001de7983 */ /* 0x008ee80000300a00 */
[----:B-1----:R-:W3:Y:S04]  /*147f0*/  LDL.LU.64 R220, [R1+0x1f0] ;  /* 0x0001f00001dc7983 */ /* 0x002ee80000300a00 */
[----:B------:R-:W3:Y:S01]  /*14800*/  LDL.LU.64 R238, [R1+0x1e8] ;  /* 0x0001e80001ee7983 */ /* 0x000ee20000300a00 */
[C---:B------:R-:W-:Y:S01]  /*14810*/  IADD3 R230, R219.reuse, 0x100000, RZ ;  /* 0x00100000dbe67810 */ /* 0x040fe20007ffe0ff */
[----:B------:R-:W-:Y:S01]  /*14820*/  IMAD.SHL.U32 R202, R202, 0x4, RZ ;  /* 0x00000004caca7824 */ /* 0x000fe200078e00ff */
[----:B------:R-:W-:-:S02]  /*14830*/  IADD3 R229, R219, 0x100000, RZ ;  /* 0x00100000dbe57810 */ /* 0x000fc40007ffe0ff */
[----:B------:R-:W-:Y:S02]  /*14840*/  IADD3 R228, R219, 0x100000, RZ ;  /* 0x00100000dbe47810 */ /* 0x000fe40007ffe0ff */
[----:B------:R-:W-:Y:S01]  /*14850*/  LOP3.LUT R202, R202, 0x50, RZ, 0x3c, !PT ;  /* 0x00000050caca7812 */ /* 0x000fe200078e3cff */
[----:B------:R-:W-:-:S04]  /*14860*/  IMAD.WIDE R240, R233, 0x4, R240 ;  /* 0x00000004e9f07825 */ /* 0x000fc800078e02f0 */
[C---:B------:R-:W-:Y:S01]  /*14870*/  IMAD.WIDE R236, R233.reuse, 0x4, R236 ;  /* 0x00000004e9ec7825 */ /* 0x040fe200078e02ec */
[----:B------:R1:W-:Y:S03]  /*14880*/  STL.64 [R1+0xab8], R240 ;  /* 0x000ab8f001007387 */ /* 0x0003e60000100a00 */
[C---:B------:R-:W-:Y:S01]  /*14890*/  IMAD.WIDE R234, R233.reuse, 0x4, R234 ;  /* 0x00000004e9ea7825 */ /* 0x040fe200078e02ea */
[----:B------:R1:W-:Y:S03]  /*148a0*/  STL.64 [R1+0xa78], R236 ;  /* 0x000a78ec01007387 */ /* 0x0003e60000100a00 */
[C---:B------:R-:W-:Y:S01]  /*148b0*/  IMAD.WIDE R226, R233.reuse, 0x4, R226 ;  /* 0x00000004e9e27825 */ /* 0x040fe200078e02e2 */
[----:B------:R1:W-:Y:S04]  /*148c0*/  STL.64 [R1+0xa38], R234 ;  /* 0x000a38ea01007387 */ /* 0x0003e80000100a00 */
[----:B------:R1:W-:Y:S01]  /*148d0*/  LDGSTS.E [R230+-0x4d800], [R240.64], P3 ;  /* 0xb2800000f0e67fae */ /* 0x0003e20009921848 */
[----:B------:R-:W-:-:S03]  /*148e0*/  IMAD.WIDE R224, R233, 0x4, R224 ;  /* 0x00000004e9e07825 */ /* 0x000fc600078e02e0 */
[----:B------:R1:W-:Y:S04]  /*148f0*/  STL.64 [R1+0x9f8], R226 ;  /* 0x0009f8e201007387 */ /* 0x0003e80000100a00 */
[----:B------:R1:W-:Y:S04]  /*14900*/  LDGSTS.E [R229+-0x4c800], [R236.64], P3 ;  /* 0xb3800000ece57fae */ /* 0x0003e80009921848 */
[----:B------:R1:W-:Y:S04]  /*14910*/  STL.64 [R1+0x9b8], R224 ;  /* 0x0009b8e001007387 */ /* 0x0003e80000100a00 */
[----:B------:R1:W-:Y:S04]  /*14920*/  LDGSTS.E [R228+-0x4b800], [R234.64], P3 ;  /* 0xb4800000eae47fae */ /* 0x0003e80009921848 */
[----:B-1----:R-:W3:Y:S04]  /*14930*/  LDL.LU.64 R240, [R1+0x1e0] ;  /* 0x0001e00001f07983 */ /* 0x002ee80000300a00 */
[----:B------:R1:W-:Y:S04]  /*14940*/  LDGSTS.E [R218+-0x4a800], [R226.64], P3 ;  /* 0xb5800000e2da7fae */ /* 0x0003e80009921848 */
[----:B------:R-:W3:Y:S04]  /*14950*/  LDL.LU.64 R236, [R1+0x1d8] ;  /* 0x0001d80001ec7983 */ /* 0x000ee80000300a00 */
[----:B------:R-:W3:Y:S01]  /*14960*/  LDL.LU.64 R234, [R1+0x1d0] ;  /* 0x0001d00001ea7983 */ /* 0x000ee20000300a00 */
[----:B-1----:R-:W-:-:S03]  /*14970*/  IADD3 R227, R219, 0x100000, RZ ;  /* 0x00100000dbe37810 */ /* 0x002fc60007ffe0ff */
[----:B------:R-:W3:Y:S01]  /*14980*/  LDL.LU.64 R228, [R1+0x1c8] ;  /* 0x0001c80001e47983 */ /* 0x000ee20000300a00 */
[C---:B------:R-:W-:Y:S02]  /*14990*/  IADD3 R226, R202.reuse, 0x100000, RZ ;  /* 0x00100000cae27810 */ /* 0x040fe40007ffe0ff */
[C---:B------:R-:W-:Y:S01]  /*149a0*/  IADD3 R219, R202.reuse, 0x100000, RZ ;  /* 0x00100000cadb7810 */ /* 0x040fe20007ffe0ff */
[----:B------:R1:W-:Y:S01]  /*149b0*/  LDGSTS.E [R203+-0x49800], [R224.64], P3 ;  /* 0xb6800000e0cb7fae */ /* 0x0003e20009921848 */
[----:B------:R-:W-:-:S03]  /*149c0*/  IADD3 R218, R202, 0x100000, RZ ;  /* 0x00100000cada7810 */ /* 0x000fc60007ffe0ff */
[----:B-1----:R-:W3:Y:S01]  /*149d0*/  LDL.LU.64 R224, [R1+0x1c0] ;  /* 0x0001c00001e07983 */ /* 0x002ee20000300a00 */
[----:B----4-:R-:W-:-:S04]  /*149e0*/  IMAD.WIDE R244, R233, 0x4, R244 ;  /* 0x00000004e9f47825 */ /* 0x010fc800078e02f4 */
[C---:B--2---:R-:W-:Y:S01]  /*149f0*/  IMAD.WIDE R242, R233.reuse, 0x4, R242 ;  /* 0x00000004e9f27825 */ /* 0x044fe200078e02f2 */
[----:B------:R-:W-:Y:S03]  /*14a00*/  STL.64 [R1+0x978], R244 ;  /* 0x000978f401007387 */ /* 0x000fe60000100a00 */
[C---:B---3--:R-:W-:Y:S01]  /*14a10*/  IMAD.WIDE R222, R233.reuse, 0x4, R222 ;  /* 0x00000004e9de7825 */ /* 0x048fe200078e02de */
[----:B------:R-:W-:Y:S04]  /*14a20*/  STL.64 [R1+0xb30], R242 ;  /* 0x000b30f201007387 */ /* 0x000fe80000100a00 */
[----:B------:R1:W-:Y:S01]  /*14a30*/  LDGSTS.E [R227+-0x48800], [R244.64], P3 ;  /* 0xb7800000f4e37fae */ /* 0x0003e20009921848 */
[----:B------:R-:W-:-:S03]  /*14a40*/  IMAD.WIDE R220, R233, 0x4, R220 ;  /* 0x00000004e9dc7825 */ /* 0x000fc600078e02dc */
[----:B------:R-:W-:Y:S01]  /*14a50*/  STL.64 [R1+0xaf0], R222 ;  /* 0x000af0de01007387 */ /* 0x000fe20000100a00 */
[----:B------:R-:W-:-:S03]  /*14a60*/  IMAD.WIDE R238, R233, 0x4, R238 ;  /* 0x00000004e9ee7825 */ /* 0x000fc600078e02ee */
[----:B------:R1:W-:Y:S04]  /*14a70*/  LDGSTS.E [R226+-0x4f600], [R242.64], P3 ;  /* 0xb0a00000f2e27fae */ /* 0x0003e80009921848 */
[----:B------:R2:W-:Y:S04]  /*14a80*/  STL.64 [R1+0xab0], R220 ;  /* 0x000ab0dc01007387 */ /* 0x0005e80000100a00 */
[----:B------:R2:W-:Y:S04]  /*14a90*/  LDGSTS.E [R219+-0x4e600], [R222.64], P3 ;  /* 0xb1a00000dedb7fae */ /* 0x0005e80009921848 */
[----:B------:R4:W-:Y:S04]  /*14aa0*/  STL.64 [R1+0xa70], R238 ;  /* 0x000a70ee01007387 */ /* 0x0009e80000100a00 */
[----:B------:R2:W-:Y:S04]  /*14ab0*/  LDGSTS.E [R218+-0x4d600], [R220.64], P3 ;  /* 0xb2a00000dcda7fae */ /* 0x0005e80009921848 */
[----:B-1----:R-:W3:Y:S04]  /*14ac0*/  LDL.LU.64 R226, [R1+0x1b8] ;  /* 0x0001b80001e27983 */ /* 0x002ee80000300a00 */
[----:B--2---:R-:W2:Y:S04]  /*14ad0*/  LDL.LU.64 R218, [R1+0x1b0] ;  /* 0x0001b00001da7983 */ /* 0x004ea80000300a00 */
[----:B------:R-:W2:Y:S04]  /*14ae0*/  LDL.LU.64 R220, [R1+0x1a0] ;  /* 0x0001a00001dc7983 */ /* 0x000ea80000300a00 */
[----:B------:R-:W2:Y:S04]  /*14af0*/  LDL.LU.64 R222, [R1+0x190] ;  /* 0x0001900001de7983 */ /* 0x000ea80000300a00 */
[----:B------:R-:W2:Y:S01]  /*14b00*/  LDL.LU.64 R242, [R1+0x180] ;  /* 0x0001800001f27983 */ /* 0x000ea20000300a00 */
[----:B------:R-:W-:-:S02]  /*14b10*/  IADD3 R203, R202, 0x100000, RZ ;  /* 0x00100000cacb7810 */ /* 0x000fc40007ffe0ff */
[----:B------:R-:W-:-:S03]  /*14b20*/  IADD3 R232, R202, 0x100000, RZ ;  /* 0x00100000cae87810 */ /* 0x000fc60007ffe0ff */
[----:B------:R4:W-:Y:S01]  /*14b30*/  LDGSTS.E [R203+-0x4c600], [R238.64], P3 ;  /* 0xb3a00000eecb7fae */ /* 0x0009e20009921848 */
[C---:B------:R-:W-:Y:S02]  /*14b40*/  IADD3 R230, R202.reuse, 0x100000, RZ ;  /* 0x00100000cae67810 */ /* 0x040fe40007ffe0ff */
[----:B----4-:R-:W-:Y:S02]  /*14b50*/  IADD3 R238, R202, 0x100000, RZ ;  /* 0x00100000caee7810 */ /* 0x010fe40007ffe0ff */
[----:B------:R-:W-:Y:S01]  /*14b60*/  IADD3 R202, R231, 0x100000, RZ ;  /* 0x00100000e7ca7810 */ /* 0x000fe20007ffe0ff */
[----:B------:R-:W-:-:S04]  /*14b70*/  IMAD.WIDE R240, R233, 0x4, R240 ;  /* 0x00000004e9f07825 */ /* 0x000fc800078e02f0 */
[C---:B------:R-:W-:Y:S01]  /*14b80*/  IMAD.WIDE R236, R233.reuse, 0x4, R236 ;  /* 0x00000004e9ec7825 */ /* 0x040fe200078e02ec */
[----:B------:R-:W-:Y:S03]  /*14b90*/  STL.64 [R1+0xa30], R240 ;  /* 0x000a30f001007387 */ /* 0x000fe60000100a00 */
[C---:B------:R-:W-:Y:S01]  /*14ba0*/  IMAD.WIDE R234, R233.reuse, 0x4, R234 ;  /* 0x00000004e9ea7825 */ /* 0x040fe200078e02ea */
[----:B------:R1:W-:Y:S03]  /*14bb0*/  LDGSTS.E [R238+-0x4b600], [R240.64], P3 ;  /* 0xb4a00000f0ee7fae */ /* 0x0003e60009921848 */
[C---:B------:R-:W-:Y:S01]  /*14bc0*/  IMAD.WIDE R228, R233.reuse, 0x4, R228 ;  /* 0x00000004e9e47825 */ /* 0x040fe200078e02e4 */
[----:B------:R-:W-:Y:S04]  /*14bd0*/  STL.64 [R1+0x9f0], R236 ;  /* 0x0009f0ec01007387 */ /* 0x000fe80000100a00 */
[----:B------:R4:W-:Y:S04]  /*14be0*/  LDGSTS.E [R232+-0x4a600], [R236.64], P3 ;  /* 0xb5a00000ece87fae */ /* 0x0009e80009921848 */
[----:B------:R1:W-:Y:S04]  /*14bf0*/  STL.64 [R1+0x9b0], R234 ;  /* 0x0009b0ea01007387 */ /* 0x0003e80000100a00 */
[----:B------:R1:W-:Y:S01]  /*14c00*/  LDGSTS.E [R230+-0x49600], [R234.64], P3 ;  /* 0xb6a00000eae67fae */ /* 0x0003e20009921848 */
[----:B------:R-:W-:-:S03]  /*14c10*/  IMAD.WIDE R224, R233, 0x4, R224 ;  /* 0x00000004e9e07825 */ /* 0x000fc600078e02e0 */
[----:B------:R-:W-:Y:S04]  /*14c20*/  STL.64 [R1+0x970], R228 ;  /* 0x000970e401007387 */ /* 0x000fe80000100a00 */
[----:B------:R4:W-:Y:S04]  /*14c30*/  LDGSTS.E [R203+-0x48600], [R228.64], P3 ;  /* 0xb7a00000e4cb7fae */ /* 0x0009e80009921848 */
[----:B------:R4:W-:Y:S04]  /*14c40*/  STL.64 [R1+0xb28], R224 ;  /* 0x000b28e001007387 */ /* 0x0009e80000100a00 */
[----:B------:R4:W-:Y:S01]  /*14c50*/  LDGSTS.E [R202+-0x4f400], [R224.64], P3 ;  /* 0xb0c00000e0ca7fae */ /* 0x0009e20009921848 */
[----:B-1----:R-:W-:-:S03]  /*14c60*/  IADD3 R234, R231, 0x100000, RZ ;  /* 0x00100000e7ea7810 */ /* 0x002fc60007ffe0ff */
[----:B----4-:R-:W3:Y:S04]  /*14c70*/  LDL.LU.64 R224, [R1+0x170] ;  /* 0x0001700001e07983 */ /* 0x010ee80000300a00 */
[----:B------:R-:W3:Y:S04]  /*14c80*/  LDL.LU.64 R240, [R1+0x160] ;  /* 0x0001600001f07983 */ /* 0x000ee80000300a00 */
[----:B------:R-:W3:Y:S04]  /*14c90*/  LDL.LU.64 R238, [R1+0x150] ;  /* 0x0001500001ee7983 */ /* 0x000ee80000300a00 */
[----:B------:R-:W3:Y:S04]  /*14ca0*/  LDL.LU.64 R236, [R1+0x140] ;  /* 0x0001400001ec7983 */ /* 0x000ee80000300a00 */
[----:B------:R-:W3:Y:S02]  /*14cb0*/  LDL.LU.64 R228, [R1+0x130] ;  /* 0x0001300001e47983 */ /* 0x000ee40000300a00 */
[----:B---3--:R-:W-:-:S04]  /*14cc0*/  IMAD.WIDE R226, R233, 0x4, R226 ;  /* 0x00000004e9e27825 */ /* 0x008fc800078e02e2 */
[C---:B--2---:R-:W-:Y:S01]  /*14cd0*/  IMAD.WIDE R218, R233.reuse, 0x4, R218 ;  /* 0x00000004e9da7825 */ /* 0x044fe200078e02da */
[----:B------:R1:W-:Y:S03]  /*14ce0*/  STL.64 [R1+0xae8], R226 ;  /* 0x000ae8e201007387 */ /* 0x0003e60000100a00 */
[C---:B------:R-:W-:Y:S01]  /*14cf0*/  IMAD.WIDE R220, R233.reuse, 0x4, R220 ;  /* 0x00000004e9dc7825 */ /* 0x040fe200078e02dc */
[----:B------:R2:W-:Y:S03]  /*14d00*/  STL.64 [R1+0xaa8], R218 ;  /* 0x000aa8da01007387 */ /* 0x0005e60000100a00 */
[C---:B------:R-:W-:Y:S01]  /*14d10*/  IMAD.WIDE R222, R233.reuse, 0x4, R222 ;  /* 0x00000004e9de7825 */ /* 0x040fe200078e02de */
[----:B------:R1:W-:Y:S03]  /*14d20*/  LDGSTS.E [R202+-0x4e400], [R226.64], P3 ;  /* 0xb1c00000e2ca7fae */ /* 0x0003e60009921848 */
[----:B------:R-:W-:Y:S01]  /*14d30*/  IMAD.WIDE R248, R233, 0x4, R242 ;  /* 0x00000004e9f87825 */ /* 0x000fe200078e02f2 */
[----:B------:R3:W-:Y:S04]  /*14d40*/  STL.64 [R1+0xa68], R220 ;  /* 0x000a68dc01007387 */ /* 0x0007e80000100a00 */
[----:B------:R2:W-:Y:S04]  /*14d50*/  LDGSTS.E [R234+-0x4d400], [R218.64], P3 ;  /* 0xb2c00000daea7fae */ /* 0x0005e80009921848 */
[----:B-1----:R-:W4:Y:S04]  /*14d60*/  LDL.LU.64 R226, [R1+0x120] ;  /* 0x0001200001e27983 */ /* 0x002f280000300a00 */
[----:B------:R1:W-:Y:S04]  /*14d70*/  STL.64 [R1+0xa28], R222 ;  /* 0x000a28de01007387 */ /* 0x0003e80000100a00 */
[----:B------:R-:W4:Y:S04]  /*14d80*/  LDL.LU.64 R246, [R1+0x110] ;  /* 0x0001100001f67983 */ /* 0x000f280000300a00 */
[----:B------:R1:W-:Y:S04]  /*14d90*/  STL.64 [R1+0x9e8], R248 ;  /* 0x0009e8f801007387 */ /* 0x0003e80000100a00 */
[----:B------:R-:W4:Y:S04]  /*14da0*/  LDL.LU.64 R244, [R1+0x100] ;  /* 0x0001000001f47983 */ /* 0x000f280000300a00 */
[----:B------:R-:W4:Y:S04]  /*14db0*/  LDL.LU.64 R242, [R1+0xf0] ;  /* 0x0000f00001f27983 */ /* 0x000f280000300a00 */
[----:B--2---:R-:W2:Y:S04]  /*14dc0*/  LDL.LU.64 R218, [R1+0xde8] ;  /* 0x000de80001da7983 */ /* 0x004ea80000300a00 */
[----:B------:R-:W2:Y:S04]  /*14dd0*/  LDL.LU.64 R234, [R1+0xd8] ;  /* 0x0000d80001ea7983 */ /* 0x000ea80000300a00 */
[----:B------:R-:W3:Y:S01]  /*14de0*/  S2R R202, SR_TID.X ;  /* 0x0000000000ca7919 */ /* 0x000ee20000002100 */
[----:B------:R-:W-:-:S02]  /*14df0*/  IADD3 R232, R231, 0x100000, RZ ;  /* 0x00100000e7e87810 */ /* 0x000fc40007ffe0ff */
[C---:B------:R-:W-:Y:S02]  /*14e00*/  IADD3 R230, R231.reuse, 0x100000, RZ ;  /* 0x00100000e7e67810 */ /* 0x040fe40007ffe0ff */
[----:B------:R-:W-:Y:S01]  /*14e10*/  IADD3 R203, R231, 0x100000, RZ ;  /* 0x00100000e7cb7810 */ /* 0x000fe20007ffe0ff */
[----:B------:R3:W-:Y:S04]  /*14e20*/  LDGSTS.E [R232+-0x4c400], [R220.64], P3 ;  /* 0xb3c00000dce87fae */ /* 0x0007e80009921848 */
[----:B------:R1:W-:Y:S04]  /*14e30*/  LDGSTS.E [R230+-0x4b400], [R222.64], P3 ;  /* 0xb4c00000dee67fae */ /* 0x0003e80009921848 */
[----:B------:R3:W-:Y:S04]  /*14e40*/  LDGSTS.E [R203+-0x4a400], [R248.64], P3 ;  /* 0xb5c00000f8cb7fae */ /* 0x0007e80009921848 */
[----:B---3--:R-:W4:Y:S04]  /*14e50*/  LDL.LU.64 R220, [R1+0xde0] ;  /* 0x000de00001dc7983 */ /* 0x008f280000300a00 */
[----:B-1----:R-:W4:Y:S01]  /*14e60*/  LDL.LU.64 R222, [R1+0xdd8] ;  /* 0x000dd80001de7983 */ /* 0x002f220000300a00 */
[----:B------:R-:W-:-:S04]  /*14e70*/  LOP3.LUT R202, R202, 0x7f, RZ, 0xc0, !PT ;  /* 0x0000007fcaca7812 */ /* 0x000fc800078ec0ff */
[----:B------:R-:W-:Y:S02]  /*14e80*/  SHF.L.U32 R202, R202, 0x2, RZ ;  /* 0x00000002caca7819 */ /* 0x000fe400000006ff */
[----:B------:R-:W-:Y:S02]  /*14e90*/  IADD3 R248, R231, 0x100000, RZ ;  /* 0x00100000e7f87810 */ /* 0x000fe40007ffe0ff */
[----:B------:R-:W-:-:S04]  /*14ea0*/  LOP3.LUT R202, R202, 0x70, RZ, 0x3c, !PT ;  /* 0x00000070caca7812 */ /* 0x000fc800078e3cff */
[C---:B------:R-:W-:Y:S02]  /*14eb0*/  IADD3 R231, R202.reuse, 0x100000, RZ ;  /* 0x00100000cae77810 */ /* 0x040fe40007ffe0ff */
[C---:B------:R-:W-:Y:S02]  /*14ec0*/  IADD3 R230, R202.reuse, 0x100000, RZ ;  /* 0x00100000cae67810 */ /* 0x040fe40007ffe0ff */
[----:B------:R-:W-:Y:S01]  /*14ed0*/  IADD3 R203, R202, 0x100000, RZ ;  /* 0x00100000cacb7810 */ /* 0x000fe20007ffe0ff */
[----:B------:R-:W-:-:S04]  /*14ee0*/  IMAD.WIDE R224, R233, 0x4, R224 ;  /* 0x00000004e9e07825 */ /* 0x000fc800078e02e0 */
[C---:B------:R-:W-:Y:S01]  /*14ef0*/  IMAD.WIDE R240, R233.reuse, 0x4, R240 ;  /* 0x00000004e9f07825 */ /* 0x040fe200078e02f0 */
[----:B------:R1:W-:Y:S03]  /*14f00*/  STL.64 [R1+0x9a8], R224 ;  /* 0x0009a8e001007387 */ /* 0x0003e60000100a00 */
[C---:B------:R-:W-:Y:S01]  /*14f10*/  IMAD.WIDE R238, R233.reuse, 0x4, R238 ;  /* 0x00000004e9ee7825 */ /* 0x040fe200078e02ee */
[----:B------:R1:W-:Y:S03]  /*14f20*/  STL.64 [R1+0x968], R240 ;  /* 0x000968f001007387 */ /* 0x0003e60000100a00 */
[C---:B------:R-:W-:Y:S01]  /*14f30*/  IMAD.WIDE R236, R233.reuse, 0x4, R236 ;  /* 0x00000004e9ec7825 */ /* 0x040fe200078e02ec */
[----:B------:R1:W-:Y:S03]  /*14f40*/  LDGSTS.E [R248+-0x49400], [R224.64], P3 ;  /* 0xb6c00000e0f87fae */ /* 0x0003e60009921848 */
[----:B------:R-:W-:Y:S01]  /*14f50*/  IMAD.WIDE R228, R233, 0x4, R228 ;  /* 0x00000004e9e47825 */ /* 0x000fe200078e02e4 */
[----:B------:R1:W-:Y:S04]  /*14f60*/  LDGSTS.E [R232+-0x48400], [R240.64], P3 ;  /* 0xb7c00000f0e87fae */ /* 0x0003e80009921848 */
[----:B------:R1:W-:Y:S04]  /*14f70*/  LDGSTS.E [R231+-0x4f200], [R238.64], P3 ;  /* 0xb0e00000eee77fae */ /* 0x0003e80009921848 */
[----:B-1----:R-:W4:Y:S04]  /*14f80*/  LDL.LU.64 R224, [R1+0xdd0] ;  /* 0x000dd00001e07983 */ /* 0x002f280000300a00 */
[----:B------:R1:W-:Y:S04]  /*14f90*/  STL.64 [R1+0xb20], R238 ;  /* 0x000b20ee01007387 */ /* 0x0003e80000100a00 */
[----:B------:R1:W-:Y:S04]  /*14fa0*/  STL.64 [R1+0xae0], R236 ;  /* 0x000ae0ec01007387 */ /* 0x0003e80000100a00 */
[----:B------:R1:W-:Y:S01]  /*14fb0*/  LDGSTS.E [R230+-0x4e200], [R236.64], P3 ;  /* 0xb1e00000ece67fae */ /* 0x0003e20009921848 */
[----:B------:R-:W-:-:S03]  /*14fc0*/  IMAD.MOV.U32 R241, RZ, RZ, 0x7f ;  /* 0x0000007ffff17424 */ /* 0x000fc600078e00ff */
[----:B------:R1:W-:Y:S04]  /*14fd0*/  STL.64 [R1+0xaa0], R228 ;  /* 0x000aa0e401007387 */ /* 0x0003e80000100a00 */
[----:B------:R1:W-:Y:S02]  /*14fe0*/  LDGSTS.E [R203+-0x4d200], [R228.64], P3 ;  /* 0xb2e00000e4cb7fae */ /* 0x0003e40009921848 */
[C---:B-1----:R-:W-:Y:S02]  /*14ff0*/  IADD3 R238, R202.reuse, 0x100000, RZ ;  /* 0x00100000caee7810 */ /* 0x042fe40007ffe0ff */
[C---:B------:R-:W-:Y:S02]  /*15000*/  IADD3 R236, R202.reuse, 0x100000, RZ ;  /* 0x00100000caec7810 */ /* 0x040fe40007ffe0ff */
[C---:B------:R-:W-:Y:S01]  /*15010*/  IADD3 R240, R202.reuse, 0x100000, RZ ;  /* 0x00100000caf07810 */ /* 0x040fe20007ffe0ff */
[----:B------:R-:W4:Y:S04]  /*15020*/  LDL.LU.64 R228, [R1+0xd0] ;  /* 0x0000d00001e47983 */ /* 0x000f280000300a00 */
[----:B------:R-:W4:Y:S01]  /*15030*/  LDL.LU.64 R230, [R1+0xc8] ;  /* 0x0000c80001e67983 */ /* 0x000f220000300a00 */
[----:B------:R-:W-:-:S02]  /*15040*/  IADD3 R202, R202, 0x100000, RZ ;  /* 0x00100000caca7810 */ /* 0x000fc40007ffe0ff */
[----:B------:R-:W-:Y:S01]  /*15050*/  IADD3 R241, R241, c[0x0][0x180], RZ ;  /* 0x00006000f1f17a10 */ /* 0x000fe20007ffe0ff */
[----:B----4-:R-:W-:-:S04]  /*15060*/  IMAD.WIDE R226, R233, 0x4, R226 ;  /* 0x00000004e9e27825 */ /* 0x010fc800078e02e2 */
[C---:B------:R-:W-:Y:S01]  /*15070*/  IMAD.WIDE R248, R233.reuse, 0x4, R246 ;  /* 0x00000004e9f87825 */ /* 0x040fe200078e02f6 */
[----:B------:R1:W-:Y:S04]  /*15080*/  STL.64 [R1+0xa60], R226 ;  /* 0x000a60e201007387 */ /* 0x0003e80000100a00 */
[----:B------:R4:W-:Y:S01]  /*15090*/  STL.64 [R1+0xa20], R248 ;  /* 0x000a20f801007387 */ /* 0x0009e20000100a00 */
[----:B------:R-:W-:-:S03]  /*150a0*/  IMAD.WIDE R246, R233, 0x4, R244 ;  /* 0x00000004e9f67825 */ /* 0x000fc600078e02f4 */
[----:B------:R1:W-:Y:S01]  /*150b0*/  LDGSTS.E [R236+-0x4c200], [R226.64], P3 ;  /* 0xb3e00000e2ec7fae */ /* 0x0003e20009921848 */
[----:B------:R-:W-:-:S03]  /*150c0*/  IMAD.WIDE R244, R233, 0x4, R242 ;  /* 0x00000004e9f47825 */ /* 0x000fc600078e02f2 */
[----:B------:R1:W-:Y:S04]  /*150d0*/  LDGSTS.E [R238+-0x4b200], [R248.64], P3 ;  /* 0xb4e00000f8ee7fae */ /* 0x0003e80009921848 */
[----:B------:R1:W-:Y:S01]  /*150e0*/  LDGSTS.E [R240+-0x4a200], [R246.64], P3 ;  /* 0xb5e00000f6f07fae */ /* 0x0003e20009921848 */
[----:B--2---:R-:W-:-:S03]  /*150f0*/  IMAD.WIDE R242, R233, 0x4, R234 ;  /* 0x00000004e9f27825 */ /* 0x004fc600078e02ea */
[----:B------:R2:W-:Y:S04]  /*15100*/  LDGSTS.E [R203+-0x49200], [R244.64], P3 ;  /* 0xb6e00000f4cb7fae */ /* 0x0005e80009921848 */
[----:B------:R-:W3:Y:S04]  /*15110*/  LDL.LU.64 R232, [R1+0xa0] ;  /* 0x0000a00001e87983 */ /* 0x000ee80000300a00 */
[----:B------:R-:W-:Y:S04]  /*15120*/  STL.64 [R1+0x9e0], R246 ;  /* 0x0009e0f601007387 */ /* 0x000fe80000100a00 */
[----:B------:R-:W3:Y:S04]  /*15130*/  LDL.LU.64 R234, [R1+0x98] ;  /* 0x0000980001ea7983 */ /* 0x000ee80000300a00 */
[----:B------:R-:W-:Y:S04]  /*15140*/  STL.64 [R1+0x9a0], R244 ;  /* 0x0009a0f401007387 */ /* 0x000fe80000100a00 */
[----:B-1----:R-:W3:Y:S04]  /*15150*/  LDL.LU.64 R226, [R1+0xdc8] ;  /* 0x000dc80001e27983 */ /* 0x002ee80000300a00 */
[----:B------:R1:W-:Y:S04]  /*15160*/  STL.64 [R1+0x960], R242 ;  /* 0x000960f201007387 */ /* 0x0003e80000100a00 */
[----:B------:R-:W3:Y:S04]  /*15170*/  LDL.LU.64 R236, [R1+0x68] ;  /* 0x0000680001ec7983 */ /* 0x000ee80000300a00 */
[----:B------:R-:W3:Y:S04]  /*15180*/  LDL.LU.64 R238, [R1+0x60] ;  /* 0x0000600001ee7983 */ /* 0x000ee80000300a00 */
[----:B------:R1:W-:Y:S01]  /*15190*/  LDGSTS.E [R202+-0x48200], [R242.64], P3 ;  /* 0xb7e00000f2ca7fae */ /* 0x0003e20009921848 */
[----:B------:R-:W-:-:S03]  /*151a0*/  ISETP.GT.AND P3, PT, R241, 0x1ff, PT ;  /* 0x000001fff100780c */ /* 0x000fc60003f64270 */
[----:B------:R-:W3:Y:S01]  /*151b0*/  LDL.LU.64 R240, [R1+0x38] ;  /* 0x0000380001f07983 */ /* 0x000ee20000300a00 */
[----:B--2---:R-:W-:Y:S02]  /*151c0*/  IADD3 R203, R0, -0x191, RZ ;  /* 0xfffffe6f00cb7810 */ /* 0x004fe40007ffe0ff */
[----:B----4-:R-:W-:Y:S01]  /*151d0*/  SEL R249, RZ, 0x4, P5 ;  /* 0x00000004fff97807 */ /* 0x010fe20002800000 */
[----:B------:R-:W0:Y:S04]  /*151e0*/  LDGDEPBAR ;  /* 0x00000000000079af */ /* 0x000e280000000000 */
[----:B-1----:R-:W2:Y:S04]  /*151f0*/  LDL.LU.64 R242, [R1+0x30] ;  /* 0x0000300001f27983 */ /* 0x002ea80000300a00 */
[----:B------:R-:W2:Y:S04]  /*15200*/  LDL.LU.64 R244, [R1+0x8] ;  /* 0x0000080001f47983 */ /* 0x000ea80000300a00 */
[----:B------:R-:W2:Y:S04]  /*15210*/  LDL.LU.64 R246, [R1] ;  /* 0x0000000001f67983 */ /* 0x000ea80000300a00 */
[----:B------:R-:W-:Y:S01]  /*15220*/  BAR.SYNC.DEFER_BLOCKING 0x0 ;  /* 0x0000000000007b1d */ /* 0x000fe20000010000 */
[----:B------:R-:W-:-:S05]  /*15230*/  ISETP.GE.U32.AND P5, PT, R203, 0x7ffffdf0, PT ;  /* 0x7ffffdf0cb00780c */ /* 0x000fca0003fa6070 */
[----:B------:R-:W1:Y:S01]  /*15240*/  S2R R203, SR_TID.X ;  /* 0x0000000000cb7919 */ /* 0x000e620000002100 */
[----:B------:R-:W-:-:S04]  /*15250*/  IADD3 R202, R0, -0x195, RZ ;  /* 0xfffffe6b00ca7810 */ /* 0x000fc80007ffe0ff */
[----:B------:R-:W-:Y:S01]  /*15260*/  ISETP.GE.U32.AND P6, PT, R202, 0x7ffffdec, PT ;  /* 0x7ffffdecca00780c */ /* 0x000fe20003fc6070 */
[----:B------:R-:W-:Y:S01]  /*15270*/  IMAD.MOV.U32 R202, RZ, RZ, c[0x0][0x188] ;  /* 0x00006200ffca7624 */ /* 0x000fe200078e00ff */
[----:B------:R-:W-:-:S03]  /*15280*/  SEL R249, R249, RZ, P3 ;  /* 0x000000fff9f97207 */ /* 0x000fc60001800000 */
[----:B------:R-:W-:Y:S01]  /*15290*/  IMAD.SHL.U32 R202, R202, 0x80, RZ ;  /* 0x00000080caca7824 */ /* 0x000fe200078e00ff */
[----:B------:R-:W-:Y:S01]  /*152a0*/  IADD3 R248, R0, -0x199, RZ ;  /* 0xfffffe6700f87810 */ /* 0x000fe20007ffe0ff */
[----:B------:R1:W-:Y:S03]  /*152b0*/  STL [R1+0xe4], R249 ;  /* 0x0000e4f901007387 */ /* 0x0003e60000100800 */
[----:B------:R-:W-:Y:S02]  /*152c0*/  ISETP.GE.U32.AND P3, PT, R248, 0x7ffffde8, PT ;  /* 0x7ffffde8f800780c */ /* 0x000fe40003f66070 */
[----:B-1----:R-:W-:-:S05]  /*152d0*/  LOP3.LUT R203, R203, 0x7f, RZ, 0xc0, !PT ;  /* 0x0000007fcbcb7812 */ /* 0x002fca00078ec0ff */
[----:B------:R-:W-:Y:S01]  /*152e0*/  IMAD.SHL.U32 R203, R203, 0x4, RZ ;  /* 0x00000004cbcb7824 */ /* 0x000fe200078e00ff */
[C---:B------:R-:W-:Y:S02]  /*152f0*/  IADD3 R248, R0.reuse, -0x19d, RZ ;  /* 0xfffffe6300f87810 */ /* 0x040fe40007ffe0ff */
[----:B------:R-:W-:Y:S01]  /*15300*/  IADD3 R249, R0, -0x1a1, RZ ;  /* 0xfffffe5f00f97810 */ /* 0x000fe20007ffe0ff */
[----:B------:R-:W-:-:S04]  /*15310*/  IMAD.WIDE R228, R202, 0x4, R228 ;  /* 0x00000004cae47825 */ /* 0x000fc800078e02e4 */
[----:B------:R-:W-:Y:S01]  /*15320*/  IMAD.WIDE R230, R202, 0x4, R230 ;  /* 0x00000004cae67825 */ /* 0x000fe200078e02e6 */
[----:B------:R1:W-:Y:S04]  /*15330*/  STL.64 [R1+0x958], R228 ;  /* 0x000958e401007387 */ /* 0x0003e80000100a00 */
[----:B------:R1:W-:Y:S04]  /*15340*/  STL.64 [R1+0x170], R230 ;  /* 0x000170e601007387 */ /* 0x0003e80000100a00 */
[----:B------:R-:W-:Y:S01]  /*15350*/  @!PT LDS RZ, [RZ] ;  /* 0x00000000fffff984 */ /* 0x000fe20000000800 */
[----:B------:R-:W-:Y:S01]  /*15360*/  @!PT LDS RZ, [RZ] ;  /* 0x00000000fffff984 */ /* 0x000fe20000000800 */
[----:B------:R-:W-:Y:S01]  /*15370*/  @!PT LDS RZ, [RZ] ;  /* 0x00000000fffff984 */ /* 0x000fe20000000800 */
[----:B------:R1:W-:Y:S04]  /*15380*/  LDGSTS.E [R203+0x60000], [R228.64], !P2 ;  /* 0x60000000e4cb7fae */ /* 0x0003e8000d121848 */
[----:B------:R1:W-:Y:S01]  /*15390*/  LDGSTS.E [R203+0x60200], [R230.64], !P2 ;  /* 0x60200000e6cb7fae */ /* 0x0003e2000d121848 */
[----:B------:R-:W-:-:S02]  /*153a0*/  ISETP.GE.U32.AND P2, PT, R248, 0x7ffffde4, PT ;  /* 0x7ffffde4f800780c */ /* 0x000fc40003f46070 */
[----:B------:R-:W-:Y:S01]  /*153b0*/  IADD3 R248, R0, -0x1a5, RZ ;  /* 0xfffffe5b00f87810 */ /* 0x000fe20007ffe0ff */
[----:B-1----:R-:W2:Y:S04]  /*153c0*/  LDL.LU.64 R228, [R1+0xdc0] ;  /* 0x000dc00001e47983 */ /* 0x002ea80000300a00 */
[----:B------:R-:W2:Y:S01]  /*153d0*/  LDL.LU.64 R230, [R1+0xdb8] ;  /* 0x000db80001e67983 */ /* 0x000ea20000300a00 */
[----:B------:R-:W-:-:S04]  /*153e0*/  IMAD.WIDE R4, R202, 0x4, R4 ;  /* 0x00000004ca047825 */ /* 0x000fc800078e0204 */
[----:B------:R-:W-:-:S04]  /*153f0*/  IMAD.WIDE R6, R202, 0x4, R6 ;  /* 0x00000004ca067825 */ /* 0x000fc800078e0206 */
[----:B------:R-:W-:-:S04]  /*15400*/  IMAD.WIDE R8, R202, 0x4, R8 ;  /* 0x00000004ca087825 */ /* 0x000fc800078e0208 */
[----:B------:R-:W-:-:S04]  /*15410*/  IMAD.WIDE R10, R202, 0x4, R10 ;  /* 0x00000004ca0a7825 */ /* 0x000fc800078e020a */
[----:B---3--:R-:W-:-:S04]  /*15420*/  IMAD.WIDE R232, R202, 0x4, R232 ;  /* 0x00000004cae87825 */ /* 0x008fc800078e02e8 */
[C---:B------:R-:W-:Y:S01]  /*15430*/  IMAD.WIDE R234, R202.reuse, 0x4, R234 ;  /* 0x00000004caea7825 */ /* 0x040fe200078e02ea */
[----:B------:R1:W-:Y:S04]  /*15440*/  STL.64 [R1+0x950], R232 ;  /* 0x000950e801007387 */ /* 0x0003e80000100a00 */
[----:B------:R3:W-:Y:S04]  /*15450*/  STL.64 [R1+0x140], R234 ;  /* 0x000140ea01007387 */ /* 0x0007e80000100a00 */
[----:B------:R1:W-:Y:S04]  /*15460*/  LDGSTS.E [R203+0x61000], [R232.64], !P0 ;  /* 0x61000000e8cb7fae */ /* 0x0003e8000c121848 */
[----:B------:R3:W-:Y:S01]  /*15470*/  LDGSTS.E [R203+0x61200], [R234.64], !P0 ;  /* 0x61200000eacb7fae */ /* 0x0007e2000c121848 */
[----:B------:R-:W-:-:S04]  /*15480*/  IMAD.WIDE R236, R202, 0x4, R236 ;  /* 0x00000004caec7825 */ /* 0x000fc800078e02ec */
[----:B------:R-:W-:Y:S01]  /*15490*/  IMAD.WIDE R238, R202, 0x4, R238 ;  /* 0x00000004caee7825 */ /* 0x000fe200078e02ee */
[----:B-1----:R-:W4:Y:S01]  /*154a0*/  LDL.LU.64 R232, [R1+0xdb0] ;  /* 0x000db00001e87983 */ /* 0x002f220000300a00 */
[----:B------:R-:W-:-:S03]  /*154b0*/  ISETP.GE.U32.AND P0, PT, R249, 0x7ffffde0, PT ;  /* 0x7ffffde0f900780c */ /* 0x000fc60003f06070 */
[----:B---3--:R-:W3:Y:S01]  /*154c0*/  LDL.LU.64 R234, [R1+0xda8] ;  /* 0x000da80001ea7983 */ /* 0x008ee20000300a00 */
[----:B------:R-:W-:-:S03]  /*154d0*/  IMAD.WIDE R240, R202, 0x4, R240 ;  /* 0x00000004caf07825 */ /* 0x000fc600078e02f0 */
[----:B------:R1:W-:Y:S01]  /*154e0*/  LDGSTS.E [R203+0x62000], [R236.64], !P1 ;  /* 0x62000000eccb7fae */ /* 0x0003e2000c921848 */
[----:B------:R-:W-:-:S03]  /*154f0*/  IADD3 R249, R0, -0x1a9, RZ ;  /* 0xfffffe5700f97810 */ /* 0x000fc60007ffe0ff */
[----:B------:R1:W-:Y:S01]  /*15500*/  STL.64 [R1+0x948], R236 ;  /* 0x000948ec01007387 */ /* 0x0003e20000100a00 */
[----:B--2---:R-:W-:-:S03]  /*15510*/  IMAD.WIDE R242, R202, 0x4, R242 ;  /* 0x00000004caf27825 */ /* 0x004fc600078e02f2 */
[----:B------:R2:W-:Y:S01]  /*15520*/  LDGSTS.E [R203+0x62200], [R238.64], !P1 ;  /* 0x62200000eecb7fae */ /* 0x0005e2000c921848 */
[----:B------:R-:W-:Y:S01]  /*15530*/  ISETP.GE.U32.AND P1, PT, R248, 0x7ffffddc, PT ;  /* 0x7ffffddcf800780c */ /* 0x000fe20003f26070 */
[----:B------:R-:W-:Y:S02]  /*15540*/  IMAD.WIDE R244, R202, 0x4, R244 ;  /* 0x00000004caf47825 */ /* 0x000fe400078e02f4 */
[----:B------:R2:W-:Y:S01]  /*15550*/  STL.64 [R1+0x110], R238 ;  /* 0x000110ee01007387 */ /* 0x0005e20000100a00 */
[----:B------:R-:W-:Y:S01]  /*15560*/  IADD3 R248, R0, -0x1ad, RZ ;  /* 0xfffffe5300f87810 */ /* 0x000fe20007ffe0ff */
[----:B------:R-:W-:Y:S02]  /*15570*/  IMAD.WIDE R246, R202, 0x4, R246 ;  /* 0x00000004caf67825 */ /* 0x000fe400078e02f6 */
[----:B-1----:R-:W3:Y:S04]  /*15580*/  LDL.LU.64 R236, [R1+0xda0] ;  /* 0x000da00001ec7983 */ /* 0x002ee80000300a00 */
[----:B------:R1:W-:Y:S04]  /*15590*/  LDGSTS.E [R203+0x63000], [R240.64], !P4 ;  /* 0x63000000f0cb7fae */ /* 0x0003e8000e121848 */
[----:B--2---:R-:W2:Y:S04]  /*155a0*/  LDL.LU.64 R238, [R1+0xd98] ;  /* 0x000d980001ee7983 */ /* 0x004ea80000300a00 */
[----:B------:R1:W-:Y:S01]  /*155b0*/  LDGSTS.E [R203+0x63200], [R242.64], !P4 ;  /* 0x63200000f2cb7fae */ /* 0x0003e2000e121848 */
[----:B------:R-:W-:-:S03]  /*155c0*/  ISETP.GE.U32.AND P4, PT, R249, 0x7ffffdd8, PT ;  /* 0x7ffffdd8f900780c */ /* 0x000fc60003f86070 */
[----:B------:R1:W-:Y:S04]  /*155d0*/  STL.64 [R1+0x310], R240 ;  /* 0x000310f001007387 */ /* 0x0003e80000100a00 */
[----:B------:R1:W-:Y:S04]  /*155e0*/  LDGSTS.E [R203+0x64000], [R244.64], !P5 ;  /* 0x64000000f4cb7fae */ /* 0x0003e8000e921848 */
[----:B------:R1:W-:Y:S04]  /*155f0*/  STL.64 [R1+0x330], R242 ;  /* 0x000330f201007387 */ /* 0x0003e80000100a00 */
[----:B------:R1:W-:Y:S01]  /*15600*/  LDGSTS.E [R203+0x64200], [R246.64], !P5 ;  /* 0x64200000f6cb7fae */ /* 0x0003e2000e921848 */
[----:B------:R-:W-:Y:S01]  /*15610*/  ISETP.GE.U32.AND P5, PT, R248, 0x7ffffdd4, PT ;  /* 0x7ffffdd4f800780c */ /* 0x000fe20003fa6070 */
[----:B------:R-:W-:-:S02]  /*15620*/  IMAD.WIDE R248, R202, 0x4, R2 ;  /* 0x00000004caf87825 */ /* 0x000fc400078e0202 */
[----:B-1----:R-:W2:Y:S04]  /*15630*/  LDL.LU.64 R240, [R1+0xd90] ;  /* 0x000d900001f07983 */ /* 0x002ea80000300a00 */
[----:B------:R-:W2:Y:S04]  /*15640*/  LDL.LU.64 R242, [R1+0xd88] ;  /* 0x000d880001f27983 */ /* 0x000ea80000300a00 */
[----:B------:R1:W-:Y:S04]  /*15650*/  STL.64 [R1+0x940], R244 ;  /* 0x000940f401007387 */ /* 0x0003e80000100a00 */
[----:B------:R1:W-:Y:S04]  /*15660*/  STL.64 [R1+0x938], R246 ;  /* 0x000938f601007387 */ /* 0x0003e80000100a00 */
[----:B------:R1:W-:Y:S04]  /*15670*/  LDGSTS.E [R203+0x65000], [R248.64], !P6 ;  /* 0x65000000f8cb7fae */ /* 0x0003e8000f121848 */
[----:B-1----:R-:W2:Y:S04]  /*15680*/  LDL.LU.64 R244, [R1+0xd80] ;  /* 0x000d800001f47983 */ /* 0x002ea80000300a00 */
[----:B------:R-:W2:Y:S04]  /*15690*/  LDL.LU.64 R246, [R1+0xd78] ;  /* 0x000d780001f67983 */ /* 0x000ea80000300a00 */
[----:B------:R1:W-:Y:S04]  /*156a0*/  STL.64 [R1+0x930], R248 ;  /* 0x000930f801007387 */ /* 0x0003e80000100a00 */
[----:B------:R1:W-:Y:S04]  /*156b0*/  STL.64 [R1+0x928], R4 ;  /* 0x0009280401007387 */ /* 0x0003e80000100a00 */
[----:B------:R1:W-:Y:S04]  /*156c0*/  LDGSTS.E [R203+0x65200], [R4.64], !P6 ;  /* 0x6520000004cb7fae */ /* 0x0003e8000f121848 */
[----:B-1----:R-:W2:Y:S01]  /*156d0*/  LDL.LU.64 R248, [R1+0xd70] ;  /* 0x000d700001f87983 */ /* 0x002ea20000300a00 */
[----:B------:R-:W-:-:S03]  /*156e0*/  IADD3 R3, R0, -0x1b1, RZ ;  /* 0xfffffe4f00037810 */ /* 0x000fc60007ffe0ff */
[----:B------:R1:W-:Y:S04]  /*156f0*/  STL.64 [R1+0x920], R6 ;  /* 0x0009200601007387 */ /* 0x0003e80000100a00 */
[----:B------:R1:W-:Y:S01]  /*15700*/  LDGSTS.E [R203+0x66000], [R6.64], !P3 ;  /* 0x6600000006cb7fae */ /* 0x0003e2000d921848 */
[----:B------:R-:W-:-:S03]  /*15710*/  IMAD.WIDE R4, R202, 0x4, R16 ;  /* 0x00000004ca047825 */ /* 0x000fc600078e0210 */
[----:B------:R1:W-:Y:S04]  /*15720*/  STL.64 [R1+0x918], R8 ;  /* 0x0009180801007387 */ /* 0x0003e80000100a00 */
[----:B------:R1:W-:Y:S02]  /*15730*/  LDGSTS.E [R203+0x66200], [R8.64], !P3 ;  /* 0x6620000008cb7fae */ /* 0x0003e4000d921848 */
[----:B-1----:R-:W-:Y:S02]  /*15740*/  IMAD.WIDE R6, R202, 0x4, R14 ;  /* 0x00000004ca067825 */ /* 0x002fe400078e020e */
[----:B------:R1:W-:Y:S01]  /*15750*/  STL.64 [R1+0x910], R10 ;  /* 0x0009100a01007387 */ /* 0x0003e20000100a00 */
[----:B------:R-:W-:Y:S02]  /*15760*/  IADD3 R2, R0, -0x1b5, RZ ;  /* 0xfffffe4b00027810 */ /* 0x000fe40007ffe0ff */
[----:B------:R-:W-:Y:S01]  /*15770*/  ISETP.GE.U32.AND P6, PT, R3, 0x7ffffdd0, PT ;  /* 0x7ffffdd00300780c */ /* 0x000fe20003fc6070 */
[----:B------:R1:W-:Y:S01]  /*15780*/  LDGSTS.E [R203+0x67000], [R10.64], !P2 ;  /* 0x670000000acb7fae */ /* 0x0003e2000d121848 */
[----:B------:R-:W-:Y:S01]  /*15790*/  IMAD.WIDE R8, R202, 0x4, R12 ;  /* 0x00000004ca087825 */ /* 0x000fe200078e020c */
[----:B------:R-:W-:-:S04]  /*157a0*/  IADD3 R3, R0, -0x1b9, RZ ;  /* 0xfffffe4700037810 */ /* 0x000fc80007ffe0ff */
[----:B------:R1:W-:Y:S04]  /*157b0*/  STL.64 [R1+0x908], R8 ;  /* 0x0009080801007387 */ /* 0x0003e80000100a00 */
[----:B------:R1:W-:Y:S02]  /*157c0*/  LDGSTS.E [R203+0x67200], [R8.64], !P2 ;  /* 0x6720000008cb7fae */ /* 0x0003e4000d121848 */
[----:B-1----:R-:W-:Y:S02]  /*157d0*/  IMAD.WIDE R10, R202, 0x4, R18 ;  /* 0x00000004ca0a7825 */ /* 0x002fe400078e0212 */
[----:B------:R1:W-:Y:S01]  /*157e0*/  STL.64 [R1+0x900], R6 ;  /* 0x0009000601007387 */ /* 0x0003e20000100a00 */
[----:B------:R-:W-:-:S03]  /*157f0*/  ISETP.GE.U32.AND P3, PT, R2, 0x7ffffdcc, PT ;  /* 0x7ffffdcc0200780c */ /* 0x000fc60003f66070 */
        /* <DEDUP_REMOVED lines=9> */
[----:B------:R-:W-:-:S03]  /*15890*/  IMAD.WIDE R4, R202, 0x4, R24 ;  /* 0x00000004ca047825 */ /* 0x000fc600078e0218 */
[----:B------:R1:W-:Y:S01]  /*158a0*/  STL.64 [R1+0x8e8], R8 ;  /* 0x0008e80801007387 */ /* 0x0003e20000100a00 */
[----:B------:R-:W-:-:S03]  /*158b0*/  IADD3 R3, R0, -0x1c1, RZ ;  /* 0xfffffe3f00037810 */ /* 0x000fc60007ffe0ff */
        /* <DEDUP_REMOVED lines=55> */
[----:B------:R4:W-:Y:S01]  /*15c30*/  LDGSTS.E [R203+0x70200], [R4.64], !P1 ;  /* 0x7020000004cb7fae */ /* 0x0009e2000c921848 */
[----:B-1----:R-:W-:-:S03]  /*15c40*/  IMAD.WIDE R6, R202, 0x4, R54 ;  /* 0x00000004ca067825 */ /* 0x002fc600078e0236 */
[----:B------:R1:W-:Y:S01]  /*15c50*/  STL.64 [R1+0x6c8], R10 ;  /* 0x0006c80a01007387 */ /* 0x0003e20000100a00 */
[----:B------:R-:W-:Y:S02]  /*15c60*/  IADD3 R2, R0, -0x1dd, RZ ;  /* 0xfffffe2300027810 */ /* 0x000fe40007ffe0ff */
[----:B------:R-:W-:Y:S01]  /*15c70*/  ISETP.GE.U32.AND P0, PT, R3, 0x7ffffda8, PT ;  /* 0x7ffffda80300780c */ /* 0x000fe20003f06070 */
[----:B------:R1:W-:Y:S01]  /*15c80*/  LDGSTS.E [R203+0x71000], [R10.64], !P4 ;  /* 0x710000000acb7fae */ /* 0x0003e2000e121848 */
[----:B----4-:R-:W-:-:S03]  /*15c90*/  IMAD.WIDE R4, R202, 0x4, R56 ;  /* 0x00000004ca047825 */ /* 0x010fc600078e0238 */
[----:B------:R4:W-:Y:S01]  /*15ca0*/  STL.64 [R1+0x6b8], R8 ;  /* 0x0006b80801007387 */ /* 0x0009e20000100a00 */
[----:B------:R-:W-:-:S03]  /*15cb0*/  IADD3 R3, R0, -0x1e1, RZ ;  /* 0xfffffe1f00037810 */ /* 0x000fc60007ffe0ff */
[----:B------:R4:W-:Y:S01]  /*15cc0*/  LDGSTS.E [R203+0x71200], [R8.64], !P4 ;  /* 0x7120000008cb7fae */ /* 0x0009e2000e121848 */
[----:B-1----:R-:W-:-:S03]  /*15cd0*/  IMAD.WIDE R10, R202, 0x4, R58 ;  /* 0x00000004ca0a7825 */ /* 0x002fc600078e023a */
[----:B------:R1:W-:Y:S01]  /*15ce0*/  STL.64 [R1+0x6a8], R6 ;  /* 0x0006a80601007387 */ /* 0x0003e20000100a00 */
[----:B------:R-:W-:-:S03]  /*15cf0*/  ISETP.GE.U32.AND P1, PT, R2, 0x7ffffda4, PT ;  /* 0x7ffffda40200780c */ /* 0x000fc60003f26070 */
[----:B------:R1:W-:Y:S01]  /*15d00*/  LDGSTS.E [R203+0x72000], [R6.64], !P5 ;  /* 0x7200000006cb7fae */ /* 0x0003e2000e921848 */
[----:B----4-:R-:W-:-:S03]  /*15d10*/  IMAD.WIDE R8, R202, 0x4, R60 ;  /* 0x00000004ca087825 */ /* 0x010fc600078e023c */
        /* <DEDUP_REMOVED lines=43> */
[----:B------:R-:W-:-:S03]  /*15fd0*/  IADD3 R2, R0, -0x1f5, RZ ;  /* 0xfffffe0b00027810 */ /* 0x000fc60007ffe0ff */
        /* <DEDUP_REMOVED lines=12> */
[----:B------:R1:W-:Y:S04]  /*160a0*/  STL.64 [R1+0x588], R6 ;  /* 0x0005880601007387 */ /* 0x0003e80000100a00 */
[----:B------:R1:W-:Y:S01]  /*160b0*/  LDGSTS.E [R203+0x7a000], [R6.64], !P6 ;  /* 0x7a00000006cb7fae */ /* 0x0003e2000f121848 */
[----:B----4-:R-:W-:-:S03]  /*160c0*/  IMAD.WIDE R8, R202, 0x4, R92 ;  /* 0x00000004ca087825 */ /* 0x010fc600078e025c */
[----:B------:R4:W-:Y:S04]  /*160d0*/  STL.64 [R1+0x578], R4 ;  /* 0x0005780401007387 */ /* 0x0009e80000100a00 */
[----:B------:R4:W-:Y:S01]  /*160e0*/  LDGSTS.E [R203+0x7a200], [R4.64], !P6 ;  /* 0x7a20000004cb7fae */ /* 0x0009e2000f121848 */
[----:B-1----:R-:W-:-:S03]  /*160f0*/  IMAD.WIDE R6, R202, 0x4, R94 ;  /* 0x00000004ca067825 */ /* 0x002fc600078e025e */
[----:B------:R-:W2:Y:S04]  /*16100*/  LDL.LU.64 R18, [R1+0xc0] ;  /* 0x0000c00001127983 */ /* 0x000ea80000300a00 */
[----:B------:R-:W3:Y:S01]  /*16110*/  LDL.LU.64 R16, [R1+0xb8] ;  /* 0x0000b80001107983 */ /* 0x000ee20000300a00 */
[----:B----4-:R-:W-:-:S03]  /*16120*/  IMAD.WIDE R4, R202, 0x4, R96 ;  /* 0x00000004ca047825 */ /* 0x010fc600078e0260 */
[----:B------:R-:W-:Y:S04]  /*16130*/  STL.64 [R1+0x560], R10 ;  /* 0x0005600a01007387 */ /* 0x000fe80000100a00 */
[----:B------:R1:W-:Y:S04]  /*16140*/  LDGSTS.E [R203+0x7b000], [R10.64], !P3 ;  /* 0x7b0000000acb7fae */ /* 0x0003e8000d921848 */
[----:B------:R-:W-:Y:S04]  /*16150*/  STL.64 [R1+0x548], R8 ;  /* 0x0005480801007387 */ /* 0x000fe80000100a00 */
[----:B------:R4:W-:Y:S01]  /*16160*/  LDGSTS.E [R203+0x7b200], [R8.64], !P3 ;  /* 0x7b20000008cb7fae */ /* 0x0009e2000d921848 */
[----:B------:R-:W-:-:S03]  /*16170*/  IMAD.WIDE R22, R202, 0x4, R102 ;  /* 0x00000004ca167825 */ /* 0x000fc600078e0266 */
[----:B------:R1:W-:Y:S04]  /*16180*/  STL.64 [R1+0x538], R6 ;  /* 0x0005380601007387 */ /* 0x0003e80000100a00 */
[----:B------:R1:W-:Y:S04]  /*16190*/  LDGSTS.E [R203+0x7c000], [R6.64], !P2 ;  /* 0x7c00000006cb7fae */ /* 0x0003e8000d121848 */
[----:B------:R4:W-:Y:S04]  /*161a0*/  STL.64 [R1+0x528], R4 ;  /* 0x0005280401007387 */ /* 0x0009e80000100a00 */
[----:B------:R4:W-:Y:S01]  /*161b0*/  LDGSTS.E [R203+0x7c200], [R4.64], !P2 ;  /* 0x7c20000004cb7fae */ /* 0x0009e2000d121848 */
[----:B-1----:R-:W-:-:S03]  /*161c0*/  IMAD.WIDE R6, R202, 0x4, R98 ;  /* 0x00000004ca067825 */ /* 0x002fc600078e0262 */
[----:B------:R-:W3:Y:S04]  /*161d0*/  LDL.LU.64 R14, [R1+0x90] ;  /* 0x00009000010e7983 */ /* 0x000ee80000300a00 */
[----:B------:R-:W3:Y:S01]  /*161e0*/  LDL.LU.64 R12, [R1+0x88] ;  /* 0x00008800010c7983 */ /* 0x000ee20000300a00 */
[----:B----4-:R-:W-:-:S03]  /*161f0*/  IMAD.WIDE R4, R202, 0x4, R100 ;  /* 0x00000004ca047825 */ /* 0x010fc600078e0264 */
[----:B------:R-:W4:Y:S01]  /*16200*/  LDL.LU.64 R10, [R1+0x58] ;  /* 0x00005800010a7983 */ /* 0x000f220000300a00 */
[----:B------:R-:W-:-:S03]  /*16210*/  IMAD.WIDE R20, R202, 0x4, R104 ;  /* 0x00000004ca147825 */ /* 0x000fc600078e0268 */
[----:B------:R-:W4:Y:S04]  /*16220*/  LDL.LU.64 R8, [R1+0x50] ;  /* 0x0000500001087983 */ /* 0x000f280000300a00 */
[----:B------:R1:W-:Y:S04]  /*16230*/  STL.64 [R1+0x518], R6 ;  /* 0x0005180601007387 */ /* 0x0003e80000100a00 */
[----:B------:R1:W-:Y:S04]  /*16240*/  STL.64 [R1+0x508], R4 ;  /* 0x0005080401007387 */ /* 0x0003e80000100a00 */
[----:B------:R1:W-:Y:S04]  /*16250*/  LDGSTS.E [R203+0x7d000], [R6.64], !P0 ;  /* 0x7d00000006cb7fae */ /* 0x0003e8000c121848 */
[----:B------:R1:W-:Y:S04]  /*16260*/  STL.64 [R1+0x4f8], R22 ;  /* 0x0004f81601007387 */ /* 0x0003e80000100a00 */
[----:B------:R1:W-:Y:S04]  /*16270*/  LDGSTS.E [R203+0x7d200], [R4.64], !P0 ;  /* 0x7d20000004cb7fae */ /* 0x0003e8000c121848 */
[----:B-1----:R-:W4:Y:S04]  /*16280*/  LDL.LU.64 R6, [R1+0x28] ;  /* 0x0000280001067983 */ /* 0x002f280000300a00 */
[----:B------:R1:W-:Y:S04]  /*16290*/  STL.64 [R1+0x4f0], R20 ;  /* 0x0004f01401007387 */ /* 0x0003e80000100a00 */
[----:B------:R-:W4:Y:S01]  /*162a0*/  LDL.LU.64 R4, [R1+0x20] ;  /* 0x0000200001047983 */ /* 0x000f220000300a00 */
        /* <DEDUP_REMOVED lines=15> */
[----:B-1----:R-:W-:-:S04]  /*163a0*/  IMAD.WIDE R22, R202, 0x4, R106 ;  /* 0x00000004ca167825 */ /* 0x002fc800078e026a */
[----:B------:R-:W-:Y:S01]  /*163b0*/  IMAD.WIDE R20, R202, 0x4, R108 ;  /* 0x00000004ca147825 */ /* 0x000fe200078e026c */
[----:B------:R1:W-:Y:S01]  /*163c0*/  STL.64 [R1+0x4e8], R22 ;  /* 0x0004e81601007387 */ /* 0x0003e20000100a00 */
[C---:B------:R-:W-:Y:S02]  /*163d0*/  IADD3 R2, R0.reuse, -0x196, RZ ;  /* 0xfffffe6a00027810 */ /* 0x040fe40007ffe0ff */
[----:B------:R-:W-:Y:S01]  /*163e0*/  ISETP.GE.U32.AND P0, PT, R3, 0x7ffffdef, PT ;  /* 0x7ffffdef0300780c */ /* 0x000fe20003f06070 */
[----:B------:R1:W-:Y:S01]  /*163f0*/  LDGSTS.E [R203+0x7f000], [R22.64], !P4 ;  /* 0x7f00000016cb7fae */ /* 0x0003e2000e121848 */
[----:B------:R-:W-:-:S03]  /*16400*/  IADD3 R3, R0, -0x19a, RZ ;  /* 0xfffffe6600037810 */ /* 0x000fc60007ffe0ff */
[----:B------:R1:W-:Y:S04]  /*16410*/  STL.64 [R1+0x4d8], R20 ;  /* 0x0004d81401007387 */ /* 0x0003e80000100a00 */
[----:B------:R1:W-:Y:S01]  /*16420*/  LDGSTS.E [R203+0x7f200], [R20.64], !P4 ;  /* 0x7f20000014cb7fae */ /* 0x0003e2000e121848 */
[----:B------:R-:W-:Y:S02]  /*16430*/  ISETP.GE.U32.AND P1, PT, R2, 0x7ffffdeb, PT ;  /* 0x7ffffdeb0200780c */ /* 0x000fe40003f26070 */
[C---:B------:R-:W-:Y:S02]  /*16440*/  IADD3 R2, R0.reuse, -0x19e, RZ ;  /* 0xfffffe6200027810 */ /* 0x040fe40007ffe0ff */
[----:B------:R-:W-:Y:S02]  /*16450*/  ISETP.GE.U32.AND P4, PT, R3, 0x7ffffde7, PT ;  /* 0x7ffffde70300780c */ /* 0x000fe40003f86070 */
[----:B------:R-:W-:Y:S01]  /*16460*/  IADD3 R3, R0, -0x1a2, RZ ;  /* 0xfffffe5e00037810 */ /* 0x000fe20007ffe0ff */
[----:B-1----:R-:W-:-:S04]  /*16470*/  IMAD.WIDE R22, R202, 0x4, R214 ;  /* 0x00000004ca167825 */ /* 0x002fc800078e02d6 */
[----:B------:R-:W-:-:S04]  /*16480*/  IMAD.WIDE R20, R202, 0x4, R216 ;  /* 0x00000004ca147825 */ /* 0x000fc800078e02d8 */
[----:B--2---:R-:W-:-:S04]  /*16490*/  IMAD.WIDE R18, R202, 0x4, R18 ;  /* 0x00000004ca127825 */ /* 0x004fc800078e0212 */
[----:B---3--:R-:W-:Y:S01]  /*164a0*/  IMAD.WIDE R16, R202, 0x4, R16 ;  /* 0x00000004ca107825 */ /* 0x008fe200078e0210 */
[----:B------:R-:W-:Y:S04]  /*164b0*/  STL.64 [R1+0x4c8], R18 ;  /* 0x0004c81201007387 */ /* 0x000fe80000100a00 */
[----:B------:R1:W-:Y:S04]  /*164c0*/  LDGSTS.E [R252+0x60400], [R18.64], !P5 ;  /* 0x6040000012fc7fae */ /* 0x0003e8000e921848 */
[----:B------:R-:W-:Y:S04]  /*164d0*/  STL.64 [R1+0x160], R16 ;  /* 0x0001601001007387 */ /* 0x000fe80000100a00 */
[----:B------:R2:W-:Y:S01]  /*164e0*/  LDGSTS.E [R252+0x60600], [R16.64], !P5 ;  /* 0x6060000010fc7fae */ /* 0x0005e2000e921848 */
[----:B------:R-:W-:-:S02]  /*164f0*/  ISETP.GE.U32.AND P5, PT, R2, 0x7ffffde3, PT ;  /* 0x7ffffde30200780c */ /* 0x000fc40003fa6070 */
[----:B------:R-:W-:Y:S01]  /*16500*/  IADD3 R2, R0, -0x1a6, RZ ;  /* 0xfffffe5a00027810 */ /* 0x000fe20007ffe0ff */
[----:B------:R-:W-:-:S04]  /*16510*/  IMAD.WIDE R14, R202, 0x4, R14 ;  /* 0x00000004ca0e7825 */ /* 0x000fc800078e020e */
[C---:B------:R-:W-:Y:S01]  /*16520*/  IMAD.WIDE R12, R202.reuse, 0x4, R12 ;  /* 0x00000004ca0c7825 */ /* 0x040fe200078e020c */
[----:B------:R-:W-:Y:S03]  /*16530*/  STL.64 [R1+0x4c0], R14 ;  /* 0x0004c00e01007387 */ /* 0x000fe60000100a00 */
[C---:B----4-:R-:W-:Y:S01]  /*16540*/  IMAD.WIDE R10, R202.reuse, 0x4, R10 ;  /* 0x00000004ca0a7825 */ /* 0x050fe200078e020a */
[----:B------:R3:W-:Y:S03]  /*16550*/  LDGSTS.E [R252+0x61400], [R14.64], !P6 ;  /* 0x614000000efc7fae */ /* 0x0007e6000f121848 */
[C---:B------:R-:W-:Y:S01]  /*16560*/  IMAD.WIDE R8, R202.reuse, 0x4, R8 ;  /* 0x00000004ca087825 */ /* 0x040fe200078e0208 */
[----:B------:R-:W-:Y:S04]  /*16570*/  STL.64 [R1+0x130], R12 ;  /* 0x0001300c01007387 */ /* 0x000fe80000100a00 */
[----:B------:R4:W-:Y:S04]  /*16580*/  LDGSTS.E [R252+0x61600], [R12.64], !P6 ;  /* 0x616000000cfc7fae */ /* 0x0009e8000f121848 */
[----:B------:R1:W-:Y:S04]  /*16590*/  STL.64 [R1+0x4b8], R10 ;  /* 0x0004b80a01007387 */ /* 0x0003e80000100a00 */
[----:B------:R1:W-:Y:S04]  /*165a0*/  LDGSTS.E [R252+0x62400], [R10.64], !P3 ;  /* 0x624000000afc7fae */ /* 0x0003e8000d921848 */
[----:B------:R2:W-:Y:S04]  /*165b0*/  STL.64 [R1+0x100], R8 ;  /* 0x0001000801007387 */ /* 0x0005e80000100a00 */
[----:B------:R2:W-:Y:S01]  /*165c0*/  LDGSTS.E [R252+0x62600], [R8.64], !P3 ;  /* 0x6260000008fc7fae */ /* 0x0005e2000d921848 */
[----:B-1----:R-:W-:-:S04]  /*165d0*/  IMAD.WIDE R10, R202, 0x4, R6 ;  /* 0x00000004ca0a7825 */ /* 0x002fc800078e0206 */
[----:B------:R-:W-:-:S04]  /*165e0*/  IMAD.WIDE R6, R202, 0x4, R250 ;  /* 0x00000004ca067825 */ /* 0x000fc800078e02fa */
[C---:B--2---:R-:W-:Y:S01]  /*165f0*/  IMAD.WIDE R8, R202.reuse, 0x4, R4 ;  /* 0x00000004ca087825 */ /* 0x044fe200078e0204 */
[----:B------:R1:W-:Y:S03]  /*16600*/  STL.64 [R1+0x338], R10 ;  /* 0x0003380a01007387 */ /* 0x0003e60000100a00 */
[----:B------:R-:W-:Y:S01]  /*16610*/  IMAD.WIDE R4, R202, 0x4, R110 ;  /* 0x00000004ca047825 */ /* 0x000fe200078e026e */
[----:B------:R1:W-:Y:S01]  /*16620*/  LDGSTS.E [R252+0x63400], [R10.64], !P2 ;  /* 0x634000000afc7fae */ /* 0x0003e2000d121848 */
[----:B------:R-:W-:-:S03]  /*16630*/  ISETP.GE.U32.AND P6, PT, R3, 0x7ffffddf, PT ;  /* 0x7ffffddf0300780c */ /* 0x000fc60003fc6070 */
[----:B------:R2:W-:Y:S01]  /*16640*/  STL.64 [R1+0x350], R8 ;  /* 0x0003500801007387 */ /* 0x0005e20000100a00 */
[----:B------:R-:W-:-:S03]  /*16650*/  IADD3 R3, R0, -0x1aa, RZ ;  /* 0xfffffe5600037810 */ /* 0x000fc60007ffe0ff */
[----:B------:R2:W-:Y:S01]  /*16660*/  LDGSTS.E [R252+0x63600], [R8.64], !P2 ;  /* 0x6360000008fc7fae */ /* 0x0005e2000d121848 */
[----:B-1----:R-:W-:-:S03]  /*16670*/  IMAD.WIDE R10, R202, 0x4, R112 ;  /* 0x00000004ca0a7825 */ /* 0x002fc600078e0270 */
[----:B------:R1:W-:Y:S01]  /*16680*/  STL.64 [R1+0x4b0], R6 ;  /* 0x0004b00601007387 */ /* 0x0003e20000100a00 */
[----:B------:R-:W-:-:S03]  /*16690*/  ISETP.GE.U32.AND P3, PT, R2, 0x7ffffddb, PT ;  /* 0x7ffffddb0200780c */ /* 0x000fc60003f66070 */
[----:B------:R1:W-:Y:S01]  /*166a0*/  LDGSTS.E [R252+0x64400], [R6.64], !P0 ;  /* 0x6440000006fc7fae */ /* 0x0003e2000c121848 */
[----:B--2---:R-:W-:-:S03]  /*166b0*/  IMAD.WIDE R8, R202, 0x4, R114 ;  /* 0x00000004ca087825 */ /* 0x004fc600078e0272 */
[----:B------:R2:W-:Y:S04]  /*166c0*/  STL.64 [R1+0x4a8], R4 ;  /* 0x0004a80401007387 */ /* 0x0005e80000100a00 */
[----:B------:R2:W-:Y:S01]  /*166d0*/  LDGSTS.E [R252+0x64600], [R4.64], !P0 ;  /* 0x6460000004fc7fae */ /* 0x0005e2000c121848 */
[----:B-1----:R-:W-:-:S03]  /*166e0*/  IMAD.WIDE R6, R202, 0x4, R116 ;  /* 0x00000004ca067825 */ /* 0x002fc600078e0274 */
[----:B------:R1:W-:Y:S01]  /*166f0*/  STL.64 [R1+0x438], R10 ;  /* 0x0004380a01007387 */ /* 0x0003e20000100a00 */
[----:B------:R-:W-:Y:S02]  /*16700*/  IADD3 R2, R0, -0x1ae, RZ ;  /* 0xfffffe5200027810 */ /* 0x000fe40007ffe0ff */
[----:B------:R-:W-:Y:S01]  /*16710*/  ISETP.GE.U32.AND P2, PT, R3, 0x7ffffdd7, PT ;  /* 0x7ffffdd70300780c */ /* 0x000fe20003f46070 */
[----:B------:R1:W-:Y:S01]  /*16720*/  LDGSTS.E [R252+0x65400], [R10.64], !P1 ;  /* 0x654000000afc7fae */ /* 0x0003e2000c921848 */
[----:B--2---:R-:W-:-:S03]  /*16730*/  IMAD.WIDE R4, R202, 0x4, R118 ;  /* 0x00000004ca047825 */ /* 0x004fc600078e0276 */
        /* <DEDUP_REMOVED lines=108> */
[----:B------:R-:W-:-:S03]  /*16e00*/  ISETP.GE.U32.AND P2, PT, R3, 0x7ffffd9f, PT ;  /* 0x7ffffd9f0300780c */ /* 0x000fc60003f46070 */
[----:B------:R1:W-:Y:S01]  /*16e10*/  LDGSTS.E [R252+0x73400], [R10.64], !P1 ;  /* 0x734000000afc7fae */ /* 0x0003e2000c921848 */
[----:B--2---:R-:W-:-:S03]  /*16e20*/  IMAD.WIDE R4, R202, 0x4, R174 ;  /* 0x00000004ca047825 */ /* 0x004fc600078e02ae */
[----:B------:R2:W-:Y:S01]  /*16e30*/  STL.64 [R1+0x388], R8 ;  /* 0x0003880801007387 */ /* 0x0005e20000100a00 */
[----:B------:R-:W-:-:S03]  /*16e40*/  IADD3 R2, R0, -0x1e6, RZ ;  /* 0xfffffe1a00027810 */ /* 0x000fc60007ffe0ff */
[----:B------:R2:W-:Y:S01]  /*16e50*/  LDGSTS.E [R252+0x73600], [R8.64], !P1 ;  /* 0x7360000008fc7fae */ /* 0x0005e2000c921848 */
[----:B------:R-:W-:Y:S01]  /*16e60*/  IADD3 R3, R0, -0x1ea, RZ ;  /* 0xfffffe1600037810 */ /* 0x000fe20007ffe0ff */
[C---:B-1----:R-:W-:Y:S02]  /*16e70*/  IMAD.WIDE R10, R202.reuse, 0x4, R176 ;  /* 0x00000004ca0a7825 */ /* 0x042fe400078e02b0 */
[----:B------:R1:W-:Y:S04]  /*16e80*/  STL.64 [R1+0x380], R6 ;  /* 0x0003800601007387 */ /* 0x0003e80000100a00 */
[----:B------:R1:W-:Y:S01]  /*16e90*/  LDGSTS.E [R252+0x74400], [R6.64], !P4 ;  /* 0x7440000006fc7fae */ /* 0x0003e2000e121848 */
[----:B--2---:R-:W-:-:S03]  /*16ea0*/  IMAD.WIDE R8, R202, 0x4, R178 ;  /* 0x00000004ca087825 */ /* 0x004fc600078e02b2 */
[----:B------:R2:W-:Y:S01]  /*16eb0*/  STL.64 [R1+0x378], R4 ;  /* 0x0003780401007387 */ /* 0x0005e20000100a00 */
[----:B------:R-:W-:-:S03]  /*16ec0*/  ISETP.GE.U32.AND P0, PT, R2, 0x7ffffd9b, PT ;  /* 0x7ffffd9b0200780c */ /* 0x000fc60003f06070 */
[----:B------:R2:W-:Y:S01]  /*16ed0*/  LDGSTS.E [R252+0x74600], [R4.64], !P4 ;  /* 0x7460000004fc7fae */ /* 0x0005e2000e121848 */
[----:B-1----:R-:W-:-:S03]  /*16ee0*/  IMAD.WIDE R6, R202, 0x4, R180 ;  /* 0x00000004ca067825 */ /* 0x002fc600078e02b4 */
[----:B------:R1:W-:Y:S01]  /*16ef0*/  STL.64 [R1+0x370], R10 ;  /* 0x0003700a01007387 */ /* 0x0003e20000100a00 */
[----:B------:R-:W-:-:S03]  /*16f00*/  IADD3 R2, R0, -0x1ee, RZ ;  /* 0xfffffe1200027810 */ /* 0x000fc60007ffe0ff */
[----:B------:R1:W-:Y:S01]  /*16f10*/  LDGSTS.E [R252+0x75400], [R10.64], !P5 ;  /* 0x754000000afc7fae */ /* 0x0003e2000e921848 */
[----:B--2---:R-:W-:-:S03]  /*16f20*/  IMAD.WIDE R4, R202, 0x4, R182 ;  /* 0x00000004ca047825 */ /* 0x004fc600078e02b6 */
[----:B------:R2:W-:Y:S01]  /*16f30*/  STL.64 [R1+0x368], R8 ;  /* 0x0003680801007387 */ /* 0x0005e20000100a00 */
[----:B------:R-:W-:-:S03]  /*16f40*/  ISETP.GE.U32.AND P1, PT, R3, 0x7ffffd97, PT ;  /* 0x7ffffd970300780c */ /* 0x000fc60003f26070 */
[----:B------:R2:W-:Y:S01]  /*16f50*/  LDGSTS.E [R252+0x75600], [R8.64], !P5 ;  /* 0x7560000008fc7fae */ /* 0x0005e2000e921848 */
[----:B------:R-:W-:Y:S01]  /*16f60*/  IADD3 R3, R0, -0x1f2, RZ ;  /* 0xfffffe0e00037810 */ /* 0x000fe20007ffe0ff */
[----:B-1----:R-:W-:Y:S02]  /*16f70*/  IMAD.WIDE R10, R202, 0x4, R184 ;  /* 0x00000004ca0a7825 */ /* 0x002fe400078e02b8 */
        /* <DEDUP_REMOVED lines=15> */
[----:B------:R-:W-:-:S03]  /*17070*/  IADD3 R2, R0, -0x1f6, RZ ;  /* 0xfffffe0a00027810 */ /* 0x000fc60007ffe0ff */
[----:B------:R1:W-:Y:S01]  /*17080*/  LDGSTS.E [R252+0x78400], [R6.64], !P2 ;  /* 0x7840000006fc7fae */ /* 0x0003e2000d121848 */
[----:B--2---:R-:W-:-:S03]  /*17090*/  IMAD.WIDE R8, R202, 0x4, R194 ;  /* 0x00000004ca087825 */ /* 0x004fc600078e02c2 */
[----:B------:R2:W-:Y:S04]  /*170a0*/  STL.64 [R1+0x320], R4 ;  /* 0x0003200401007387 */ /* 0x0005e80000100a00 */
[----:B------:R2:W-:Y:S01]  /*170b0*/  LDGSTS.E [R252+0x78600], [R4.64], !P2 ;  /* 0x7860000004fc7fae */ /* 0x0005e2000d121848 */
[----:B-1----:R-:W-:-:S03]  /*170c0*/  IMAD.WIDE R6, R202, 0x4, R196 ;  /* 0x00000004ca067825 */ /* 0x002fc600078e02c4 */
[----:B------:R1:W-:Y:S01]  /*170d0*/  STL.64 [R1+0x318], R10 ;  /* 0x0003180a01007387 */ /* 0x0003e20000100a00 */
[----:B------:R-:W-:Y:S01]  /*170e0*/  ISETP.GE.U32.AND P6, PT, R2, 0x7ffffd8b, PT ;  /* 0x7ffffd8b0200780c */ /* 0x000fe20003fc6070 */
[C---:B----4-:R-:W-:Y:S02]  /*170f0*/  IMAD.WIDE R12, R202.reuse, 0x4, R200 ;  /* 0x00000004ca0c7825 */ /* 0x050fe400078e02c8 */
[----:B------:R4:W-:Y:S02]  /*17100*/  STL.64 [R1+0x308], R8 ;  /* 0x0003080801007387 */ /* 0x0009e40000100a00 */
[C---:B--2---:R-:W-:Y:S02]  /*17110*/  IMAD.WIDE R4, R202.reuse, 0x4, R198 ;  /* 0x00000004ca047825 */ /* 0x044fe400078e02c6 */
[----:B------:R1:W-:Y:S04]  /*17120*/  LDGSTS.E [R252+0x79400], [R10.64], !P0 ;  /* 0x794000000afc7fae */ /* 0x0003e8000c121848 */
[----:B------:R4:W-:Y:S04]  /*17130*/  LDGSTS.E [R252+0x79600], [R8.64], !P0 ;  /* 0x7960000008fc7fae */ /* 0x0009e8000c121848 */
[----:B------:R2:W-:Y:S01]  /*17140*/  STL.64 [R1+0x300], R6 ;  /* 0x0003000601007387 */ /* 0x0005e20000100a00 */
[----:B-1----:R-:W-:-:S03]  /*17150*/  IMAD.WIDE R10, R202, 0x4, R204 ;  /* 0x00000004ca0a7825 */ /* 0x002fc600078e02cc */
[----:B------:R1:W-:Y:S01]  /*17160*/  STL.64 [R1+0x2f8], R4 ;  /* 0x0002f80401007387 */ /* 0x0003e20000100a00 */
[----:B----4-:R-:W-:-:S03]  /*17170*/  IMAD.WIDE R8, R202, 0x4, R206 ;  /* 0x00000004ca087825 */ /* 0x010fc600078e02ce */
[----:B------:R2:W-:Y:S04]  /*17180*/  LDGSTS.E [R252+0x7a400], [R6.64], !P1 ;  /* 0x7a40000006fc7fae */ /* 0x0005e8000c921848 */
[----:B------:R1:W-:Y:S04]  /*17190*/  LDGSTS.E [R252+0x7a600], [R4.64], !P1 ;  /* 0x7a60000004fc7fae */ /* 0x0003e8000c921848 */
[----:B------:R-:W4:Y:S01]  /*171a0*/  LDL.LU.64 R18, [R1+0xb0] ;  /* 0x0000b00001127983 */ /* 0x000f220000300a00 */
[----:B--2---:R-:W-:-:S03]  /*171b0*/  IMAD.WIDE R6, R202, 0x4, R208 ;  /* 0x00000004ca067825 */ /* 0x004fc600078e02d0 */
[----:B------:R2:W-:Y:S04]  /*171c0*/  LDGSTS.E [R252+0x7b400], [R12.64], !P4 ;  /* 0x7b4000000cfc7fae */ /* 0x0005e8000e121848 */
[----:B-1----:R-:W4:Y:S04]  /*171d0*/  LDL.LU.64 R4, [R1+0xa8] ;  /* 0x0000a80001047983 */ /* 0x002f280000300a00 */
[----:B------:R-:W-:Y:S04]  /*171e0*/  STL.64 [R1+0x2f0], R12 ;  /* 0x0002f00c01007387 */ /* 0x000fe80000100a00 */
[----:B------:R-:W-:Y:S04]  /*171f0*/  STL.64 [R1+0x2e8], R10 ;  /* 0x0002e80a01007387 */ /* 0x000fe80000100a00 */
[----:B------:R1:W-:Y:S04]  /*17200*/  LDGSTS.E [R252+0x7b600], [R10.64], !P4 ;  /* 0x7b6000000afc7fae */ /* 0x0003e8000e121848 */
[----:B------:R1:W-:Y:S04]  /*17210*/  STL.64 [R1+0x2e0], R8 ;  /* 0x0002e00801007387 */ /* 0x0003e80000100a00 */
[----:B------:R1:W-:Y:S04]  /*17220*/  LDGSTS.E [R252+0x7c400], [R8.64], !P5 ;  /* 0x7c40000008fc7fae */ /* 0x0003e8000e921848 */
[----:B------:R2:W-:Y:S04]  /*17230*/  STL.64 [R1+0x2d8], R6 ;  /* 0x0002d80601007387 */ /* 0x0005e80000100a00 */
[----:B------:R2:W-:Y:S01]  /*17240*/  LDGSTS.E [R252+0x7c600], [R6.64], !P5 ;  /* 0x7c60000006fc7fae */ /* 0x0005e2000e921848 */
[----:B-1----:R-:W-:-:S03]  /*17250*/  IMAD.WIDE R8, R202, 0x4, R210 ;  /* 0x00000004ca087825 */ /* 0x002fc600078e02d2 */
[----:B------:R-:W4:Y:S04]  /*17260*/  LDL.LU.64 R16, [R1+0x78] ;  /* 0x0000780001107983 */ /* 0x000f280000300a00 */
[----:B---3--:R-:W3:Y:S01]  /*17270*/  LDL.LU.64 R14, [R1+0x70] ;  /* 0x00007000010e7983 */ /* 0x008ee20000300a00 */
[----:B--2---:R-:W-:-:S03]  /*17280*/  IMAD.WIDE R6, R202, 0x4, R212 ;  /* 0x00000004ca067825 */ /* 0x004fc600078e02d4 */
[----:B------:R-:W2:Y:S04]  /*17290*/  LDL.LU.64 R12, [R1+0x48] ;  /* 0x00004800010c7983 */ /* 0x000ea80000300a00 */
[----:B------:R-:W2:Y:S04]  /*172a0*/  LDL.LU.64 R10, [R1+0x40] ;  /* 0x00004000010a7983 */ /* 0x000ea80000300a00 */
[----:B------:R1:W-:Y:S04]  /*172b0*/  STL.64 [R1+0x2d0], R8 ;  /* 0x0002d00801007387 */ /* 0x0003e80000100a00 */
[----:B------:R1:W-:Y:S04]  /*172c0*/  STL.64 [R1+0x2c8], R6 ;  /* 0x0002c80601007387 */ /* 0x0003e80000100a00 */
[----:B------:R1:W-:Y:S04]  /*172d0*/  LDGSTS.E [R252+0x7d400], [R8.64], !P6 ;  /* 0x7d40000008fc7fae */ /* 0x0003e8000f121848 */
[----:B------:R1:W-:Y:S04]  /*172e0*/  STL.64 [R1+0x2c0], R22 ;  /* 0x0002c01601007387 */ /* 0x0003e80000100a00 */
[----:B------:R1:W-:Y:S04]  /*172f0*/  LDGSTS.E [R252+0x7d600], [R6.64], !P6 ;  /* 0x7d60000006fc7fae */ /* 0x0003e8000f121848 */
[----:B-1----:R-:W2:Y:S04]  /*17300*/  LDL.LU.64 R8, [R1+0x18] ;  /* 0x0000180001087983 */ /* 0x002ea80000300a00 */
[----:B------:R4:W-:Y:S04]  /*17310*/  STL.64 [R1+0x2b8], R20 ;  /* 0x0002b81401007387 */ /* 0x0009e80000100a00 */
[----:B------:R-:W2:Y:S01]  /*17320*/  LDL.LU.64 R6, [R1+0x10] ;  /* 0x0000100001067983 */ /* 0x000ea20000300a00 */
        /* <DEDUP_REMOVED lines=10> */
[----:B------:R-:W-:Y:S01]  /*173d0*/  ISETP.GE.U32.AND P4, PT, R3, 0x7ffffdf6, PT ;  /* 0x7ffffdf60300780c */ /* 0x000fe20003f86070 */
[----:B------:R-:W-:Y:S01]  /*173e0*/  IMAD.WIDE R24, R202, 0x4, R218 ;  /* 0x00000004ca187825 */ /* 0x000fe200078e02da */
[C---:B------:R-:W-:Y:S01]  /*173f0*/  IADD3 R2, R0.reuse, -0x18f, RZ ;  /* 0xfffffe7100027810 */ /* 0x040fe20007ffe0ff */
[----:B------:R4:W-:Y:S01]  /*17400*/  LDGSTS.E [R252+0x7e600], [R20.64], !P3 ;  /* 0x7e60000014fc7fae */ /* 0x0009e2000d921848 */
[----:B------:R-:W-:Y:S02]  /*17410*/  IADD3 R3, R0, -0x193, RZ ;  /* 0xfffffe6d00037810 */ /* 0x000fe40007ffe0ff */
[----:B------:R-:W-:Y:S01]  /*17420*/  ISETP.GE.U32.AND P5, PT, R2, 0x7ffffdf2, PT ;  /* 0x7ffffdf20200780c */ /* 0x000fe20003fa6070 */
[----:B------:R-:W-:Y:S01]  /*17430*/  STL.64 [R1+0x2b0], R24 ;  /* 0x0002b01801007387 */ /* 0x000fe20000100a00 */
[----:B-1----:R-:W-:-:S03]  /*17440*/  IMAD.WIDE R22, R202, 0x4, R220 ;  /* 0x00000004ca167825 */ /* 0x002fc600078e02dc */
[----:B------:R1:W-:Y:S01]  /*17450*/  LDGSTS.E [R252+0x7f400], [R24.64], !P2 ;  /* 0x7f40000018fc7fae */ /* 0x0003e2000d121848 */
[----:B------:R-:W-:-:S03]  /*17460*/  ISETP.GE.U32.AND P6, PT, R3, 0x7ffffdee, PT ;  /* 0x7ffffdee0300780c */ /* 0x000fc60003fc6070 */
[----:B------:R-:W-:Y:S04]  /*17470*/  STL.64 [R1+0x2a8], R22 ;  /* 0x0002a81601007387 */ /* 0x000fe80000100a00 */
[----:B------:R1:W-:Y:S01]  /*17480*/  LDGSTS.E [R252+0x7f600], [R22.64], !P2 ;  /* 0x7f60000016fc7fae */ /* 0x0003e2000d121848 */
[----:B------:R-:W-:-:S04]  /*17490*/  IADD3 R2, R0, -0x197, RZ ;  /* 0xfffffe6900027810 */ /* 0x000fc80007ffe0ff */
[----:B------:R-:W-:Y:S02]  /*174a0*/  ISETP.GE.U32.AND P3, PT, R2, 0x7ffffdea, PT ;  /* 0x7ffffdea0200780c */ /* 0x000fe40003f66070 */
[----:B------:R-:W-:-:S04]  /*174b0*/  IADD3 R3, R0, -0x19b, RZ ;  /* 0xfffffe6500037810 */ /* 0x000fc80007ffe0ff */
[----:B------:R-:W-:Y:S01]  /*174c0*/  ISETP.GE.U32.AND P2, PT, R3, 0x7ffffde6, PT ;  /* 0x7ffffde60300780c */ /* 0x000fe20003f46070 */
[----:B----4-:R-:W-:-:S04]  /*174d0*/  IMAD.WIDE R20, R202, 0x4, R18 ;  /* 0x00000004ca147825 */ /* 0x010fc800078e0212 */
[C---:B------:R-:W-:Y:S01]  /*174e0*/  IMAD.WIDE R18, R202.reuse, 0x4, R4 ;  /* 0x00000004ca127825 */ /* 0x040fe200078e0204 */
[----:B------:R-:W-:Y:S01]  /*174f0*/  LOP3.LUT R5, R203, 0x40, RZ, 0x3c, !PT ;  /* 0x00000040cb057812 */ /* 0x000fe200078e3cff */
[----:B------:R-:W-:Y:S04]  /*17500*/  STL.64 [R1+0x2a0], R20 ;  /* 0x0002a01401007387 */ /* 0x000fe80000100a00 */
[----:B------:R4:W-:Y:S04]  /*17510*/  LDGSTS.E [R5+0x60800], [R20.64], !P0 ;  /* 0x6080000014057fae */ /* 0x0009e8000c121848 */
[----:B------:R-:W-:Y:S04]  /*17520*/  STL.64 [R1+0x150], R18 ;  /* 0x0001501201007387 */ /* 0x000fe80000100a00 */
[----:B------:R1:W-:Y:S01]  /*17530*/  LDGSTS.E [R5+0x60a00], [R18.64], !P0 ;  /* 0x60a0000012057fae */ /* 0x0003e2000c121848 */
[----:B------:R-:W-:-:S04]  /*17540*/  IMAD.WIDE R16, R202, 0x4, R16 ;  /* 0x00000004ca107825 */ /* 0x000fc800078e0210 */
[C---:B---3--:R-:W-:Y:S01]  /*17550*/  IMAD.WIDE R14, R202.reuse, 0x4, R14 ;  /* 0x00000004ca0e7825 */ /* 0x048fe200078e020e */
[----:B------:R-:W-:Y:S03]  /*17560*/  STL.64 [R1+0x298], R16 ;  /* 0x0002981001007387 */ /* 0x000fe60000100a00 */
[C---:B--2---:R-:W-:Y:S01]  /*17570*/  IMAD.WIDE R12, R202.reuse, 0x4, R12 ;  /* 0x00000004ca0c7825 */ /* 0x044fe200078e020c */
        /* <DEDUP_REMOVED lines=24> */
[----:B------:R1:W-:Y:S01]  /*17700*/  STL.64 [R1+0x260], R10 ;  /* 0x0002600a01007387 */ /* 0x0003e20000100a00 */
[----:B--2---:R-:W-:-:S03]  /*17710*/  IMAD.WIDE R6, R202, 0x4, R232 ;  /* 0x00000004ca067825 */ /* 0x004fc600078e02e8 */
[----:B------:R2:W-:Y:S04]  /*17720*/  STL.64 [R1+0x258], R8 ;  /* 0x0002580801007387 */ /* 0x0005e80000100a00 */
[----:B------:R1:W-:Y:S04]  /*17730*/  STL.64 [R1+0x250], R6 ;  /* 0x0002500601007387 */ /* 0x0003e80000100a00 */
[----:B------:R1:W-:Y:S04]  /*17740*/  LDGSTS.E [R5+0x65800], [R12.64], !P3 ;  /* 0x658000000c057fae */ /* 0x0003e8000d921848 */
[----:B---3--:R-:W3:Y:S04]  /*17750*/  LDL.LU.64 R14, [R1+0xe8] ;  /* 0x0000e800010e7983 */ /* 0x008ee80000300a00 */
[----:B------:R2:W-:Y:S04]  /*17760*/  LDGSTS.E [R5+0x65a00], [R10.64], !P3 ;  /* 0x65a000000a057fae */ /* 0x0005e8000d921848 */
[----:B-1----:R-:W3:Y:S04]  /*17770*/  LDL.LU.64 R12, [R1+0xf8] ;  /* 0x0000f800010c7983 */ /* 0x002ee80000300a00 */
[----:B------:R1:W-:Y:S04]  /*17780*/  LDGSTS.E [R5+0x66800], [R8.64], !P2 ;  /* 0x6680000008057fae */ /* 0x0003e8000d121848 */
[----:B--2---:R-:W2:Y:S01]  /*17790*/  LDL.LU.64 R10, [R1+0x108] ;  /* 0x00010800010a7983 */ /* 0x004ea20000300a00 */
[----:B------:R-:W-:-:S02]  /*177a0*/  IADD3 R2, R0, -0x19f, RZ ;  /* 0xfffffe6100027810 */ /* 0x000fc40007ffe0ff */
[----:B------:R-:W-:Y:S01]  /*177b0*/  IADD3 R3, R0, -0x1a3, RZ ;  /* 0xfffffe5d00037810 */ /* 0x000fe20007ffe0ff */
[----:B----4-:R-:W-:Y:S01]  /*177c0*/  IMAD.WIDE R20, R202, 0x4, R234 ;  /* 0x00000004ca147825 */ /* 0x010fe200078e02ea */
[----:B------:R4:W-:Y:S04]  /*177d0*/  LDGSTS.E [R5+0x66a00], [R6.64], !P2 ;  /* 0x66a0000006057fae */ /* 0x0009e8000d121848 */
[----:B-1----:R-:W2:Y:S01]  /*177e0*/  LDL.LU.64 R8, [R1+0x118] ;  /* 0x0001180001087983 */ /* 0x002ea20000300a00 */
[----:B------:R-:W-:Y:S02]  /*177f0*/  ISETP.GE.U32.AND P0, PT, R2, 0x7ffffde2, PT ;  /* 0x7ffffde20200780c */ /* 0x000fe40003f06070 */
[----:B------:R-:W-:Y:S01]  /*17800*/  ISETP.GE.U32.AND P1, PT, R3, 0x7ffffdde, PT ;  /* 0x7ffffdde0300780c */ /* 0x000fe20003f26070 */
[----:B------:R-:W-:Y:S01]  /*17810*/  IMAD.WIDE R18, R202, 0x4, R236 ;  /* 0x00000004ca127825 */ /* 0x000fe200078e02ec */
[----:B------:R-:W-:-:S03]  /*17820*/  IADD3 R2, R0, -0x1a7, RZ ;  /* 0xfffffe5900027810 */ /* 0x000fc60007ffe0ff */
[----:B------:R-:W-:Y:S01]  /*17830*/  IMAD.WIDE R16, R202, 0x4, R238 ;  /* 0x00000004ca107825 */ /* 0x000fe200078e02ee */
[----:B------:R-:W-:Y:S01]  /*17840*/  ISETP.GE.U32.AND P4, PT, R2, 0x7ffffdda, PT ;  /* 0x7ffffdda0200780c */ /* 0x000fe20003f86070 */
[----:B------:R-:W-:Y:S02]  /*17850*/  STL.64 [R1+0x248], R20 ;  /* 0x0002481401007387 */ /* 0x000fe40000100a00 */
[C---:B----4-:R-:W-:Y:S02]  /*17860*/  IMAD.WIDE R6, R202.reuse, 0x4, R240 ;  /* 0x00000004ca067825 */ /* 0x050fe400078e02f0 */
[----:B------:R1:W-:Y:S04]  /*17870*/  LDGSTS.E [R5+0x67800], [R20.64], !P0 ;  /* 0x6780000014057fae */ /* 0x0003e8000c121848 */
[----:B------:R-:W-:Y:S04]  /*17880*/  STL.64 [R1+0x240], R18 ;  /* 0x0002401201007387 */ /* 0x000fe80000100a00 */
[----:B------:R4:W-:Y:S04]  /*17890*/  LDGSTS.E [R5+0x67a00], [R18.64], !P0 ;  /* 0x67a0000012057fae */ /* 0x0009e8000c121848 */
[----:B------:R1:W-:Y:S04]  /*178a0*/  STL.64 [R1+0x238], R16 ;  /* 0x0002381001007387 */ /* 0x0003e80000100a00 */
[----:B------:R1:W-:Y:S01]  /*178b0*/  LDGSTS.E [R5+0x68800], [R16.64], !P1 ;  /* 0x6880000010057fae */ /* 0x0003e2000c921848 */
[----:B------:R-:W-:-:S03]  /*178c0*/  IMAD.WIDE R22, R202, 0x4, R246 ;  /* 0x00000004ca167825 */ /* 0x000fc600078e02f6 */
[----:B------:R4:W-:Y:S04]  /*178d0*/  STL.64 [R1+0x230], R6 ;  /* 0x0002300601007387 */ /* 0x0009e80000100a00 */
[----:B------:R4:W-:Y:S01]  /*178e0*/  LDGSTS.E [R5+0x68a00], [R6.64], !P1 ;  /* 0x68a0000006057fae */ /* 0x0009e2000c921848 */
[----:B-1----:R-:W-:-:S04]  /*178f0*/  IMAD.WIDE R16, R202, 0x4, R242 ;  /* 0x00000004ca107825 */ /* 0x002fc800078e02f2 */
[C---:B----4-:R-:W-:Y:S01]  /*17900*/  IMAD.WIDE R6, R202.reuse, 0x4, R244 ;  /* 0x00000004ca067825 */ /* 0x050fe200078e02f4 */
[----:B------:R1:W-:Y:S04]  /*17910*/  STL.64 [R1+0x228], R16 ;  /* 0x0002281001007387 */ /* 0x0003e80000100a00 */
[----:B------:R4:W-:Y:S04]  /*17920*/  STL.64 [R1+0x220], R6 ;  /* 0x0002200601007387 */ /* 0x0009e80000100a00 */
[----:B------:R-:W2:Y:S01]  /*17930*/  LDL.LU.64 R20, [R1+0x128] ;  /* 0x0001280001147983 */ /* 0x000ea20000300a00 */
[----:B------:R-:W-:-:S03]  /*17940*/  IMAD.WIDE R248, R202, 0x4, R248 ;  /* 0x00000004caf87825 */ /* 0x000fc600078e02f8 */
[----:B------:R1:W-:Y:S04]  /*17950*/  STL.64 [R1+0x1e8], R22 ;  /* 0x0001e81601007387 */ /* 0x0003e80000100a00 */
[----:B------:R1:W-:Y:S04]  /*17960*/  LDGSTS.E [R5+0x69800], [R16.64], !P4 ;  /* 0x6980000010057fae */ /* 0x0003e8000e121848 */
[----:B------:R-:W2:Y:S04]  /*17970*/  LDL.LU.64 R18, [R1+0x138] ;  /* 0x0001380001127983 */ /* 0x000ea80000300a00 */
[----:B------:R4:W-:Y:S04]  /*17980*/  LDGSTS.E [R5+0x69a00], [R6.64], !P4 ;  /* 0x69a0000006057fae */ /* 0x0009e8000e121848 */
[----:B-1----:R-:W2:Y:S04]  /*17990*/  LDL.LU.64 R16, [R1+0x148] ;  /* 0x0001480001107983 */ /* 0x002ea80000300a00 */
[----:B----4-:R-:W4:Y:S04]  /*179a0*/  LDL.LU.64 R6, [R1+0x158] ;  /* 0x0001580001067983 */ /* 0x010f280000300a00 */
[----:B------:R-:W-:Y:S01]  /*179b0*/  STL.64 [R1+0xd30], R248 ;  /* 0x000d30f801007387 */ /* 0x000fe20000100a00 */
[----:B---3--:R-:W-:-:S03]  /*179c0*/  IMAD.WIDE R160, R202, 0x4, R14 ;  /* 0x00000004caa07825 */ /* 0x008fc600078e020e */
[----:B------:R-:W3:Y:S01]  /*179d0*/  LDL.LU.64 R14, [R1+0x168] ;  /* 0x00016800010e7983 */ /* 0x000ee20000300a00 */
[----:B------:R-:W-:-:S03]  /*179e0*/  IMAD.WIDE R76, R202, 0x4, R12 ;  /* 0x00000004ca4c7825 */ /* 0x000fc600078e020c */
[----:B------:R-:W3:Y:S01]  /*179f0*/  LDL.LU.64 R12, [R1+0x178] ;  /* 0x00017800010c7983 */ /* 0x000ee20000300a00 */
[----:B--2---:R-:W-:-:S03]  /*17a00*/  IMAD.WIDE R162, R202, 0x4, R10 ;  /* 0x00000004caa27825 */ /* 0x004fc600078e020a */
[----:B------:R-:W2:Y:S01]  /*17a10*/  LDL.LU.64 R10, [R1+0x188] ;  /* 0x00018800010a7983 */ /* 0x000ea20000300a00 */
[----:B------:R-:W-:-:S03]  /*17a20*/  IMAD.WIDE R168, R202, 0x4, R8 ;  /* 0x00000004caa87825 */ /* 0x000fc600078e0208 */
[----:B------:R-:W2:Y:S01]  /*17a30*/  LDL.LU.64 R8, [R1+0x198] ;  /* 0x0001980001087983 */ /* 0x000ea20000300a00 */
[C---:B------:R-:W-:Y:S02]  /*17a40*/  IADD3 R3, R0.reuse, -0x1ab, RZ ;  /* 0xfffffe5500037810 */ /* 0x040fe40007ffe0ff */
[C---:B------:R-:W-:Y:S02]  /*17a50*/  IADD3 R2, R0.reuse, -0x1af, RZ ;  /* 0xfffffe5100027810 */ /* 0x040fe40007ffe0ff */
[----:B------:R-:W-:Y:S02]  /*17a60*/  ISETP.GE.U32.AND P5, PT, R3, 0x7ffffdd6, PT ;  /* 0x7ffffdd60300780c */ /* 0x000fe40003fa6070 */
[----:B------:R-:W-:Y:S02]  /*17a70*/  IADD3 R3, R0, -0x1b3, RZ ;  /* 0xfffffe4d00037810 */ /* 0x000fe40007ffe0ff */
[----:B------:R-:W-:Y:S02]  /*17a80*/  ISETP.GE.U32.AND P6, PT, R2, 0x7ffffdd2, PT ;  /* 0x7ffffdd20200780c */ /* 0x000fe40003fc6070 */
[----:B------:R-:W-:-:S02]  /*17a90*/  IADD3 R2, R0, -0x1b7, RZ ;  /* 0xfffffe4900027810 */ /* 0x000fc40007ffe0ff */
[----:B------:R-:W-:Y:S02]  /*17aa0*/  ISETP.GE.U32.AND P3, PT, R3, 0x7ffffdce, PT ;  /* 0x7ffffdce0300780c */ /* 0x000fe40003f66070 */
[----:B------:R-:W-:Y:S01]  /*17ab0*/  ISETP.GE.U32.AND P2, PT, R2, 0x7ffffdca, PT ;  /* 0x7ffffdca0200780c */ /* 0x000fe20003f46070 */
[----:B------:R-:W-:Y:S04]  /*17ac0*/  STL.64 [R1+0xd18], R160 ;  /* 0x000d18a001007387 */ /* 0x000fe80000100a00 */
[----:B------:R1:W-:Y:S04]  /*17ad0*/  LDGSTS.E [R5+0x6a800], [R22.64], !P5 ;  /* 0x6a80000016057fae */ /* 0x0003e8000e921848 */
[----:B------:R1:W-:Y:S04]  /*17ae0*/  LDGSTS.E [R5+0x6aa00], [R248.64], !P5 ;  /* 0x6aa00000f8057fae */ /* 0x0003e8000e921848 */
[----:B------:R-:W-:Y:S04]  /*17af0*/  STL [R1+0xd20], R77 ;  /* 0x000d204d01007387 */ /* 0x000fe80000100800 */
[----:B------:R1:W-:Y:S04]  /*17b00*/  LDGSTS.E [R5+0x6b800], [R160.64], !P6 ;  /* 0x6b800000a0057fae */ /* 0x0003e8000f121848 */
[----:B------:R-:W-:Y:S04]  /*17b10*/  STL.64 [R1+0xd08], R162 ;  /* 0x000d08a201007387 */ /* 0x000fe80000100a00 */
[----:B------:R1:W-:Y:S04]  /*17b20*/  LDGSTS.E [R5+0x6ba00], [R76.64], !P6 ;  /* 0x6ba000004c057fae */ /* 0x0003e8000f121848 */
[----:B------:R-:W-:Y:S04]  /*17b30*/  STL.64 [R1+0xd28], R168 ;  /* 0x000d28a801007387 */ /* 0x000fe80000100a00 */
[----:B------:R1:W-:Y:S04]  /*17b40*/  LDGSTS.E [R5+0x6c800], [R162.64], !P3 ;  /* 0x6c800000a2057fae */ /* 0x0003e8000d921848 */
[----:B------:R1:W-:Y:S01]  /*17b50*/  LDGSTS.E [R5+0x6ca00], [R168.64], !P3 ;  /* 0x6ca00000a8057fae */ /* 0x0003e2000d921848 */
[----:B------:R-:W-:-:S05]  /*17b60*/  IMAD.WIDE R164, R202, 0x4, R20 ;  /* 0x00000004caa47825 */ /* 0x000fca00078e0214 */
[----:B------:R1:W-:Y:S01]  /*17b70*/  LDGSTS.E [R5+0x6d800], [R164.64], !P2 ;  /* 0x6d800000a4057fae */ /* 0x0003e2000d121848 */
[----:B------:R-:W-:-:S03]  /*17b80*/  IMAD.WIDE R166, R202, 0x4, R18 ;  /* 0x00000004caa67825 */ /* 0x000fc600078e0212 */
[----:B------:R-:W2:Y:S01]  /*17b90*/  LDL.LU.64 R18, [R1+0x1a8] ;  /* 0x0001a80001127983 */ /* 0x000ea20000300a00 */
[----:B------:R-:W-:-:S04]  /*17ba0*/  IMAD.WIDE R176, R202, 0x4, R16 ;  /* 0x00000004cab07825 */ /* 0x000fc800078e0210 */
[C---:B----4-:R-:W-:Y:S02]  /*17bb0*/  IMAD.WIDE R170, R202.reuse, 0x4, R6 ;  /* 0x00000004caaa7825 */ /* 0x050fe400078e0206 */
[----:B------:R-:W4:Y:S04]  /*17bc0*/  LDL.LU.64 R6, [R1+0x3b8] ;  /* 0x0003b80001067983 */ /* 0x000f280000300a00 */
[----:B------:R-:W4:Y:S04]  /*17bd0*/  LDL.LU.64 R16, [R1+0x3c8] ;  /* 0x0003c80001107983 */ /* 0x000f280000300a00 */
[----:B-1----:R-:W4:Y:S04]  /*17be0*/  LDL.LU.64 R4, [R1+0x3d8] ;  /* 0x0003d80001047983 */ /* 0x002f280000300a00 */
[----:B------:R1:W-:Y:S04]  /*17bf0*/  STL.64 [R1+0xd00], R164 ;  /* 0x000d00a401007387 */ /* 0x0003e80000100a00 */
[----:B------:R-:W-:Y:S04]  /*17c00*/  STL.64 [R1+0xcf8], R166 ;  /* 0x000cf8a601007387 */ /* 0x000fe80000100a00 */
[----:B------:R-:W-:Y:S04]  /*17c10*/  STL.64 [R1+0xd38], R176 ;  /* 0x000d38b001007387 */ /* 0x000fe80000100a00 */
[----:B------:R-:W-:Y:S01]  /*17c20*/  STL.64 [R1+0xd40], R170 ;  /* 0x000d40aa01007387 */ /* 0x000fe20000100a00 */
[----:B---3--:R-:W-:-:S03]  /*17c30*/  IMAD.WIDE R174, R202, 0x4, R12 ;  /* 0x00000004caae7825 */ /* 0x008fc600078e020c */
[----:B------:R-:W3:Y:S01]  /*17c40*/  LDL.LU.64 R12, [R1+0x400] ;  /* 0x00040000010c7983 */ /* 0x000ee20000300a00 */
[----:B------:R-:W-:-:S03]  /*17c50*/  IMAD.WIDE R172, R202, 0x4, R14 ;  /* 0x00000004caac7825 */ /* 0x000fc600078e020e */
[----:B------:R-:W3:Y:S01]  /*17c60*/  LDL.LU.64 R14, [R1+0x4d0] ;  /* 0x0004d000010e7983 */ /* 0x000ee20000300a00 */
[----:B--2---:R-:W-:-:S04]  /*17c70*/  IMAD.WIDE R180, R202, 0x4, R10 ;  /* 0x00000004cab47825 */ /* 0x004fc800078e020a */
[C---:B------:R-:W-:Y:S02]  /*17c80*/  IMAD.WIDE R178, R202.reuse, 0x4, R8 ;  /* 0x00000004cab27825 */ /* 0x040fe400078e0208 */
[----:B------:R-:W2:Y:S04]  /*17c90*/  LDL.LU.64 R8, [R1+0x4e0] ;  /* 0x0004e00001087983 */ /* 0x000ea80000300a00 */
[----:B------:R-:W2:Y:S04]  /*17ca0*/  LDL.LU.64 R10, [R1+0x500] ;  /* 0x00050000010a7983 */ /* 0x000ea80000300a00 */
[----:B------:R-:W-:Y:S04]  /*17cb0*/  STL.64 [R1+0xd48], R172 ;  /* 0x000d48ac01007387 */ /* 0x000fe80000100a00 */
[----:B------:R-:W-:Y:S04]  /*17cc0*/  STL.64 [R1+0xd50], R174 ;  /* 0x000d50ae01007387 */ /* 0x000fe80000100a00 */
[----:B------:R-:W-:Y:S04]  /*17cd0*/  STL.64 [R1+0xd58], R180 ;  /* 0x000d58b401007387 */ /* 0x000fe80000100a00 */
[----:B------:R-:W-:Y:S01]  /*17ce0*/  STL.64 [R1+0xd60], R178 ;  /* 0x000d60b201007387 */ /* 0x000fe20000100a00 */
[----:B------:R-:W-:-:S04]  /*17cf0*/  IMAD.WIDE R182, R202, 0x4, R18 ;  /* 0x00000004cab67825 */ /* 0x000fc800078e0212 */
[C---:B----4-:R-:W-:Y:S02]  /*17d00*/  IMAD.WIDE R188, R202.reuse, 0x4, R6 ;  /* 0x00000004cabc7825 */ /* 0x050fe400078e0206 */
[----:B------:R-:W4:Y:S02]  /*17d10*/  LDL.LU.64 R6, [R1+0x510] ;  /* 0x0005100001067983 */ /* 0x000f240000300a00 */
[C---:B------:R-:W-:Y:S02]  /*17d20*/  IMAD.WIDE R184, R202.reuse, 0x4, R16 ;  /* 0x00000004cab87825 */ /* 0x040fe400078e0210 */
[----:B------:R-:W4:Y:S02]  /*17d30*/  LDL.LU.64 R18, [R1+0x520] ;  /* 0x0005200001127983 */ /* 0x000f240000300a00 */
[C---:B------:R-:W-:Y:S02]  /*17d40*/  IMAD.WIDE R186, R202.reuse, 0x4, R4 ;  /* 0x00000004caba7825 */ /* 0x040fe400078e0204 */
[----:B------:R-:W4:Y:S04]  /*17d50*/  LDL.LU.64 R4, [R1+0x530] ;  /* 0x0005300001047983 */ /* 0x000f280000300a00 */
[----:B------:R-:W4:Y:S04]  /*17d60*/  LDL.LU.64 R16, [R1+0x540] ;  /* 0x0005400001107983 */ /* 0x000f280000300a00 */
        /* <DEDUP_REMOVED lines=9> */
[----:B----4-:R-:W-:-:S03]  /*17e00*/  IMAD.WIDE R200, R202, 0x4, R6 ;  /* 0x00000004cac87825 */ /* 0x010fc600078e0206 */
[----:B------:R-:W4:Y:S01]  /*17e10*/  LDL.LU.64 R6, [R1+0x580] ;  /* 0x0005800001067983 */ /* 0x000f220000300a00 */
[----:B------:R-:W-:-:S03]  /*17e20*/  IMAD.WIDE R198, R202, 0x4, R18 ;  /* 0x00000004cac67825 */ /* 0x000fc600078e0212 */
[----:B------:R-:W4:Y:S01]  /*17e30*/  LDL.LU.64 R18, [R1+0x590] ;  /* 0x0005900001127983 */ /* 0x000f220000300a00 */
[----:B------:R-:W-:-:S03]  /*17e40*/  IMAD.WIDE R204, R202, 0x4, R4 ;  /* 0x00000004cacc7825 */ /* 0x000fc600078e0204 */
[----:B------:R-:W4:Y:S01]  /*17e50*/  LDL.LU.64 R4, [R1+0x5e0] ;  /* 0x0005e00001047983 */ /* 0x000f220000300a00 */
[----:B------:R-:W-:-:S03]  /*17e60*/  IMAD.WIDE R210, R202, 0x4, R16 ;  /* 0x00000004cad27825 */ /* 0x000fc600078e0210 */
[----:B------:R-:W4:Y:S01]  /*17e70*/  LDL.LU.64 R16, [R1+0x5e8] ;  /* 0x0005e80001107983 */ /* 0x000f220000300a00 */
[----:B---3--:R-:W-:-:S03]  /*17e80*/  IMAD.WIDE R206, R202, 0x4, R12 ;  /* 0x00000004cace7825 */ /* 0x008fc600078e020c */
[----:B------:R-:W3:Y:S01]  /*17e90*/  LDL.LU.64 R12, [R1+0x5f0] ;  /* 0x0005f000010c7983 */ /* 0x000ee20000300a00 */
[----:B------:R-:W-:-:S03]  /*17ea0*/  IMAD.WIDE R208, R202, 0x4, R14 ;  /* 0x00000004cad07825 */ /* 0x000fc600078e020e */
[----:B------:R-:W3:Y:S01]  /*17eb0*/  LDL.LU.64 R14, [R1+0x640] ;  /* 0x00064000010e7983 */ /* 0x000ee20000300a00 */
[----:B--2---:R-:W-:-:S03]  /*17ec0*/  IMAD.WIDE R218, R202, 0x4, R8 ;  /* 0x00000004cada7825 */ /* 0x004fc600078e0208 */
[----:B------:R-:W2:Y:S01]  /*17ed0*/  LDL.LU.64 R8, [R1+0x638] ;  /* 0x0006380001087983 */ /* 0x000ea20000300a00 */
[----:B------:R-:W-:-:S03]  /*17ee0*/  IMAD.WIDE R212, R202, 0x4, R10 ;  /* 0x00000004cad47825 */ /* 0x000fc600078e020a */
[----:B------:R-:W2:Y:S04]  /*17ef0*/  LDL.LU.64 R20, [R1+0x630] ;  /* 0x0006300001147983 */ /* 0x000ea80000300a00 */
        /* <DEDUP_REMOVED lines=19> */
[----:B------:R-:W-:-:S04]  /*18030*/  IMAD.WIDE R234, R202, 0x4, R18 ;  /* 0x00000004caea7825 */ /* 0x000fc800078e0212 */
[C---:B------:R-:W-:Y:S02]  /*18040*/  IMAD.WIDE R236, R202.reuse, 0x4, R4 ;  /* 0x00000004caec7825 */ /* 0x040fe400078e0204 */
[----:B------:R-:W4:Y:S04]  /*18050*/  LDL.LU.64 R4, [R1+0x688] ;  /* 0x0006880001047983 */ /* 0x000f280000300a00 */
[----:B------:R-:W4:Y:S01]  /*18060*/  LDL.LU.64 R18, [R1+0x690] ;  /* 0x0006900001127983 */ /* 0x000f220000300a00 */
[----:B------:R-:W-:-:S04]  /*18070*/  IMAD.WIDE R242, R202, 0x4, R16 ;  /* 0x00000004caf27825 */ /* 0x000fc800078e0210 */
[C---:B---3--:R-:W-:Y:S02]  /*18080*/  IMAD.WIDE R240, R202.reuse, 0x4, R12 ;  /* 0x00000004caf07825 */ /* 0x048fe400078e020c */
[----:B------:R-:W3:Y:S02]  /*18090*/  LDL.LU.64 R12, [R1+0x6a0] ;  /* 0x0006a000010c7983 */ /* 0x000ee40000300a00 */
[C---:B------:R-:W-:Y:S02]  /*180a0*/  IMAD.WIDE R244, R202.reuse, 0x4, R14 ;  /* 0x00000004caf47825 */ /* 0x040fe400078e020e */
[----:B------:R-:W3:Y:S04]  /*180b0*/  LDL.LU.64 R16, [R1+0x6b0] ;  /* 0x0006b00001107983 */ /* 0x000ee80000300a00 */
[----:B------:R-:W3:Y:S01]  /*180c0*/  LDL.LU.64 R14, [R1+0x6c0] ;  /* 0x0006c000010e7983 */ /* 0x000ee20000300a00 */
[----:B--2---:R-:W-:-:S03]  /*180d0*/  IMAD.WIDE R34, R202, 0x4, R8 ;  /* 0x00000004ca227825 */ /* 0x004fc600078e0208 */
[----:B------:R-:W2:Y:S01]  /*180e0*/  LDL.LU.64 R8, [R1+0x6d0] ;  /* 0x0006d00001087983 */ /* 0x000ea20000300a00 */
[----:B------:R-:W-:-:S03]  /*180f0*/  IMAD.WIDE R32, R202, 0x4, R10 ;  /* 0x00000004ca207825 */ /* 0x000fc600078e020a */
[----:B------:R-:W2:Y:S01]  /*18100*/  LDL.LU.64 R10, [R1+0x6e0] ;  /* 0x0006e000010a7983 */ /* 0x000ea20000300a00 */
[----:B------:R-:W-:-:S04]  /*18110*/  IMAD.WIDE R228, R202, 0x4, R20 ;  /* 0x00000004cae47825 */ /* 0x000fc800078e0214 */
[C---:B----4-:R-:W-:Y:S02]  /*18120*/  IMAD.WIDE R30, R202.reuse, 0x4, R6 ;  /* 0x00000004ca1e7825 */ /* 0x050fe400078e0206 */
[----:B------:R-:W4:Y:S02]  /*18130*/  LDL.LU.64 R6, [R1+0x6f0] ;  /* 0x0006f00001067983 */ /* 0x000f240000300a00 */
[C---:B------:R-:W-:Y:S02]  /*18140*/  IMAD.WIDE R28, R202.reuse, 0x4, R4 ;  /* 0x00000004ca1c7825 */ /* 0x040fe400078e0204 */
[----:B------:R-:W4:Y:S04]  /*18150*/  LDL.LU.64 R4, [R1+0x700] ;  /* 0x0007000001047983 */ /* 0x000f280000300a00 */
[----:B------:R-:W4:Y:S01]  /*18160*/  LDL.LU.64 R38, [R1+0x708] ;  /* 0x0007080001267983 */ /* 0x000f220000300a00 */
[----:B---3--:R-:W-:-:S03]  /*18170*/  IMAD.WIDE R24, R202, 0x4, R12 ;  /* 0x00000004ca187825 */ /* 0x008fc600078e020c */
[----:B------:R-:W3:Y:S04]  /*18180*/  LDL.LU.64 R12, [R1+0x718] ;  /* 0x00071800010c7983 */ /* 0x000ee80000300a00 */
[----:B------:R-:W3:Y:S04]  /*18190*/  LDL.LU.64 R36, [R1+0x728] ;  /* 0x0007280001247983 */ /* 0x000ee80000300a00 */
[----:B------:R-:W3:Y:S04]  /*181a0*/  LDL.LU.64 R46, [R1+0x730] ;  /* 0x00073000012e7983 */ /* 0x000ee80000300a00 */
[----:B------:R-:W3:Y:S01]  /*181b0*/  LDL.LU.64 R40, [R1+0x740] ;  /* 0x0007400001287983 */ /* 0x000ee20000300a00 */
[----:B------:R-:W-:-:S04]  /*181c0*/  IMAD.WIDE R22, R202, 0x4, R16 ;  /* 0x00000004ca167825 */ /* 0x000fc800078e0210 */
[C---:B------:R-:W-:Y:S02]  /*181d0*/  IMAD.WIDE R20, R202.reuse, 0x4, R14 ;  /* 0x00000004ca147825 */ /* 0x040fe400078e020e */
[----:B------:R-:W3:Y:S02]  /*181e0*/  LDL.LU.64 R14, [R1+0x748] ;  /* 0x00074800010e7983 */ /* 0x000ee40000300a00 */
[----:B--2---:R-:W-:Y:S02]  /*181f0*/  IMAD.WIDE R16, R202, 0x4, R10 ;  /* 0x00000004ca107825 */ /* 0x004fe400078e020a */
[----:B------:R-:W2:Y:S01]  /*18200*/  LDL.LU.64 R10, [R1+0x750] ;  /* 0x00075000010a7983 */ /* 0x000ea20000300a00 */
[C---:B------:R-:W-:Y:S02]  /*18210*/  IADD3 R3, R0.reuse, -0x1bb, RZ ;  /* 0xfffffe4500037810 */ /* 0x040fe40007ffe0ff */
[----:B------:R-:W-:Y:S02]  /*18220*/  IADD3 R2, R0, -0x1bf, RZ ;  /* 0xfffffe4100027810 */ /* 0x000fe40007ffe0ff */
[----:B-1----:R-:W-:-:S02]  /*18230*/  LOP3.LUT R165, R203, 0x40, RZ, 0x3c, !PT ;  /* 0x00000040cba57812 */ /* 0x002fc400078e3cff */
[----:B------:R-:W-:Y:S01]  /*18240*/  LOP3.LUT R147, R203, 0x60, RZ, 0x3c, !PT ;  /* 0x00000060cb937812 */ /* 0x000fe200078e3cff */
[----:B------:R-:W-:Y:S01]  /*18250*/  IMAD.WIDE R26, R202, 0x4, R18 ;  /* 0x00000004ca1a7825 */ /* 0x000fe200078e0212 */
[----:B------:R-:W-:Y:S01]  /*18260*/  ISETP.GE.U32.AND P0, PT, R3, 0x7ffffdc6, PT ;  /* 0x7ffffdc60300780c */ /* 0x000fe20003f06070 */
[----:B------:R1:W-:Y:S01]  /*18270*/  LDGSTS.E [R165+0x6da00], [R166.64], !P2 ;  /* 0x6da00000a6a57fae */ /* 0x0003e2000d121848 */
[----:B------:R-:W-:Y:S02]  /*18280*/  ISETP.GE.U32.AND P1, PT, R2, 0x7ffffdc2, PT ;  /* 0x7ffffdc20200780c */ /* 0x000fe40003f26070 */
[C---:B------:R-:W-:Y:S01]  /*18290*/  IADD3 R3, R0.reuse, -0x1c3, RZ ;  /* 0xfffffe3d00037810 */ /* 0x040fe20007ffe0ff */
[----:B------:R-:W2:Y:S01]  /*182a0*/  LDL.LU.64 R42, [R1+0x758] ;  /* 0x00075800012a7983 */ /* 0x000ea20000300a00 */
[----:B------:R-:W-:Y:S02]  /*182b0*/  IADD3 R2, R0, -0x1c7, RZ ;  /* 0xfffffe3900027810 */ /* 0x000fe40007ffe0ff */
[----:B------:R-:W-:-:S02]  /*182c0*/  ISETP.GE.U32.AND P4, PT, R3, 0x7ffffdbe, PT ;  /* 0x7ffffdbe0300780c */ /* 0x000fc40003f86070 */
[----:B------:R-:W-:Y:S02]  /*182d0*/  ISETP.GE.U32.AND P5, PT, R2, 0x7ffffdba, PT ;  /* 0x7ffffdba0200780c */ /* 0x000fe40003fa6070 */
[C---:B------:R-:W-:Y:S01]  /*182e0*/  IADD3 R3, R0.reuse, -0x1cb, RZ ;  /* 0xfffffe3500037810 */ /* 0x040fe20007ffe0ff */
[----:B------:R1:W-:Y:S01]  /*182f0*/  LDGSTS.E [R165+0x6e800], [R176.64], !P0 ;  /* 0x6e800000b0a57fae */ /* 0x0003e2000c121848 */
[----:B------:R-:W-:Y:S02]  /*18300*/  IADD3 R2, R0, -0x1cf, RZ ;  /* 0xfffffe3100027810 */ /* 0x000fe40007ffe0ff */
[----:B------:R-:W-:Y:S01]  /*18310*/  ISETP.GE.U32.AND P6, PT, R3, 0x7ffffdb6, PT ;  /* 0x7ffffdb60300780c */ /* 0x000fe20003fc6070 */
[----:B------:R1:W-:Y:S01]  /*18320*/  LDGSTS.E [R165+0x6ea00], [R170.64], !P0 ;  /* 0x6ea00000aaa57fae */ /* 0x0003e2000c121848 */
[----:B------:R-:W-:Y:S02]  /*18330*/  ISETP.GE.U32.AND P3, PT, R2, 0x7ffffdb2, PT ;  /* 0x7ffffdb20200780c */ /* 0x000fe40003f66070 */
[C---:B------:R-:W-:Y:S01]  /*18340*/  IADD3 R3, R0.reuse, -0x1d3, RZ ;  /* 0xfffffe2d00037810 */ /* 0x040fe20007ffe0ff */
[----:B------:R1:W-:Y:S01]  /*18350*/  LDGSTS.E [R165+0x6f800], [R172.64], !P1 ;  /* 0x6f800000aca57fae */ /* 0x0003e2000c921848 */
        /* <DEDUP_REMOVED lines=9> */
[----:B------:R-:W-:-:S02]  /*183f0*/  ISETP.GE.U32.AND P4, PT, R2, 0x7ffffda2, PT ;  /* 0x7ffffda20200780c */ /* 0x000fc40003f86070 */
[C---:B------:R-:W-:Y:S01]  /*18400*/  IADD3 R3, R0.reuse, -0x1e3, RZ ;  /* 0xfffffe1d00037810 */ /* 0x040fe20007ffe0ff */
[----:B------:R1:W-:Y:S01]  /*18410*/  LDGSTS.E [R165+0x71800], [R182.64], !P5 ;  /* 0x71800000b6a57fae */ /* 0x0003e2000e921848 */
[----:B------:R-:W-:-:S03]  /*18420*/  IADD3 R2, R0, -0x1e7, RZ ;  /* 0xfffffe1900027810 */ /* 0x000fc60007ffe0ff */
[----:B------:R1:W-:Y:S01]  /*18430*/  LDGSTS.E [R165+0x71a00], [R188.64], !P5 ;  /* 0x71a00000bca57fae */ /* 0x0003e2000e921848 */
[----:B------:R-:W-:-:S03]  /*18440*/  ISETP.GE.U32.AND P5, PT, R3, 0x7ffffd9e, PT ;  /* 0x7ffffd9e0300780c */ /* 0x000fc60003fa6070 */
[----:B------:R1:W-:Y:S01]  /*18450*/  LDGSTS.E [R165+0x72800], [R184.64], !P6 ;  /* 0x72800000b8a57fae */ /* 0x0003e2000f121848 */
[----:B------:R-:W-:-:S03]  /*18460*/  IADD3 R3, R0, -0x1eb, RZ ;  /* 0xfffffe1500037810 */ /* 0x000fc60007ffe0ff */
[----:B------:R1:W-:Y:S01]  /*18470*/  LDGSTS.E [R165+0x72a00], [R186.64], !P6 ;  /* 0x72a00000baa57fae */ /* 0x0003e2000f121848 */
[----:B------:R-:W-:Y:S02]  /*18480*/  ISETP.GE.U32.AND P6, PT, R2, 0x7ffffd9a, PT ;  /* 0x7ffffd9a0200780c */ /* 0x000fe40003fc6070 */
[----:B------:R-:W-:Y:S01]  /*18490*/  IADD3 R2, R0, -0x1ef, RZ ;  /* 0xfffffe1100027810 */ /* 0x000fe20007ffe0ff */
[----:B------:R1:W-:Y:S04]  /*184a0*/  LDGSTS.E [R165+0x73800], [R196.64], !P3 ;  /* 0x73800000c4a57fae */ /* 0x0003e8000d921848 */
        /* <DEDUP_REMOVED lines=55> */
[----:B------:R1:W-:Y:S01]  /*18820*/  LDGSTS.E [R147+0x61c00], [R32.64], !P3 ;  /* 0x61c0000020937fae */ /* 0x0003e2000d921848 */
[----:B------:R-:W-:-:S03]  /*18830*/  IMAD.WIDE R18, R202, 0x4, R8 ;  /* 0x00000004ca127825 */ /* 0x000fc600078e0208 */
        /* <DEDUP_REMOVED lines=10> */
[----:B------:R1:W-:Y:S04]  /*188e0*/  LDGSTS.E [R147+0x64c00], [R20.64], !P1 ;  /* 0x64c0000014937fae */ /* 0x0003e8000c921848 */
[----:B------:R1:W-:Y:S01]  /*188f0*/  LDGSTS.E [R147+0x64e00], [R18.64], !P1 ;  /* 0x64e0000012937fae */ /* 0x0003e2000c921848 */
[----:B------:R-:W-:Y:S01]  /*18900*/  ISETP.GE.U32.AND P1, PT, R2, 0x7ffffdd1, PT ;  /* 0x7ffffdd10200780c */ /* 0x000fe20003f26070 */
[C---:B----4-:R-:W-:Y:S02]  /*18910*/  IMAD.WIDE R2, R202.reuse, 0x4, R38 ;  /* 0x00000004ca027825 */ /* 0x050fe400078e0226 */
[----:B------:R-:W4:Y:S02]  /*18920*/  LDL.LU.64 R38, [R1+0x8a0] ;  /* 0x0008a00001267983 */ /* 0x000f240000300a00 */
[----:B------:R-:W-:-:S02]  /*18930*/  IMAD.WIDE R6, R202, 0x4, R6 ;  /* 0x00000004ca067825 */ /* 0x000fc400078e0206 */
[----:B------:R1:W-:Y:S02]  /*18940*/  LDGSTS.E [R147+0x65c00], [R16.64], !P4 ;  /* 0x65c0000010937fae */ /* 0x0003e4000e121848 */
[C---:B------:R-:W-:Y:S02]  /*18950*/  IMAD.WIDE R4, R202.reuse, 0x4, R4 ;  /* 0x00000004ca047825 */ /* 0x040fe400078e0204 */
[----:B------:R1:W-:Y:S04]  /*18960*/  LDGSTS.E [R147+0x65e00], [R6.64], !P4 ;  /* 0x65e0000006937fae */ /* 0x0003e8000e121848 */
[----:B------:R1:W-:Y:S04]  /*18970*/  LDGSTS.E [R147+0x66c00], [R4.64], !P5 ;  /* 0x66c0000004937fae */ /* 0x0003e8000e921848 */
[----:B------:R1:W-:Y:S01]  /*18980*/  LDGSTS.E [R147+0x66e00], [R2.64], !P5 ;  /* 0x66e0000002937fae */ /* 0x0003e2000e921848 */
[----:B---3--:R-:W-:-:S03]  /*18990*/  IMAD.WIDE R44, R202, 0x4, R12 ;  /* 0x00000004ca2c7825 */ /* 0x008fc600078e020c */
[----:B------:R-:W3:Y:S01]  /*189a0*/  LDL.LU.64 R12, [R1+0x898] ;  /* 0x00089800010c7983 */ /* 0x000ee20000300a00 */
[----:B------:R-:W-:-:S03]  /*189b0*/  IMAD.WIDE R50, R202, 0x4, R36 ;  /* 0x00000004ca327825 */ /* 0x000fc600078e0224 */
[----:B------:R-:W3:Y:S01]  /*189c0*/  LDL.LU.64 R36, [R1+0x890] ;  /* 0x0008900001247983 */ /* 0x000ee20000300a00 */
[----:B------:R-:W-:-:S03]  /*189d0*/  IMAD.WIDE R48, R202, 0x4, R46 ;  /* 0x00000004ca307825 */ /* 0x000fc600078e022e */
[----:B------:R1:W-:Y:S04]  /*189e0*/  STL.64 [R1+0x218], R44 ;  /* 0x0002182c01007387 */ /* 0x0003e80000100a00 */
[----:B------:R2:W-:Y:S04]  /*189f0*/  STL.64 [R1+0x210], R50 ;  /* 0x0002103201007387 */ /* 0x0005e80000100a00 */
[----:B------:R-:W3:Y:S04]  /*18a00*/  LDL.LU.64 R46, [R1+0x888] ;  /* 0x00088800012e7983 */ /* 0x000ee80000300a00 */
[----:B------:R1:W-:Y:S04]  /*18a10*/  LDGSTS.E [R147+0x67c00], [R44.64], !P6 ;  /* 0x67c000002c937fae */ /* 0x0003e8000f121848 */
[----:B------:R-:W-:Y:S01]  /*18a20*/  STL.64 [R1+0x208], R48 ;  /* 0x0002083001007387 */ /* 0x000fe20000100a00 */
[----:B------:R-:W-:-:S03]  /*18a30*/  IMAD.WIDE R40, R202, 0x4, R40 ;  /* 0x00000004ca287825 */ /* 0x000fc600078e0228 */
[----:B------:R2:W-:Y:S04]  /*18a40*/  LDGSTS.E [R147+0x67e00], [R50.64], !P6 ;  /* 0x67e0000032937fae */ /* 0x0005e8000f121848 */
[----:B-1----:R-:W3:Y:S04]  /*18a50*/  LDL.LU.64 R44, [R1+0x880] ;  /* 0x00088000012c7983 */ /* 0x002ee80000300a00 */
[----:B------:R1:W-:Y:S04]  /*18a60*/  LDGSTS.E [R147+0x68c00], [R48.64], !P3 ;  /* 0x68c0000030937fae */ /* 0x0003e8000d921848 */
[----:B------:R1:W-:Y:S01]  /*18a70*/  STL.64 [R1+0x200], R40 ;  /* 0x0002002801007387 */ /* 0x0003e20000100a00 */
[----:B--2---:R-:W-:-:S03]  /*18a80*/  IMAD.WIDE R50, R202, 0x4, R10 ;  /* 0x00000004ca327825 */ /* 0x004fc600078e020a */
[----:B------:R1:W-:Y:S04]  /*18a90*/  LDGSTS.E [R147+0x68e00], [R40.64], !P3 ;  /* 0x68e0000028937fae */ /* 0x0003e8000d921848 */
[----:B-1----:R-:W2:Y:S04]  /*18aa0*/  LDL.LU.64 R40, [R1+0x878] ;  /* 0x0008780001287983 */ /* 0x002ea80000300a00 */
[----:B------:R-:W2:Y:S01]  /*18ab0*/  LDL.LU.64 R10, [R1+0x870] ;  /* 0x00087000010a7983 */ /* 0x000ea20000300a00 */
[----:B------:R-:W-:-:S04]  /*18ac0*/  IMAD.WIDE R14, R202, 0x4, R14 ;  /* 0x00000004ca0e7825 */ /* 0x000fc800078e020e */
[C---:B------:R-:W-:Y:S01]  /*18ad0*/  IMAD.WIDE R48, R202.reuse, 0x4, R42 ;  /* 0x00000004ca307825 */ /* 0x040fe200078e022a */
[----:B------:R1:W-:Y:S04]  /*18ae0*/  STL.64 [R1+0x1f8], R14 ;  /* 0x0001f80e01007387 */ /* 0x0003e80000100a00 */
[----:B------:R-:W-:Y:S04]  /*18af0*/  STL.64 [R1+0x1f0], R50 ;  /* 0x0001f03201007387 */ /* 0x000fe80000100a00 */
[----:B------:R1:W-:Y:S04]  /*18b00*/  LDGSTS.E [R147+0x69c00], [R14.64], !P2 ;  /* 0x69c000000e937fae */ /* 0x0003e8000d121848 */
[----:B------:R1:W-:Y:S04]  /*18b10*/  LDGSTS.E [R147+0x69e00], [R50.64], !P2 ;  /* 0x69e0000032937fae */ /* 0x0003e8000d121848 */
[----:B------:R1:W-:Y:S01]  /*18b20*/  LDGSTS.E [R147+0x6ac00], [R48.64], !P0 ;  /* 0x6ac0000030937fae */ /* 0x0003e2000c121848 */
[----:B----4-:R-:W-:-:S03]  /*18b30*/  IMAD.WIDE R42, R202, 0x4, R38 ;  /* 0x00000004ca2a7825 */ /* 0x010fc600078e0226 */
[----:B------:R-:W4:Y:S04]  /*18b40*/  LDL.LU.64 R38, [R1+0x868] ;  /* 0x0008680001267983 */ /* 0x000f280000300a00 */
[----:B------:R-:W-:Y:S04]  /*18b50*/  STL.64 [R1+0x1e0], R48 ;  /* 0x0001e03001007387 */ /* 0x000fe80000100a00 */
[----:B-1----:R-:W4:Y:S04]  /*18b60*/  LDL.LU.64 R14, [R1+0x860] ;  /* 0x00086000010e7983 */ /* 0x002f280000300a00 */
[----:B------:R3:W-:Y:S04]  /*18b70*/  STL.64 [R1+0x1d8], R42 ;  /* 0x0001d82a01007387 */ /* 0x0007e80000100a00 */
[----:B------:R3:W-:Y:S02]  /*18b80*/  LDGSTS.E [R147+0x6ae00], [R42.64], !P0 ;  /* 0x6ae000002a937fae */ /* 0x0007e4000c121848 */
[----:B---3--:R-:W-:-:S02]  /*18b90*/  IMAD.WIDE R42, R202, 0x4, R12 ;  /* 0x00000004ca2a7825 */ /* 0x008fc400078e020c */
[----:B------:R-:W3:Y:S02]  /*18ba0*/  LDL.LU.64 R12, [R1+0x858] ;  /* 0x00085800010c7983 */ /* 0x000ee40000300a00 */
[C---:B------:R-:W-:Y:S02]  /*18bb0*/  IMAD.WIDE R50, R202.reuse, 0x4, R36 ;  /* 0x00000004ca327825 */ /* 0x040fe400078e0224 */
[----:B------:R-:W3:Y:S04]  /*18bc0*/  LDL.LU.64 R36, [R1+0x850] ;  /* 0x0008500001247983 */ /* 0x000ee80000300a00 */
[----:B------:R1:W-:Y:S01]  /*18bd0*/  STL.64 [R1+0x1d0], R42 ;  /* 0x0001d02a01007387 */ /* 0x0003e20000100a00 */
[----:B------:R-:W-:-:S03]  /*18be0*/  IMAD.WIDE R48, R202, 0x4, R46 ;  /* 0x00000004ca307825 */ /* 0x000fc600078e022e */
[----:B------:R1:W-:Y:S04]  /*18bf0*/  STL.64 [R1+0x1c8], R50 ;  /* 0x0001c83201007387 */ /* 0x0003e80000100a00 */
[----:B------:R1:W-:Y:S04]  /*18c00*/  LDGSTS.E [R147+0x6bc00], [R42.64], !P1 ;  /* 0x6bc000002a937fae */ /* 0x0003e8000c921848 */
[----:B------:R1:W-:Y:S01]  /*18c10*/  LDGSTS.E [R147+0x6be00], [R50.64], !P1 ;  /* 0x6be0000032937fae */ /* 0x0003e2000c921848 */
[----:B------:R-:W-:-:S03]  /*18c20*/  IMAD.WIDE R46, R202, 0x4, R44 ;  /* 0x00000004ca2e7825 */ /* 0x000fc600078e022c */
[----:B------:R-:W3:Y:S04]  /*18c30*/  LDL.LU.64 R44, [R1+0x848] ;  /* 0x00084800012c7983 */ /* 0x000ee80000300a00 */
[----:B------:R4:W-:Y:S04]  /*18c40*/  STL.64 [R1+0x1c0], R48 ;  /* 0x0001c03001007387 */ /* 0x0009e80000100a00 */
[----:B-1----:R-:W3:Y:S04]  /*18c50*/  LDL.LU.64 R42, [R1+0x840] ;  /* 0x00084000012a7983 */ /* 0x002ee80000300a00 */
[----:B------:R1:W-:Y:S01]  /*18c60*/  STL.64 [R1+0x1b8], R46 ;  /* 0x0001b82e01007387 */ /* 0x0003e20000100a00 */
        /* <DEDUP_REMOVED lines=9> */
[----:B------:R-:W-:-:S02]  /*18d00*/  ISETP.GE.U32.AND P6, PT, R9, 0x7ffffdc5, PT ;  /* 0x7ffffdc50900780c */ /* 0x000fc40003fc6070 */
[C---:B------:R-:W-:Y:S01]  /*18d10*/  IADD3 R8, R0.reuse, -0x1c0, RZ ;  /* 0xfffffe4000087810 */ /* 0x040fe20007ffe0ff */
[----:B------:R-:W-:Y:S01]  /*18d20*/  STL.64 [R1+0x1b0], R52 ;  /* 0x0001b03401007387 */ /* 0x000fe20000100a00 */
[----:B------:R-:W-:-:S03]  /*18d30*/  IADD3 R9, R0, -0x1c4, RZ ;  /* 0xfffffe3c00097810 */ /* 0x000fc60007ffe0ff */
[----:B------:R4:W-:Y:S01]  /*18d40*/  LDGSTS.E [R147+0x6cc00], [R48.64], !P4 ;  /* 0x6cc0000030937fae */ /* 0x0009e2000e121848 */
[----:B------:R-:W-:-:S03]  /*18d50*/  ISETP.GE.U32.AND P3, PT, R8, 0x7ffffdc1, PT ;  /* 0x7ffffdc10800780c */ /* 0x000fc60003f66070 */
[----:B------:R1:W-:Y:S04]  /*18d60*/  LDGSTS.E [R147+0x6ce00], [R46.64], !P4 ;  /* 0x6ce000002e937fae */ /* 0x0003e8000e121848 */
[----:B------:R-:W-:Y:S01]  /*18d70*/  STL.64 [R1+0x1a8], R50 ;  /* 0x0001a83201007387 */ /* 0x000fe20000100a00 */
[----:B------:R-:W-:-:S03]  /*18d80*/  ISETP.GE.U32.AND P2, PT, R9, 0x7ffffdbd, PT ;  /* 0x7ffffdbd0900780c */ /* 0x000fc60003f46070 */
[----:B------:R1:W-:Y:S04]  /*18d90*/  LDGSTS.E [R147+0x6dc00], [R52.64], !P5 ;  /* 0x6dc0000034937fae */ /* 0x0003e8000e921848 */
[----:B------:R1:W-:Y:S01]  /*18da0*/  LDGSTS.E [R147+0x6de00], [R50.64], !P5 ;  /* 0x6de0000032937fae */ /* 0x0003e2000e921848 */
[----:B------:R-:W-:-:S04]  /*18db0*/  IADD3 R8, R0, -0x1c8, RZ ;  /* 0xfffffe3800087810 */ /* 0x000fc80007ffe0ff */
[----:B------:R-:W-:Y:S01]  /*18dc0*/  ISETP.GE.U32.AND P0, PT, R8, 0x7ffffdb9, PT ;  /* 0x7ffffdb90800780c */ /* 0x000fe20003f06070 */
[C---:B----4-:R-:W-:Y:S02]  /*18dd0*/  IMAD.WIDE R48, R202.reuse, 0x4, R38 ;  /* 0x00000004ca307825 */ /* 0x050fe400078e0226 */
[----:B------:R-:W4:Y:S04]  /*18de0*/  LDL.LU.64 R38, [R1+0x828] ;  /* 0x0008280001267983 */ /* 0x000f280000300a00 */
[----:B------:R3:W-:Y:S01]  /*18df0*/  LDGSTS.E [R147+0x6ec00], [R48.64], !P6 ;  /* 0x6ec0000030937fae */ /* 0x0007e2000f121848 */
[----:B-1----:R-:W-:-:S03]  /*18e00*/  IMAD.WIDE R46, R202, 0x4, R14 ;  /* 0x00000004ca2e7825 */ /* 0x002fc600078e020e */
[----:B------:R-:W4:Y:S04]  /*18e10*/  LDL.LU.64 R14, [R1+0x820] ;  /* 0x00082000010e7983 */ /* 0x000f280000300a00 */
[----:B------:R3:W-:Y:S04]  /*18e20*/  STL.64 [R1+0x1a0], R48 ;  /* 0x0001a03001007387 */ /* 0x0007e80000100a00 */
[----:B------:R1:W-:Y:S04]  /*18e30*/  STL.64 [R1+0x198], R46 ;  /* 0x0001982e01007387 */ /* 0x0003e80000100a00 */
[----:B------:R1:W-:Y:S01]  /*18e40*/  LDGSTS.E [R147+0x6ee00], [R46.64], !P6 ;  /* 0x6ee000002e937fae */ /* 0x0003e2000f121848 */
[----:B---3--:R-:W-:-:S03]  /*18e50*/  IMAD.WIDE R48, R202, 0x4, R12 ;  /* 0x00000004ca307825 */ /* 0x008fc600078e020c */
[----:B------:R-:W3:Y:S01]  /*18e60*/  LDL.LU.64 R12, [R1+0x818] ;  /* 0x00081800010c7983 */ /* 0x000ee20000300a00 */
[----:B-1----:R-:W-:-:S03]  /*18e70*/  IMAD.WIDE R46, R202, 0x4, R36 ;  /* 0x00000004ca2e7825 */ /* 0x002fc600078e0224 */
[----:B------:R-:W3:Y:S04]  /*18e80*/  LDL.LU.64 R36, [R1+0x810] ;  /* 0x0008100001247983 */ /* 0x000ee80000300a00 */
[----:B------:R1:W-:Y:S04]  /*18e90*/  STL.64 [R1+0x190], R48 ;  /* 0x0001903001007387 */ /* 0x0003e80000100a00 */
[----:B------:R1:W-:Y:S04]  /*18ea0*/  STL.64 [R1+0x188], R46 ;  /* 0x0001882e01007387 */ /* 0x0003e80000100a00 */
[----:B------:R1:W-:Y:S04]  /*18eb0*/  LDGSTS.E [R147+0x6fc00], [R48.64], !P3 ;  /* 0x6fc0000030937fae */ /* 0x0003e8000d921848 */
[----:B------:R1:W-:Y:S01]  /*18ec0*/  LDGSTS.E [R147+0x6fe00], [R46.64], !P3 ;  /* 0x6fe000002e937fae */ /* 0x0003e2000d921848 */
[----:B------:R-:W-:-:S05]  /*18ed0*/  IMAD.WIDE R44, R202, 0x4, R44 ;  /* 0x00000004ca2c7825 */ /* 0x000fca00078e022c */
[----:B------:R2:W-:Y:S01]  /*18ee0*/  STL.64 [R1+0x180], R44 ;  /* 0x0001802c01007387 */ /* 0x0005e20000100a00 */
[----:B------:R-:W-:-:S03]  /*18ef0*/  IMAD.WIDE R42, R202, 0x4, R42 ;  /* 0x00000004ca2a7825 */ /* 0x000fc600078e022a */
[----:B-1----:R-:W3:Y:S04]  /*18f00*/  LDL.LU.64 R48, [R1+0x808] ;  /* 0x0008080001307983 */ /* 0x002ee80000300a00 */
[----:B------:R1:W-:Y:S04]  /*18f10*/  STL.64 [R1+0xe8], R42 ;  /* 0x0000e82a01007387 */ /* 0x0003e80000100a00 */
[----:B------:R-:W3:Y:S04]  /*18f20*/  LDL.LU.64 R46, [R1+0x800] ;  /* 0x00080000012e7983 */ /* 0x000ee80000300a00 */
[----:B------:R1:W-:Y:S04]  /*18f30*/  LDGSTS.E [R147+0x70c00], [R44.64], !P2 ;  /* 0x70c000002c937fae */ /* 0x0003e8000d121848 */
[----:B------:R1:W-:Y:S01]  /*18f40*/  LDGSTS.E [R147+0x70e00], [R42.64], !P2 ;  /* 0x70e000002a937fae */ /* 0x0003e2000d121848 */
[----:B--2---:R-:W-:-:S03]  /*18f50*/  IMAD.WIDE R10, R202, 0x4, R10 ;  /* 0x00000004ca0a7825 */ /* 0x004fc600078e020a */
[----:B-1----:R-:W3:Y:S01]  /*18f60*/  LDL.LU.64 R44, [R1+0x7f8] ;  /* 0x0007f800012c7983 */ /* 0x002ee20000300a00 */
[----:B------:R-:W-:-:S03]  /*18f70*/  IMAD.WIDE R42, R202, 0x4, R40 ;  /* 0x00000004ca2a7825 */ /* 0x000fc600078e0228 */
[----:B------:R-:W3:Y:S04]  /*18f80*/  LDL.LU.64 R40, [R1+0x7f0] ;  /* 0x0007f00001287983 */ /* 0x000ee80000300a00 */
[----:B------:R1:W-:Y:S04]  /*18f90*/  STL.64 [R1+0xd8], R42 ;  /* 0x0000d82a01007387 */ /* 0x0003e80000100a00 */
[----:B------:R1:W-:Y:S04]  /*18fa0*/  STL.64 [R1+0xd0], R10 ;  /* 0x0000d00a01007387 */ /* 0x0003e80000100a00 */
[----:B------:R1:W-:Y:S01]  /*18fb0*/  LDGSTS.E [R147+0x71c00], [R42.64], !P0 ;  /* 0x71c000002a937fae */ /* 0x0003e2000c121848 */
[----:B------:R-:W-:-:S02]  /*18fc0*/  IADD3 R9, R0, -0x1cc, RZ ;  /* 0xfffffe3400097810 */ /* 0x000fc40007ffe0ff */
[----:B------:R-:W-:Y:S01]  /*18fd0*/  IADD3 R8, R0, -0x1d0, RZ ;  /* 0xfffffe3000087810 */ /* 0x000fe20007ffe0ff */
[----:B------:R4:W-:Y:S04]  /*18fe0*/  LDGSTS.E [R147+0x71e00], [R10.64], !P0 ;  /* 0x71e000000a937fae */ /* 0x0009e8000c121848 */
[----:B-1----:R-:W3:Y:S01]  /*18ff0*/  LDL.LU.64 R42, [R1+0x7e8] ;  /* 0x0007e800012a7983 */ /* 0x002ee20000300a00 */
[----:B------:R-:W-:Y:S02]  /*19000*/  ISETP.GE.U32.AND P1, PT, R9, 0x7ffffdb5, PT ;  /* 0x7ffffdb50900780c */ /* 0x000fe40003f26070 */
[----:B------:R-:W-:Y:S02]  /*19010*/  ISETP.GE.U32.AND P4, PT, R8, 0x7ffffdb1, PT ;  /* 0x7ffffdb10800780c */ /* 0x000fe40003f86070 */
[----:B------:R-:W-:-:S04]  /*19020*/  IADD3 R9, R0, -0x1d4, RZ ;  /* 0xfffffe2c00097810 */ /* 0x000fc80007ffe0ff */
[----:B------:R-:W-:Y:S01]  /*19030*/  ISETP.GE.U32.AND P5, PT, R9, 0x7ffffdad, PT ;  /* 0x7ffffdad0900780c */ /* 0x000fe20003fa6070 */
[----:B----4-:R-:W-:-:S04]  /*19040*/  IMAD.WIDE R38, R202, 0x4, R38 ;  /* 0x00000004ca267825 */ /* 0x010fc800078e0226 */
[C---:B------:R-:W-:Y:S01]  /*19050*/  IMAD.WIDE R14, R202.reuse, 0x4, R14 ;  /* 0x00000004ca0e7825 */ /* 0x040fe200078e020e */
[----:B------:R-:W-:Y:S04]  /*19060*/  STL.64 [R1+0xc8], R38 ;  /* 0x0000c82601007387 */ /* 0x000fe80000100a00 */
[----:B------:R1:W-:Y:S04]  /*19070*/  STL.64 [R1+0xc0], R14 ;  /* 0x0000c00e01007387 */ /* 0x0003e80000100a00 */
[----:B------:R4:W-:Y:S04]  /*19080*/  LDGSTS.E [R147+0x72c00], [R38.64], !P1 ;  /* 0x72c0000026937fae */ /* 0x0009e8000c921848 */
[----:B------:R-:W2:Y:S04]  /*19090*/  LDL.LU.64 R10, [R1+0x7e0] ;  /* 0x0007e000010a7983 */ /* 0x000ea80000300a00 */
[----:B------:R1:W-:Y:S04]  /*190a0*/  LDGSTS.E [R147+0x72e00], [R14.64], !P1 ;  /* 0x72e000000e937fae */ /* 0x0003e8000c921848 */
[----:B-1----:R-:W2:Y:S01]  /*190b0*/  LDL.LU.64 R14, [R1+0x7d8] ;  /* 0x0007d800010e7983 */ /* 0x002ea20000300a00 */
[----:B---3--:R-:W-:-:S03]  /*190c0*/  IMAD.WIDE R52, R202, 0x4, R12 ;  /* 0x00000004ca347825 */ /* 0x008fc600078e020c */
[----:B------:R-:W3:Y:S01]  /*190d0*/  LDL.LU.64 R12, [R1+0x7d0] ;  /* 0x0007d000010c7983 */ /* 0x000ee20000300a00 */
[----:B------:R-:W-:-:S03]  /*190e0*/  IMAD.WIDE R50, R202, 0x4, R36 ;  /* 0x00000004ca327825 */ /* 0x000fc600078e0224 */
[----:B------:R1:W-:Y:S04]  /*190f0*/  STL.64 [R1+0xb8], R52 ;  /* 0x0000b83401007387 */ /* 0x0003e80000100a00 */
[----:B----4-:R-:W4:Y:S04]  /*19100*/  LDL.LU.64 R38, [R1+0x7c8] ;  /* 0x0007c80001267983 */ /* 0x010f280000300a00 */
[----:B------:R-:W4:Y:S04]  /*19110*/  LDL.LU.64 R36, [R1+0x7c0] ;  /* 0x0007c00001247983 */ /* 0x000f280000300a00 */
[----:B------:R1:W-:Y:S04]  /*19120*/  LDGSTS.E [R147+0x73c00], [R52.64], !P4 ;  /* 0x73c0000034937fae */ /* 0x0003e8000e121848 */
[----:B------:R1:W-:Y:S04]  /*19130*/  STL.64 [R1+0xb0], R50 ;  /* 0x0000b03201007387 */ /* 0x0003e80000100a00 */
[----:B------:R1:W-:Y:S01]  /*19140*/  LDGSTS.E [R147+0x73e00], [R50.64], !P4 ;  /* 0x73e0000032937fae */ /* 0x0003e2000e121848 */
[----:B------:R-:W-:-:S04]  /*19150*/  IMAD.WIDE R48, R202, 0x4, R48 ;  /* 0x00000004ca307825 */ /* 0x000fc800078e0230 */
[----:B------:R-:W-:Y:S01]  /*19160*/  IMAD.WIDE R46, R202, 0x4, R46 ;  /* 0x00000004ca2e7825 */ /* 0x000fe200078e022e */
[----:B------:R1:W-:Y:S04]  /*19170*/  STL.64 [R1+0xa8], R48 ;  /* 0x0000a83001007387 */ /* 0x0003e80000100a00 */
[----:B------:R2:W-:Y:S04]  /*19180*/  STL.64 [R1+0xa0], R46 ;  /* 0x0000a02e01007387 */ /* 0x0005e80000100a00 */
[----:B------:R1:W-:Y:S01]  /*19190*/  LDGSTS.E [R147+0x74c00], [R48.64], !P5 ;  /* 0x74c0000030937fae */ /* 0x0003e2000e921848 */
[----:B------:R-:W-:-:S02]  /*191a0*/  IADD3 R8, R0, -0x1d8, RZ ;  /* 0xfffffe2800087810 */ /* 0x000fc40007ffe0ff */
[----:B------:R-:W-:Y:S01]  /*191b0*/  IADD3 R9, R0, -0x1dc, RZ ;  /* 0xfffffe2400097810 */ /* 0x000fe20007ffe0ff */
[----:B------:R2:W-:Y:S01]  /*191c0*/  LDGSTS.E [R147+0x74e00], [R46.64], !P5 ;  /* 0x74e000002e937fae */ /* 0x0005e2000e921848 */
[----:B-1----:R-:W-:-:S03]  /*191d0*/  IMAD.WIDE R52, R202, 0x4, R44 ;  /* 0x00000004ca347825 */ /* 0x002fc600078e022c */
[----:B------:R-:W4:Y:S01]  /*191e0*/  LDL.LU.64 R44, [R1+0x7b8] ;  /* 0x0007b800012c7983 */ /* 0x000f220000300a00 */
[----:B------:R-:W-:-:S03]  /*191f0*/  IMAD.WIDE R50, R202, 0x4, R40 ;  /* 0x00000004ca327825 */ /* 0x000fc600078e0228 */
[----:B------:R-:W4:Y:S04]  /*19200*/  LDL.LU.64 R40, [R1+0x7b0] ;  /* 0x0007b00001287983 */ /* 0x000f280000300a00 */
[----:B------:R-:W-:Y:S04]  /*19210*/  STL.64 [R1+0x98], R52 ;  /* 0x0000983401007387 */ /* 0x000fe80000100a00 */
[----:B------:R1:W-:Y:S01]  /*19220*/  STL.64 [R1+0x90], R50 ;  /* 0x0000903201007387 */ /* 0x0003e20000100a00 */
[----:B------:R-:W-:-:S03]  /*19230*/  IMAD.WIDE R48, R202, 0x4, R42 ;  /* 0x00000004ca307825 */ /* 0x000fc600078e022a */
[----:B------:R-:W4:Y:S01]  /*19240*/  LDL.LU.64 R42, [R1+0x7a8] ;  /* 0x0007a800012a7983 */ /* 0x000f220000300a00 */
[----:B------:R-:W-:Y:S02]  /*19250*/  ISETP.GE.U32.AND P6, PT, R8, 0x7ffffda9, PT ;  /* 0x7ffffda90800780c */ /* 0x000fe40003fc6070 */
[C---:B------:R-:W-:Y:S02]  /*19260*/  IADD3 R8, R0.reuse, -0x1e0, RZ ;  /* 0xfffffe2000087810 */ /* 0x040fe40007ffe0ff */
[----:B------:R-:W-:Y:S02]  /*19270*/  ISETP.GE.U32.AND P3, PT, R9, 0x7ffffda5, PT ;  /* 0x7ffffda50900780c */ /* 0x000fe40003f66070 */
[----:B------:R-:W-:Y:S02]  /*19280*/  IADD3 R9, R0, -0x1e4, RZ ;  /* 0xfffffe1c00097810 */ /* 0x000fe40007ffe0ff */
[----:B------:R-:W-:Y:S02]  /*19290*/  ISETP.GE.U32.AND P2, PT, R8, 0x7ffffda1, PT ;  /* 0x7ffffda10800780c */ /* 0x000fe40003f46070 */
[----:B------:R-:W-:-:S02]  /*192a0*/  ISETP.GE.U32.AND P0, PT, R9, 0x7ffffd9d, PT ;  /* 0x7ffffd9d0900780c */ /* 0x000fc40003f06070 */
[----:B------:R-:W-:Y:S01]  /*192b0*/  IADD3 R8, R0, -0x1e8, RZ ;  /* 0xfffffe1800087810 */ /* 0x000fe20007ffe0ff */
[----:B------:R1:W-:Y:S04]  /*192c0*/  LDGSTS.E [R147+0x75c00], [R52.64], !P6 ;  /* 0x75c0000034937fae */ /* 0x0003e8000f121848 */
[----:B------:R1:W-:Y:S01]  /*192d0*/  LDGSTS.E [R147+0x75e00], [R50.64], !P6 ;  /* 0x75e0000032937fae */ /* 0x0003e2000f121848 */
[----:B------:R-:W-:-:S03]  /*192e0*/  ISETP.GE.U32.AND P1, PT, R8, 0x7ffffd99, PT ;  /* 0x7ffffd990800780c */ /* 0x000fc60003f26070 */
[----:B------:R1:W-:Y:S01]  /*192f0*/  LDGSTS.E [R147+0x76c00], [R48.64], !P3 ;  /* 0x76c0000030937fae */ /* 0x0003e2000d921848 */
[----:B--2---:R-:W-:-:S03]  /*19300*/  IMAD.WIDE R46, R202, 0x4, R10 ;  /* 0x00000004ca2e7825 */ /* 0x004fc600078e020a */
[----:B------:R-:W2:Y:S04]  /*19310*/  LDL.LU.64 R10, [R1+0x7a0] ;  /* 0x0007a000010a7983 */ /* 0x000ea80000300a00 */
[----:B------:R1:W-:Y:S04]  /*19320*/  STL.64 [R1+0x88], R48 ;  /* 0x0000883001007387 */ /* 0x0003e80000100a00 */
[----:B------:R-:W-:Y:S04]  /*19330*/  STL.64 [R1+0x78], R46 ;  /* 0x0000782e01007387 */ /* 0x000fe80000100a00 */
[----:B------:R1:W-:Y:S01]  /*19340*/  LDGSTS.E [R147+0x76e00], [R46.64], !P3 ;  /* 0x76e000002e937fae */ /* 0x0003e2000d921848 */
[----:B------:R-:W-:-:S05]  /*19350*/  IMAD.WIDE R14, R202, 0x4, R14 ;  /* 0x00000004ca0e7825 */ /* 0x000fca00078e020e */
[----:B------:R1:W-:Y:S04]  /*19360*/  STL.64 [R1+0x70], R14 ;  /* 0x0000700e01007387 */ /* 0x0003e80000100a00 */
[----:B------:R1:W-:Y:S01]  /*19370*/  LDGSTS.E [R147+0x77c00], [R14.64], !P2 ;  /* 0x77c000000e937fae */ /* 0x0003e2000d121848 */
[----:B---3--:R-:W-:-:S05]  /*19380*/  IMAD.WIDE R12, R202, 0x4, R12 ;  /* 0x00000004ca0c7825 */ /* 0x008fca00078e020c */
[----:B------:R3:W-:Y:S01]  /*19390*/  STL.64 [R1+0x68], R12 ;  /* 0x0000680c01007387 */ /* 0x0007e20000100a00 */
[----:B----4-:R-:W-:-:S03]  /*193a0*/  IMAD.WIDE R38, R202, 0x4, R38 ;  /* 0x00000004ca267825 */ /* 0x010fc600078e0226 */
[----:B-1----:R-:W4:Y:S01]  /*193b0*/  LDL.LU.64 R50, [R1+0x798] ;  /* 0x0007980001327983 */ /* 0x002f220000300a00 */
[----:B------:R-:W-:-:S03]  /*193c0*/  IMAD.WIDE R36, R202, 0x4, R36 ;  /* 0x00000004ca247825 */ /* 0x000fc600078e0224 */
[----:B------:R-:W4:Y:S04]  /*193d0*/  LDL.LU.64 R48, [R1+0x790] ;  /* 0x0007900001307983 */ /* 0x000f280000300a00 */
[----:B------:R1:W-:Y:S04]  /*193e0*/  STL.64 [R1+0x60], R38 ;  /* 0x0000602601007387 */ /* 0x0003e80000100a00 */
[----:B------:R1:W-:Y:S04]  /*193f0*/  STL.64 [R1+0x58], R36 ;  /* 0x0000582401007387 */ /* 0x0003e80000100a00 */
[----:B------:R-:W4:Y:S04]  /*19400*/  LDL.LU.64 R14, [R1+0x788] ;  /* 0x00078800010e7983 */ /* 0x000f280000300a00 */
[----:B------:R3:W-:Y:S04]  /*19410*/  LDGSTS.E [R147+0x77e00], [R12.64], !P2 ;  /* 0x77e000000c937fae */ /* 0x0007e8000d121848 */
[----:B------:R1:W-:Y:S04]  /*19420*/  LDGSTS.E [R147+0x78c00], [R38.64], !P0 ;  /* 0x78c0000026937fae */ /* 0x0003e8000c121848 */
[----:B------:R1:W-:Y:S04]  /*19430*/  LDGSTS.E [R147+0x78e00], [R36.64], !P0 ;  /* 0x78e0000024937fae */ /* 0x0003e8000c121848 */
[----:B---3--:R-:W4:Y:S04]  /*19440*/  LDL.LU.64 R12, [R1+0x780] ;  /* 0x00078000010c7983 */ /* 0x008f280000300a00 */
[----:B-1----:R-:W4:Y:S04]  /*19450*/  LDL.LU.64 R38, [R1+0x778] ;  /* 0x0007780001267983 */ /* 0x002f280000300a00 */
[----:B------:R-:W4:Y:S01]  /*19460*/  LDL.LU.64 R36, [R1+0x770] ;  /* 0x0007700001247983 */ /* 0x000f220000300a00 */
[----:B------:R-:W-:-:S04]  /*19470*/  IMAD.WIDE R44, R202, 0x4, R44 ;  /* 0x00000004ca2c7825 */ /* 0x000fc800078e022c */
[C---:B------:R-:W-:Y:S01]  /*19480*/  IMAD.WIDE R40, R202.reuse, 0x4, R40 ;  /* 0x00000004ca287825 */ /* 0x040fe200078e0228 */
[----:B------:R-:W-:Y:S04]  /*19490*/  STL.64 [R1+0x50], R44 ;  /* 0x0000502c01007387 */ /* 0x000fe80000100a00 */
[----:B------:R1:W-:Y:S04]  /*194a0*/  STL.64 [R1+0x48], R40 ;  /* 0x0000482801007387 */ /* 0x0003e80000100a00 */
[----:B------:R1:W-:Y:S04]  /*194b0*/  LDGSTS.E [R147+0x79c00], [R44.64], !P1 ;  /* 0x79c000002c937fae */ /* 0x0003e8000c921848 */
[----:B------:R1:W-:Y:S01]  /*194c0*/  LDGSTS.E [R147+0x79e00], [R40.64], !P1 ;  /* 0x79e0000028937fae */ /* 0x0003e2000c921848 */
[----:B------:R-:W-:-:S05]  /*194d0*/  IMAD.WIDE R42, R202, 0x4, R42 ;  /* 0x00000004ca2a7825 */ /* 0x000fca00078e022a */
[----:B------:R2:W-:Y:S04]  /*194e0*/  STL.64 [R1+0x40], R42 ;  /* 0x0000402a01007387 */ /* 0x0005e80000100a00 */
[----:B-1----:R-:W4:Y:S01]  /*194f0*/  LDL.LU.64 R40, [R1+0x768] ;  /* 0x0007680001287983 */ /* 0x002f220000300a00 */
[C---:B------:R-:W-:Y:S02]  /*19500*/  IADD3 R9, R0.reuse, -0x1ec, RZ ;  /* 0xfffffe1400097810 */ /* 0x040fe40007ffe0ff */
[----:B------:R-:W-:Y:S02]  /*19510*/  IADD3 R8, R0, -0x1f0, RZ ;  /* 0xfffffe1000087810 */ /* 0x000fe40007ffe0ff */
[----:B------:R-:W-:Y:S02]  /*19520*/  ISETP.GE.U32.AND P4, PT, R9, 0x7ffffd95, PT ;  /* 0x7ffffd950900780c */ /* 0x000fe40003f86070 */
[----:B------:R-:W-:-:S02]  /*19530*/  ISETP.GE.U32.AND P5, PT, R8, 0x7ffffd91, PT ;  /* 0x7ffffd910800780c */ /* 0x000fc40003fa6070 */
[----:B------:R-:W-:-:S04]  /*19540*/  IADD3 R9, R0, -0x1f4, RZ ;  /* 0xfffffe0c00097810 */ /* 0x000fc80007ffe0ff */
[----:B------:R-:W-:-:S05]  /*19550*/  ISETP.GE.U32.AND P6, PT, R9, 0x7ffffd8d, PT ;  /* 0x7ffffd8d0900780c */ /* 0x000fca0003fc6070 */
[----:B------:R1:W-:Y:S01]  /*19560*/  LDGSTS.E [R147+0x7ac00], [R42.64], !P4 ;  /* 0x7ac000002a937fae */ /* 0x0003e2000e121848 */
[----:B--2---:R-:W-:-:S05]  /*19570*/  IMAD.WIDE R10, R202, 0x4, R10 ;  /* 0x00000004ca0a7825 */ /* 0x004fca00078e020a */
[----:B------:R2:W-:Y:S04]  /*19580*/  STL.64 [R1+0x38], R10 ;  /* 0x0000380a01007387 */ /* 0x0005e80000100a00 */
[----:B------:R-:W3:Y:S04]  /*19590*/  LDL.LU.64 R46, [R1+0x760] ;  /* 0x00076000012e7983 */ /* 0x000ee80000300a00 */
[----:B------:R-:W3:Y:S04]  /*195a0*/  LDL.LU.64 R44, [R1+0x3a8] ;  /* 0x0003a800012c7983 */ /* 0x000ee80000300a00 */
[----:B------:R2:W-:Y:S04]  /*195b0*/  LDGSTS.E [R147+0x7ae00], [R10.64], !P4 ;  /* 0x7ae000000a937fae */ /* 0x0005e8000e121848 */
[----:B-1----:R-:W3:Y:S04]  /*195c0*/  LDL.LU.64 R42, [R1+0x430] ;  /* 0x00043000012a7983 */ /* 0x002ee80000300a00 */
[----:B--2---:R-:W2:Y:S01]  /*195d0*/  LDL.LU R11, [R1+0xe4] ;  /* 0x0000e400010b7983 */ /* 0x004ea20000300800 */
[----:B----4-:R-:W-:-:S04]  /*195e0*/  IMAD.WIDE R50, R202, 0x4, R50 ;  /* 0x00000004ca327825 */ /* 0x010fc800078e0232 */
[C---:B------:R-:W-:Y:S01]  /*195f0*/  IMAD.WIDE R48, R202.reuse, 0x4, R48 ;  /* 0x00000004ca307825 */ /* 0x040fe200078e0230 */
[----:B------:R-:W-:Y:S04]  /*19600*/  STL.64 [R1+0x30], R50 ;  /* 0x0000303201007387 */ /* 0x000fe80000100a00 */
[----:B------:R1:W-:Y:S04]  /*19610*/  LDGSTS.E [R147+0x7bc00], [R50.64], !P5 ;  /* 0x7bc0000032937fae */ /* 0x0003e8000e921848 */
[----:B------:R4:W-:Y:S01]  /*19620*/  STL.64 [R1+0x28], R48 ;  /* 0x0000283001007387 */ /* 0x0009e20000100a00 */
[----:B------:R-:W-:-:S03]  /*19630*/  IMAD.WIDE R14, R202, 0x4, R14 ;  /* 0x00000004ca0e7825 */ /* 0x000fc600078e020e */
[----:B------:R4:W-:Y:S04]  /*19640*/  LDGSTS.E [R147+0x7be00], [R48.64], !P5 ;  /* 0x7be0000030937fae */ /* 0x0009e8000e921848 */
[----:B------:R-:W-:Y:S04]  /*19650*/  STL.64 [R1+0x20], R14 ;  /* 0x0000200e01007387 */ /* 0x000fe80000100a00 */
[----:B------:R1:W-:Y:S01]  /*19660*/  LDGSTS.E [R147+0x7cc00], [R14.64], !P6 ;  /* 0x7cc000000e937fae */ /* 0x0003e2000f121848 */
[----:B------:R-:W-:-:S04]  /*19670*/  IMAD.WIDE R12, R202, 0x4, R12 ;  /* 0x00000004ca0c7825 */ /* 0x000fc800078e020c */
[C---:B------:R-:W-:Y:S01]  /*19680*/  IMAD.WIDE R52, R202.reuse, 0x4, R38 ;  /* 0x00000004ca347825 */ /* 0x040fe200078e0226 */
[----:B------:R4:W-:Y:S03]  /*19690*/  STL.64 [R1+0x18], R12 ;  /* 0x0000180c01007387 */ /* 0x0009e60000100a00 */
[C---:B----4-:R-:W-:Y:S01]  /*196a0*/  IMAD.WIDE R48, R202.reuse, 0x4, R36 ;  /* 0x00000004ca307825 */ /* 0x050fe200078e0224 */
[----:B------:R-:W-:Y:S04]  /*196b0*/  STL.64 [R1+0x10], R52 ;  /* 0x0000103401007387 */ /* 0x000fe80000100a00 */
[----:B-1----:R-:W4:Y:S04]  /*196c0*/  LDL.LU.64 R50, [R1+0xb58] ;  /* 0x000b580001327983 */ /* 0x002f280000300a00 */
[----:B------:R1:W-:Y:S04]  /*196d0*/  LDGSTS.E [R147+0x7ce00], [R12.64], !P6 ;  /* 0x7ce000000c937fae */ /* 0x0003e8000f121848 */
[----:B------:R-:W-:Y:S04]  /*196e0*/  STL.64 [R1+0x8], R48 ;  /* 0x0000083001007387 */ /* 0x000fe80000100a00 */
[----:B-1----:R-:W4:Y:S04]  /*196f0*/  LDL.LU.64 R12, [R1+0xb18] ;  /* 0x000b1800010c7983 */ /* 0x002f280000300a00 */
[----:B------:R-:W4:Y:S04]  /*19700*/  LDL.LU.64 R14, [R1+0xad8] ;  /* 0x000ad800010e7983 */ /* 0x000f280000300a00 */
[----:B------:R-:W4:Y:S04]  /*19710*/  LDL.LU.64 R36, [R1+0xa98] ;  /* 0x000a980001247983 */ /* 0x000f280000300a00 */
[----:B------:R-:W4:Y:S01]  /*19720*/  LDL.LU.64 R38, [R1+0xa58] ;  /* 0x000a580001267983 */ /* 0x000f220000300a00 */
[----:B------:R-:W-:-:S05]  /*19730*/  IMAD.WIDE R40, R202, 0x4, R40 ;  /* 0x00000004ca287825 */ /* 0x000fca00078e0228 */
[----:B------:R1:W-:Y:S04]  /*19740*/  STL.64 [R1], R40 ;  /* 0x0000002801007387 */ /* 0x0003e80000100a00 */
[----:B------:R-:W4:Y:S01]  /*19750*/  LDL.LU.64 R66, [R1+0xa18] ;  /* 0x000a180001427983 */ /* 0x000f220000300a00 */
[C---:B------:R-:W-:Y:S02]  /*19760*/  IADD3 R8, R0.reuse, -0x1f8, RZ ;  /* 0xfffffe0800087810 */ /* 0x040fe40007ffe0ff */
[----:B------:R-:W-:Y:S01]  /*19770*/  IADD3 R9, R0, -0x1fc, RZ ;  /* 0xfffffe0400097810 */ /* 0x000fe20007ffe0ff */
[----:B------:R-:W4:Y:S01]  /*19780*/  LDL.LU.64 R62, [R1+0x9d8] ;  /* 0x0009d800013e7983 */ /* 0x000f220000300a00 */
[----:B------:R-:W-:Y:S02]  /*19790*/  ISETP.GE.U32.AND P3, PT, R8, 0x7ffffd89, PT ;  /* 0x7ffffd890800780c */ /* 0x000fe40003f66070 */
[----:B------:R-:W-:Y:S01]  /*197a0*/  ISETP.GE.U32.AND P2, PT, R9, 0x7ffffd85, PT ;  /* 0x7ffffd850900780c */ /* 0x000fe20003f46070 */
[----:B------:R-:W4:Y:S01]  /*197b0*/  LDL.LU.64 R60, [R1+0x998] ;  /* 0x00099800013c7983 */ /* 0x000f220000300a00 */
[----:B------:R-:W-:-:S02]  /*197c0*/  IADD3 R8, R0, -0x201, RZ ;  /* 0xfffffdff00087810 */ /* 0x000fc40007ffe0ff */
[----:B------:R-:W-:Y:S02]  /*197d0*/  IADD3 R10, R0, -0x200, RZ ;  /* 0xfffffe00000a7810 */ /* 0x000fe40007ffe0ff */
[----:B------:R-:W-:Y:S02]  /*197e0*/  ISETP.GE.U32.AND P0, PT, R8, 0x7ffffd80, PT ;  /* 0x7ffffd800800780c */ /* 0x000fe40003f06070 */
[C---:B------:R-:W-:Y:S02]  /*197f0*/  IADD3 R9, R0.reuse, -0x205, RZ ;  /* 0xfffffdfb00097810 */ /* 0x040fe40007ffe0ff */
[----:B------:R-:W-:Y:S01]  /*19800*/  IADD3 R8, R0, -0x209, RZ ;  /* 0xfffffdf700087810 */ /* 0x000fe20007ffe0ff */
[----:B------:R1:W-:Y:S01]  /*19810*/  LDGSTS.E [R147+0x7dc00], [R52.64], !P3 ;  /* 0x7dc0000034937fae */ /* 0x0003e2000d921848 */
[----:B------:R-:W-:Y:S02]  /*19820*/  ISETP.GE.U32.AND P5, PT, R10, 0x7ffffd81, PT ;  /* 0x7ffffd810a00780c */ /* 0x000fe40003fa6070 */
[----:B------:R-:W-:Y:S01]  /*19830*/  ISETP.GE.U32.AND P1, PT, R9, 0x7ffffd7c, PT ;  /* 0x7ffffd7c0900780c */ /* 0x000fe20003f26070 */
[----:B------:R1:W-:Y:S01]  /*19840*/  LDGSTS.E [R147+0x7de00], [R48.64], !P3 ;  /* 0x7de0000030937fae */ /* 0x0003e2000d921848 */
[----:B------:R-:W-:-:S02]  /*19850*/  ISETP.GE.U32.AND P4, PT, R8, 0x7ffffd78, PT ;  /* 0x7ffffd780800780c */ /* 0x000fc40003f86070 */
[C---:B------:R-:W-:Y:S01]  /*19860*/  IADD3 R9, R0.reuse, -0x20d, RZ ;  /* 0xfffffdf300097810 */ /* 0x040fe20007ffe0ff */
[----:B------:R1:W-:Y:S01]  /*19870*/  LDGSTS.E [R147+0x7ec00], [R40.64], !P2 ;  /* 0x7ec0000028937fae */ /* 0x0003e2000d121848 */
[----:B------:R-:W-:Y:S02]  /*19880*/  IADD3 R8, R0, -0x211, RZ ;  /* 0xfffffdef00087810 */ /* 0x000fe40007ffe0ff */
[----:B------:R-:W-:Y:S02]  /*19890*/  ISETP.GE.U32.AND P6, PT, R9, 0x7ffffd74, PT ;  /* 0x7ffffd740900780c */ /* 0x000fe40003fc6070 */
[----:B------:R-:W-:Y:S01]  /*198a0*/  ISETP.GE.U32.AND P3, PT, R8, 0x7ffffd70, PT ;  /* 0x7ffffd700800780c */ /* 0x000fe20003f66070 */
[----:B------:R-:W-:Y:S01]  /*198b0*/  IMAD.U32 R159, RZ, RZ, UR4 ;  /* 0x00000004ff9f7e24 */ /* 0x000fe2000f8e00ff */
[----:B------:R-:W-:Y:S02]  /*198c0*/  IADD3 R10, R0, -0x215, RZ ;  /* 0xfffffdeb000a7810 */ /* 0x000fe40007ffe0ff */
[----:B-1----:R-:W-:-:S02]  /*198d0*/  IADD3 R41, R203, 0x100000, RZ ;  /* 0x00100000cb297810 */ /* 0x002fc40007ffe0ff */
[----:B------:R-:W-:Y:S01]  /*198e0*/  IADD3 R40, R203, 0x100000, RZ ;  /* 0x00100000cb287810 */ /* 0x000fe20007ffe0ff */
[C---:B---3--:R-:W-:Y:S02]  /*198f0*/  IMAD.WIDE R250, R202.reuse, 0x4, R46 ;  /* 0x00000004cafa7825 */ /* 0x048fe400078e022e */
[----:B------:R-:W3:Y:S02]  /*19900*/  LDL.LU.64 R46, [R1+0xb50] ;  /* 0x000b5000012e7983 */ /* 0x000ee40000300a00 */
[C---:B------:R-:W-:Y:S02]  /*19910*/  IMAD.WIDE R246, R202.reuse, 0x4, R44 ;  /* 0x00000004caf67825 */ /* 0x040fe400078e022c */
[----:B------:R1:W-:Y:S04]  /*19920*/  LDGSTS.E [R147+0x7ee00], [R250.64], !P2 ;  /* 0x7ee00000fa937fae */ /* 0x0003e8000d121848 */
[----:B------:R-:W3:Y:S01]  /*19930*/  LDL.LU.64 R48, [R1+0xb10] ;  /* 0x000b100001307983 */ /* 0x000ee20000300a00 */
[----:B------:R-:W-:-:S03]  /*19940*/  IMAD.WIDE R8, R202, 0x4, R42 ;  /* 0x00000004ca087825 */ /* 0x000fc600078e022a */
[----:B------:R1:W-:Y:S01]  /*19950*/  LDGSTS.E [R147+0x7fc00], [R246.64], !P5 ;  /* 0x7fc00000f6937fae */ /* 0x0003e2000e921848 */
[----:B--2---:R-:W-:-:S03]  /*19960*/  ISETP.NE.U32.AND P2, PT, R11, RZ, PT ;  /* 0x000000ff0b00720c */ /* 0x004fc60003f45070 */
[----:B------:R1:W-:Y:S01]  /*19970*/  LDGSTS.E [R147+0x7fe00], [R8.64], !P5 ;  /* 0x7fe0000008937fae */ /* 0x0003e2000e921848 */
[----:B------:R-:W-:-:S03]  /*19980*/  ISETP.GE.U32.AND P5, PT, R10, 0x7ffffd6c, PT ;  /* 0x7ffffd6c0a00780c */ /* 0x000fc60003fa6070 */
[----:B------:R-:W2:Y:S01]  /*19990*/  LDL.LU.64 R74, [R1+0xad0] ;  /* 0x000ad000014a7983 */ /* 0x000ea20000300a00 */
[----:B------:R-:W-:-:S03]  /*199a0*/  IADD3 R44, R203, 0x100000, RZ ;  /* 0x00100000cb2c7810 */ /* 0x000fc60007ffe0ff */
[----:B------:R-:W2:Y:S01]  /*199b0*/  LDL.LU.64 R72, [R1+0xa90] ;  /* 0x000a900001487983 */ /* 0x000ea20000300a00 */
[----:B------:R-:W-:-:S03]  /*199c0*/  IADD3 R43, R203, 0x100000, RZ ;  /* 0x00100000cb2b7810 */ /* 0x000fc60007ffe0ff */
[----:B------:R-:W2:Y:S01]  /*199d0*/  LDL.LU.64 R70, [R1+0xa50] ;  /* 0x000a500001467983 */ /* 0x000ea20000300a00 */
[----:B------:R-:W-:-:S03]  /*199e0*/  IADD3 R42, R203, 0x100000, RZ ;  /* 0x00100000cb2a7810 */ /* 0x000fc60007ffe0ff */
[----:B------:R-:W2:Y:S04]  /*199f0*/  LDL.LU.64 R56, [R1+0xa10] ;  /* 0x000a100001387983 */ /* 0x000ea80000300a00 */
[----:B------:R-:W2:Y:S04]  /*19a00*/  LDL.LU.64 R58, [R1+0x9d0] ;  /* 0x0009d000013a7983 */ /* 0x000ea80000300a00 */
[----:B------:R-:W0:Y:S04]  /*19a10*/  LDGDEPBAR ;  /* 0x00000000000079af */ /* 0x000e280000000000 */
[----:B------:R-:W2:Y:S04]  /*19a20*/  LDL.LU.64 R86, [R1+0x990] ;  /* 0x0009900001567983 */ /* 0x000ea80000300a00 */
[----:B------:R-:W2:Y:S04]  /*19a30*/  LDL.LU.64 R84, [R1+0xb48] ;  /* 0x000b480001547983 */ /* 0x000ea80000300a00 */
[----:B------:R-:W2:Y:S01]  /*19a40*/  LDL.LU.64 R82, [R1+0xb08] ;  /* 0x000b080001527983 */ /* 0x000ea20000300a00 */
[----:B----4-:R-:W-:-:S05]  /*19a50*/  IMAD.WIDE R10, R159, 0x4, R50 ;  /* 0x000000049f0a7825 */ /* 0x010fca00078e0232 */
[----:B------:R4:W-:Y:S01]  /*19a60*/  LDGSTS.E [R44+-0x48000], [R10.64], P2 ;  /* 0xb80000000a2c7fae */ /* 0x0009e20009121848 */
[----:B------:R-:W-:-:S04]  /*19a70*/  IMAD.WIDE R12, R159, 0x4, R12 ;  /* 0x000000049f0c7825 */ /* 0x000fc800078e020c */
[C---:B------:R-:W-:Y:S01]  /*19a80*/  IMAD.WIDE R14, R159.reuse, 0x4, R14 ;  /* 0x000000049f0e7825 */ /* 0x040fe200078e020e */
[----:B------:R1:W-:Y:S03]  /*19a90*/  LDGSTS.E [R43+-0x47000], [R12.64], P2 ;  /* 0xb90000000c2b7fae */ /* 0x0003e60009121848 */
[C---:B------:R-:W-:Y:S01]  /*19aa0*/  IMAD.WIDE R36, R159.reuse, 0x4, R36 ;  /* 0x000000049f247825 */ /* 0x040fe200078e0224 */
[----:B------:R1:W-:Y:S03]  /*19ab0*/  LDGSTS.E [R42+-0x46000], [R14.64], P2 ;  /* 0xba0000000e2a7fae */ /* 0x0003e60009121848 */
[C---:B------:R-:W-:Y:S01]  /*19ac0*/  IMAD.WIDE R38, R159.reuse, 0x4, R38 ;  /* 0x000000049f267825 */ /* 0x040fe200078e0226 */
[----:B------:R1:W-:Y:S04]  /*19ad0*/  LDGSTS.E [R41+-0x45000], [R36.64], P2 ;  /* 0xbb00000024297fae */ /* 0x0003e80009121848 */
[----:B------:R1:W-:Y:S02]  /*19ae0*/  LDGSTS.E [R40+-0x44000], [R38.64], P2 ;  /* 0xbc00000026287fae */ /* 0x0003e40009121848 */
[----:B-1----:R-:W-:-:S02]  /*19af0*/  IMAD.WIDE R40, R159, 0x4, R66 ;  /* 0x000000049f287825 */ /* 0x002fc400078e0242 */
[----:B------:R-:W2:Y:S04]  /*19b00*/  LDL.LU.64 R66, [R1+0xac8] ;  /* 0x000ac80001427983 */ /* 0x000ea80000300a00 */
[----:B------:R-:W2:Y:S04]  /*19b10*/  LDL.LU.64 R68, [R1+0xa88] ;  /* 0x000a880001447983 */ /* 0x000ea80000300a00 */
[----:B------:R-:W2:Y:S01]  /*19b20*/  LDL.LU.64 R98, [R1+0xa48] ;  /* 0x000a480001627983 */ /* 0x000ea20000300a00 */
[----:B------:R-:W-:Y:S01]  /*19b30*/  LOP3.LUT R65, R203, 0x10, RZ, 0x3c, !PT ;  /* 0x00000010cb417812 */ /* 0x000fe200078e3cff */
[----:B------:R-:W-:Y:S01]  /*19b40*/  IMAD.WIDE R42, R159, 0x4, R62 ;  /* 0x000000049f2a7825 */ /* 0x000fe200078e023e */
[C---:B------:R-:W-:Y:S01]  /*19b50*/  IADD3 R54, R203.reuse, 0x100000, RZ ;  /* 0x00100000cb367810 */ /* 0x040fe20007ffe0ff */
[----:B------:R-:W2:Y:S01]  /*19b60*/  LDL.LU.64 R94, [R1+0xa08] ;  /* 0x000a0800015e7983 */ /* 0x000ea20000300a00 */
[----:B------:R-:W-:Y:S01]  /*19b70*/  IADD3 R53, R203, 0x100000, RZ ;  /* 0x00100000cb357810 */ /* 0x000fe20007ffe0ff */
[----:B----4-:R-:W-:Y:S01]  /*19b80*/  IMAD.WIDE R44, R159, 0x4, R60 ;  /* 0x000000049f2c7825 */ /* 0x010fe200078e023c */
[----:B------:R-:W-:Y:S01]  /*19b90*/  IADD3 R52, R203, 0x100000, RZ ;  /* 0x00100000cb347810 */ /* 0x000fe20007ffe0ff */
[----:B------:R1:W-:Y:S01]  /*19ba0*/  LDGSTS.E [R54+-0x43000], [R40.64], P2 ;  /* 0xbd00000028367fae */ /* 0x0003e20009121848 */
[----:B------:R-:W-:-:S02]  /*19bb0*/  IADD3 R51, R65, 0x100000, RZ ;  /* 0x0010000041337810 */ /* 0x000fc40007ffe0ff */
[C---:B------:R-:W-:Y:S01]  /*19bc0*/  IADD3 R50, R65.reuse, 0x100000, RZ ;  /* 0x0010000041327810 */ /* 0x040fe20007ffe0ff */
[----:B------:R4:W-:Y:S01]  /*19bd0*/  LDGSTS.E [R53+-0x42000], [R42.64], P2 ;  /* 0xbe0000002a357fae */ /* 0x0009e20009121848 */
[----:B------:R-:W-:-:S03]  /*19be0*/  IADD3 R64, R65, 0x100000, RZ ;  /* 0x0010000041407810 */ /* 0x000fc60007ffe0ff */
[----:B------:R4:W-:Y:S01]  /*19bf0*/  LDGSTS.E [R52+-0x41000], [R44.64], P2 ;  /* 0xbf0000002c347fae */ /* 0x0009e20009121848 */
[----:B------:R-:W-:-:S03]  /*19c00*/  IADD3 R63, R65, 0x100000, RZ ;  /* 0x00100000413f7810 */ /* 0x000fc60007ffe0ff */
        /* <DEDUP_REMOVED lines=8> */
[----:B------:R-:W2:Y:S04]  /*19c90*/  LDL.LU.64 R102, [R1+0xa80] ;  /* 0x000a800001667983 */ /* 0x000ea80000300a00 */
[----:B------:R-:W2:Y:S04]  /*19ca0*/  LDL.LU.64 R88, [R1+0xa40] ;  /* 0x000a400001587983 */ /* 0x000ea80000300a00 */
[----:B------:R-:W2:Y:S04]  /*19cb0*/  LDL.LU.64 R90, [R1+0xa00] ;  /* 0x000a0000015a7983 */ /* 0x000ea80000300a00 */
[----:B------:R-:W2:Y:S04]  /*19cc0*/  LDL.LU.64 R116, [R1+0x9c0] ;  /* 0x0009c00001747983 */ /* 0x000ea80000300a00 */
[----:B------:R-:W2:Y:S04]  /*19cd0*/  LDL.LU.64 R114, [R1+0x980] ;  /* 0x0009800001727983 */ /* 0x000ea80000300a00 */
[----:B------:R-:W2:Y:S01]  /*19ce0*/  LDL.LU.64 R112, [R1+0xb38] ;  /* 0x000b380001707983 */ /* 0x000ea20000300a00 */
[----:B---3--:R-:W-:-:S05]  /*19cf0*/  IMAD.WIDE R46, R159, 0x4, R46 ;  /* 0x000000049f2e7825 */ /* 0x008fca00078e022e */
[----:B------:R2:W-:Y:S01]  /*19d00*/  LDGSTS.E [R51+-0x47e00], [R46.64], P2 ;  /* 0xb82000002e337fae */ /* 0x0005e20009121848 */
[----:B------:R-:W-:-:S05]  /*19d10*/  IMAD.WIDE R48, R159, 0x4, R48 ;  /* 0x000000049f307825 */ /* 0x000fca00078e0230 */
[----:B------:R2:W-:Y:S02]  /*19d20*/  LDGSTS.E [R50+-0x46e00], [R48.64], P2 ;  /* 0xb920000030327fae */ /* 0x0005e40009121848 */
[----:B--2---:R-:W-:-:S04]  /*19d30*/  IMAD.WIDE R50, R159, 0x4, R74 ;  /* 0x000000049f327825 */ /* 0x004fc800078e024a */
[C---:B----4-:R-:W-:Y:S01]  /*19d40*/  IMAD.WIDE R52, R159.reuse, 0x4, R72 ;  /* 0x000000049f347825 */ /* 0x050fe200078e0248 */
[----:B------:R2:W-:Y:S03]  /*19d50*/  LDGSTS.E [R64+-0x45e00], [R50.64], P2 ;  /* 0xba20000032407fae */ /* 0x0005e60009121848 */
[C---:B-1----:R-:W-:Y:S01]  /*19d60*/  IMAD.WIDE R54, R159.reuse, 0x4, R70 ;  /* 0x000000049f367825 */ /* 0x042fe200078e0246 */
[----:B------:R1:W-:Y:S03]  /*19d70*/  LDGSTS.E [R63+-0x44e00], [R52.64], P2 ;  /* 0xbb200000343f7fae */ /* 0x0003e60009121848 */
[C---:B------:R-:W-:Y:S01]  /*19d80*/  IMAD.WIDE R56, R159.reuse, 0x4, R56 ;  /* 0x000000049f387825 */ /* 0x040fe200078e0238 */
[----:B------:R1:W-:Y:S03]  /*19d90*/  LDGSTS.E [R62+-0x43e00], [R54.64], P2 ;  /* 0xbc200000363e7fae */ /* 0x0003e60009121848 */
[----:B------:R-:W-:Y:S01]  /*19da0*/  IMAD.WIDE R58, R159, 0x4, R58 ;  /* 0x000000049f3a7825 */ /* 0x000fe200078e023a */
[----:B------:R3:W-:Y:S01]  /*19db0*/  LDGSTS.E [R61+-0x42e00], [R56.64], P2 ;  /* 0xbd200000383d7fae */ /* 0x0007e20009121848 */
[----:B------:R-:W-:-:S03]  /*19dc0*/  IADD3 R74, R65, 0x100000, RZ ;  /* 0x00100000414a7810 */ /* 0x000fc60007ffe0ff */
[----:B------:R3:W-:Y:S01]  /*19dd0*/  LDGSTS.E [R60+-0x41e00], [R58.64], P2 ;  /* 0xbe2000003a3c7fae */ /* 0x0007e20009121848 */
[C---:B------:R-:W-:Y:S02]  /*19de0*/  IADD3 R73, R252.reuse, 0x100000, RZ ;  /* 0x00100000fc497810 */ /* 0x040fe40007ffe0ff */
[C---:B------:R-:W-:Y:S01]  /*19df0*/  IADD3 R72, R252.reuse, 0x100000, RZ ;  /* 0x00100000fc487810 */ /* 0x040fe20007ffe0ff */
[----:B-1----:R-:W-:Y:S01]  /*19e00*/  IMAD.WIDE R62, R159, 0x4, R84 ;  /* 0x000000049f3e7825 */ /* 0x002fe200078e0254 */
[----:B------:R-:W-:-:S03]  /*19e10*/  IADD3 R71, R252, 0x100000, RZ ;  /* 0x00100000fc477810 */ /* 0x000fc60007ffe0ff */
[----:B--2---:R-:W-:-:S04]  /*19e20*/  IMAD.WIDE R64, R159, 0x4, R82 ;  /* 0x000000049f407825 */ /* 0x004fc800078e0252 */
[----:B---3--:R-:W-:Y:S01]  /*19e30*/  IMAD.WIDE R60, R159, 0x4, R86 ;  /* 0x000000049f3c7825 */ /* 0x008fe200078e0256 */
[----:B------:R-:W-:-:S04]  /*19e40*/  IADD3 R70, R252, 0x100000, RZ ;  /* 0x00100000fc467810 */ /* 0x000fc80007ffe0ff */
[----:B------:R1:W-:Y:S04]  /*19e50*/  LDGSTS.E [R74+-0x40e00], [R60.64], P2 ;  /* 0xbf2000003c4a7fae */ /* 0x0003e80009121848 */
[----:B------:R2:W-:Y:S04]  /*19e60*/  LDGSTS.E [R73+-0x47c00], [R62.64], P2 ;  /* 0xb84000003e497fae */ /* 0x0005e80009121848 */
[----:B------:R2:W-:Y:S01]  /*19e70*/  LDGSTS.E [R72+-0x46c00], [R64.64], P2 ;  /* 0xb940000040487fae */ /* 0x0005e20009121848 */
[----:B------:R-:W-:-:S04]  /*19e80*/  IMAD.WIDE R66, R159, 0x4, R66 ;  /* 0x000000049f427825 */ /* 0x000fc800078e0242 */
[C---:B------:R-:W-:Y:S01]  /*19e90*/  IMAD.WIDE R68, R159.reuse, 0x4, R68 ;  /* 0x000000049f447825 */ /* 0x040fe200078e0244 */
[----:B------:R3:W-:Y:S04]  /*19ea0*/  LDGSTS.E [R71+-0x45c00], [R66.64], P2 ;  /* 0xba40000042477fae */ /* 0x0007e80009121848 */
[----:B------:R3:W-:Y:S02]  /*19eb0*/  LDGSTS.E [R70+-0x44c00], [R68.64], P2 ;  /* 0xbb40000044467fae */ /* 0x0007e40009121848 */
[C---:B---3--:R-:W-:Y:S02]  /*19ec0*/  IMAD.WIDE R70, R159.reuse, 0x4, R98 ;  /* 0x000000049f467825 */ /* 0x048fe400078e0262 */
[----:B------:R-:W3:Y:S04]  /*19ed0*/  LDL.LU.64 R98, [R1+0xaf8] ;  /* 0x000af80001627983 */ /* 0x000ee80000300a00 */
        /* <DEDUP_REMOVED lines=11> */
[----:B------:R-:W4:Y:S01]  /*19f90*/  LDL.LU.64 R148, [R1+0x9f0] ;  /* 0x0009f00001947983 */ /* 0x000f220000300a00 */
[C---:B------:R-:W-:Y:S01]  /*19fa0*/  IADD3 R86, R252.reuse, 0x100000, RZ ;  /* 0x00100000fc567810 */ /* 0x040fe20007ffe0ff */
[----:B--2---:R-:W-:Y:S01]  /*19fb0*/  IMAD.WIDE R72, R159, 0x4, R94 ;  /* 0x000000049f487825 */ /* 0x004fe200078e025e */
[----:B------:R-:W-:Y:S01]  /*19fc0*/  LOP3.LUT R97, R203, 0x30, RZ, 0x3c, !PT ;  /* 0x00000030cb617812 */ /* 0x000fe200078e3cff */
[----:B------:R-:W2:Y:S01]  /*19fd0*/  LDL.LU.64 R144, [R1+0x9b0] ;  /* 0x0009b00001907983 */ /* 0x000ea20000300a00 */
[C---:B------:R-:W-:Y:S01]  /*19fe0*/  IADD3 R85, R252.reuse, 0x100000, RZ ;  /* 0x00100000fc557810 */ /* 0x040fe20007ffe0ff */
[C---:B-1----:R-:W-:Y:S01]  /*19ff0*/  IMAD.WIDE R74, R159.reuse, 0x4, R92 ;  /* 0x000000049f4a7825 */ /* 0x042fe200078e025c */
[C---:B------:R-:W-:Y:S01]  /*1a000*/  IADD3 R84, R252.reuse, 0x100000, RZ ;  /* 0x00100000fc547810 */ /* 0x040fe20007ffe0ff */
[----:B------:R1:W-:Y:S01]  /*1a010*/  LDGSTS.E [R86+-0x43c00], [R70.64], P2 ;  /* 0xbc40000046567fae */ /* 0x0003e20009121848 */
[----:B------:R-:W-:Y:S01]  /*1a020*/  IADD3 R83, R252, 0x100000, RZ ;  /* 0x00100000fc537810 */ /* 0x000fe20007ffe0ff */
[----:B------:R-:W-:Y:S01]  /*1a030*/  IMAD.WIDE R78, R159, 0x4, R78 ;  /* 0x000000049f4e7825 */ /* 0x000fe200078e024e */
[----:B------:R-:W-:Y:S01]  /*1a040*/  IADD3 R82, R97, 0x100000, RZ ;  /* 0x0010000061527810 */ /* 0x000fe20007ffe0ff */
[----:B------:R1:W-:Y:S02]  /*1a050*/  LDGSTS.E [R85+-0x42c00], [R72.64], P2 ;  /* 0xbd40000048557fae */ /* 0x0003e40009121848 */
[----:B------:R-:W-:-:S02]  /*1a060*/  IMAD.WIDE R80, R159, 0x4, R80 ;  /* 0x000000049f507825 */ /* 0x000fc400078e0250 */
[----:B------:R1:W-:Y:S01]  /*1a070*/  LDGSTS.E [R84+-0x41c00], [R74.64], P2 ;  /* 0xbe4000004a547fae */ /* 0x0003e20009121848 */
[----:B------:R-:W-:-:S03]  /*1a080*/  IADD3 R96, R97, 0x100000, RZ ;  /* 0x0010000061607810 */ /* 0x000fc60007ffe0ff */
[----:B------:R1:W-:Y:S01]  /*1a090*/  LDGSTS.E [R83+-0x40c00], [R78.64], P2 ;  /* 0xbf4000004e537fae */ /* 0x0003e20009121848 */
[----:B------:R-:W-:-:S03]  /*1a0a0*/  IADD3 R95, R97, 0x100000, RZ ;  /* 0x00100000615f7810 */ /* 0x000fc60007ffe0ff */
[----:B------:R1:W-:Y:S01]  /*1a0b0*/  LDGSTS.E [R82+-0x47a00], [R80.64], P2 ;  /* 0xb860000050527fae */ /* 0x0003e20009121848 */
[----:B------:R-:W-:Y:S01]  /*1a0c0*/  IADD3 R94, R97, 0x100000, RZ ;  /* 0x00100000615e7810 */ /* 0x000fe20007ffe0ff */
[----:B-1----:R-:W-:Y:S01]  /*1a0d0*/  IMAD.WIDE R86, R159, 0x4, R102 ;  /* 0x000000049f567825 */ /* 0x002fe200078e0266 */
[----:B------:R-:W-:Y:S01]  /*1a0e0*/  IADD3 R93, R97, 0x100000, RZ ;  /* 0x00100000615d7810 */ /* 0x000fe20007ffe0ff */
[----:B------:R-:W2:Y:S02]  /*1a0f0*/  LDL.LU.64 R142, [R1+0x970] ;  /* 0x00097000018e7983 */ /* 0x000ea40000300a00 */
[----:B------:R-:W-:Y:S01]  /*1a100*/  IMAD.WIDE R84, R159, 0x4, R104 ;  /* 0x000000049f547825 */ /* 0x000fe200078e0268 */
[----:B------:R-:W-:Y:S01]  /*1a110*/  IADD3 R92, R97, 0x100000, RZ ;  /* 0x00100000615c7810 */ /* 0x000fe20007ffe0ff */
[----:B------:R-:W2:Y:S02]  /*1a120*/  LDL.LU.64 R128, [R1+0xb28] ;  /* 0x000b280001807983 */ /* 0x000ea40000300a00 */
[----:B------:R-:W-:-:S04]  /*1a130*/  IMAD.WIDE R82, R159, 0x4, R106 ;  /* 0x000000049f527825 */ /* 0x000fc800078e026a */
[C---:B------:R-:W-:Y:S01]  /*1a140*/  IMAD.WIDE R88, R159.reuse, 0x4, R88 ;  /* 0x000000049f587825 */ /* 0x040fe200078e0258 */
[----:B------:R1:W-:Y:S03]  /*1a150*/  LDGSTS.E [R96+-0x46a00], [R82.64], P2 ;  /* 0xb960000052607fae */ /* 0x0003e60009121848 */
[----:B------:R-:W-:Y:S01]  /*1a160*/  IMAD.WIDE R90, R159, 0x4, R90 ;  /* 0x000000049f5a7825 */ /* 0x000fe200078e025a */
[----:B------:R1:W-:Y:S01]  /*1a170*/  LDGSTS.E [R95+-0x45a00], [R84.64], P2 ;  /* 0xba600000545f7fae */ /* 0x0003e20009121848 */
[----:B------:R-:W-:-:S03]  /*1a180*/  IADD3 R106, R97, 0x100000, RZ ;  /* 0x00100000616a7810 */ /* 0x000fc60007ffe0ff */
[----:B------:R1:W-:Y:S01]  /*1a190*/  LDGSTS.E [R94+-0x44a00], [R86.64], P2 ;  /* 0xbb600000565e7fae */ /* 0x0003e20009121848 */
[----:B------:R-:W-:-:S03]  /*1a1a0*/  IADD3 R105, R97, 0x100000, RZ ;  /* 0x0010000061697810 */ /* 0x000fc60007ffe0ff */
[----:B------:R1:W-:Y:S01]  /*1a1b0*/  LDGSTS.E [R93+-0x43a00], [R88.64], P2 ;  /* 0xbc600000585d7fae */ /* 0x0003e20009121848 */
[----:B------:R-:W-:-:S03]  /*1a1c0*/  IADD3 R104, R165, 0x100000, RZ ;  /* 0x00100000a5687810 */ /* 0x000fc60007ffe0ff */
[----:B------:R1:W-:Y:S02]  /*1a1d0*/  LDGSTS.E [R92+-0x42a00], [R90.64], P2 ;  /* 0xbd6000005a5c7fae */ /* 0x0003e40009121848 */
[----:B-1----:R-:W-:Y:S01]  /*1a1e0*/  IMAD.WIDE R96, R159, 0x4, R112 ;  /* 0x000000049f607825 */ /* 0x002fe200078e0270 */
[C---:B------:R-:W-:Y:S02]  /*1a1f0*/  IADD3 R103, R165.reuse, 0x100000, RZ ;  /* 0x00100000a5677810 */ /* 0x040fe40007ffe0ff */
[----:B------:R-:W-:Y:S01]  /*1a200*/  IADD3 R102, R165, 0x100000, RZ ;  /* 0x00100000a5667810 */ /* 0x000fe20007ffe0ff */
[C---:B------:R-:W-:Y:S01]  /*1a210*/  IMAD.WIDE R94, R159.reuse, 0x4, R114 ;  /* 0x000000049f5e7825 */ /* 0x040fe200078e0272 */
[----:B------:R-:W2:Y:S03]  /*1a220*/  LDL.LU.64 R130, [R1+0xae8] ;  /* 0x000ae80001827983 */ /* 0x000ea60000300a00 */
[----:B------:R-:W-:Y:S01]  /*1a230*/  IMAD.WIDE R92, R159, 0x4, R116 ;  /* 0x000000049f5c7825 */ /* 0x000fe200078e0274 */
[C---:B------:R-:W-:Y:S01]  /*1a240*/  IADD3 R115, R165.reuse, 0x100000, RZ ;  /* 0x00100000a5737810 */ /* 0x040fe20007ffe0ff */
[----:B------:R-:W2:Y:S04]  /*1a250*/  LDL.LU.64 R156, [R1+0xaa8] ;  /* 0x000aa800019c7983 */ /* 0x000ea80000300a00 */
[----:B------:R1:W-:Y:S04]  /*1a260*/  LDGSTS.E [R106+-0x41a00], [R92.64], P2 ;  /* 0xbe6000005c6a7fae */ /* 0x0003e80009121848 */
[----:B------:R1:W-:Y:S01]  /*1a270*/  LDGSTS.E [R105+-0x40a00], [R94.64], P2 ;  /* 0xbf6000005e697fae */ /* 0x0003e20009121848 */
[----:B------:R-:W-:-:S03]  /*1a280*/  IADD3 R116, R165, 0x100000, RZ ;  /* 0x00100000a5747810 */ /* 0x000fc60007ffe0ff */
[----:B------:R1:W-:Y:S01]  /*1a290*/  LDGSTS.E [R104+-0x47800], [R96.64], P2 ;  /* 0xb880000060687fae */ /* 0x0003e20009121848 */
[C---:B------:R-:W-:Y:S02]  /*1a2a0*/  IADD3 R114, R165.reuse, 0x100000, RZ ;  /* 0x00100000a5727810 */ /* 0x040fe40007ffe0ff */
[C---:B------:R-:W-:Y:S01]  /*1a2b0*/  IADD3 R113, R165.reuse, 0x100000, RZ ;  /* 0x00100000a5717810 */ /* 0x040fe20007ffe0ff */
[----:B------:R-:W2:Y:S01]  /*1a2c0*/  LDL.LU.64 R154, [R1+0xa68] ;  /* 0x000a6800019a7983 */ /* 0x000ea20000300a00 */
[----:B------:R-:W-:-:S03]  /*1a2d0*/  IADD3 R112, R165, 0x100000, RZ ;  /* 0x00100000a5707810 */ /* 0x000fc60007ffe0ff */
[----:B------:R-:W2:Y:S04]  /*1a2e0*/  LDL.LU.64 R152, [R1+0xa28] ;  /* 0x000a280001987983 */ /* 0x000ea80000300a00 */
[----:B------:R-:W2:Y:S04]  /*1a2f0*/  LDL.LU.64 R138, [R1+0x9e8] ;  /* 0x0009e800018a7983 */ /* 0x000ea80000300a00 */
[----:B------:R-:W2:Y:S04]  /*1a300*/  LDL.LU.64 R140, [R1+0x9a8] ;  /* 0x0009a800018c7983 */ /* 0x000ea80000300a00 */
[----:B------:R-:W2:Y:S04]  /*1a310*/  LDL.LU.64 R166, [R1+0x968] ;  /* 0x0009680001a67983 */ /* 0x000ea80000300a00 */
[----:B------:R-:W2:Y:S04]  /*1a320*/  LDL.LU.64 R162, [R1+0xb20] ;  /* 0x000b200001a27983 */ /* 0x000ea80000300a00 */
[----:B------:R-:W2:Y:S01]  /*1a330*/  LDL.LU.64 R160, [R1+0xae0] ;  /* 0x000ae00001a07983 */ /* 0x000ea20000300a00 */
[----:B---3--:R-:W-:-:S04]  /*1a340*/  IMAD.WIDE R98, R159, 0x4, R98 ;  /* 0x000000049f627825 */ /* 0x008fc800078e0262 */
[C---:B----4-:R-:W-:Y:S01]  /*1a350*/  IMAD.WIDE R100, R159.reuse, 0x4, R100 ;  /* 0x000000049f647825 */ /* 0x050fe200078e0264 */
[----:B------:R3:W-:Y:S04]  /*1a360*/  LDGSTS.E [R103+-0x46800], [R98.64], P2 ;  /* 0xb980000062677fae */ /* 0x0007e80009121848 */
[----:B------:R3:W-:Y:S01]  /*1a370*/  LDGSTS.E [R102+-0x45800], [R100.64], P2 ;  /* 0xba80000064667fae */ /* 0x0007e20009121848 */
[----:B-1----:R-:W-:-:S04]  /*1a380*/  IMAD.WIDE R104, R159, 0x4, R124 ;  /* 0x000000049f687825 */ /* 0x002fc800078e027c */
[----:B------:R-:W-:-:S04]  /*1a390*/  IMAD.WIDE R106, R159, 0x4, R122 ;  /* 0x000000049f6a7825 */ /* 0x000fc800078e027a */
[----:B---3--:R-:W-:Y:S01]  /*1a3a0*/  IMAD.WIDE R102, R159, 0x4, R126 ;  /* 0x000000049f667825 */ /* 0x008fe200078e027e */
[----:B------:R-:W-:-:S03]  /*1a3b0*/  LOP3.LUT R127, R203, 0x50, RZ, 0x3c, !PT ;  /* 0x00000050cb7f7812 */ /* 0x000fc600078e3cff */
        /* <DEDUP_REMOVED lines=9> */
[----:B------:R4:W-:Y:S01]  /*1a450*/  LDGSTS.E [R112+-0x40800], [R110.64], P2 ;  /* 0xbf8000006e707fae */ /* 0x0009e20009121848 */
[----:B-1----:R-:W-:Y:S01]  /*1a460*/  IMAD.WIDE R116, R159, 0x4, R132 ;  /* 0x000000049f747825 */ /* 0x002fe200078e0284 */
[----:B------:R-:W-:-:S03]  /*1a470*/  IADD3 R123, R127, 0x100000, RZ ;  /* 0x001000007f7b7810 */ /* 0x000fc60007ffe0ff */
[----:B---3--:R-:W-:Y:S01]  /*1a480*/  IMAD.WIDE R114, R159, 0x4, R134 ;  /* 0x000000049f727825 */ /* 0x008fe200078e0286 */
[----:B------:R-:W-:-:S03]  /*1a490*/  IADD3 R122, R127, 0x100000, RZ ;  /* 0x001000007f7a7810 */ /* 0x000fc60007ffe0ff */
[----:B------:R-:W-:-:S04]  /*1a4a0*/  IMAD.WIDE R118, R159, 0x4, R118 ;  /* 0x000000049f767825 */ /* 0x000fc800078e0276 */
[----:B----4-:R-:W-:-:S04]  /*1a4b0*/  IMAD.WIDE R112, R159, 0x4, R136 ;  /* 0x000000049f707825 */ /* 0x010fc800078e0288 */
[C---:B------:R-:W-:Y:S01]  /*1a4c0*/  IMAD.WIDE R120, R159.reuse, 0x4, R120 ;  /* 0x000000049f787825 */ /* 0x040fe200078e0278 */
[----:B------:R1:W-:Y:S04]  /*1a4d0*/  LDGSTS.E [R126+-0x47600], [R112.64], P2 ;  /* 0xb8a00000707e7fae */ /* 0x0003e80009121848 */
[----:B------:R2:W-:Y:S04]  /*1a4e0*/  LDGSTS.E [R125+-0x46600], [R114.64], P2 ;  /* 0xb9a00000727d7fae */ /* 0x0005e80009121848 */
[----:B------:R2:W-:Y:S04]  /*1a4f0*/  LDGSTS.E [R124+-0x45600], [R116.64], P2 ;  /* 0xbaa00000747c7fae */ /* 0x0005e80009121848 */
[----:B------:R3:W-:Y:S04]  /*1a500*/  LDGSTS.E [R123+-0x44600], [R118.64], P2 ;  /* 0xbba00000767b7fae */ /* 0x0007e80009121848 */
[----:B------:R3:W-:Y:S02]  /*1a510*/  LDGSTS.E [R122+-0x43600], [R120.64], P2 ;  /* 0xbca00000787a7fae */ /* 0x0007e40009121848 */
[----:B---3--:R-:W-:-:S02]  /*1a520*/  IMAD.WIDE R122, R159, 0x4, R148 ;  /* 0x000000049f7a7825 */ /* 0x008fc400078e0294 */
[----:B------:R-:W3:Y:S04]  /*1a530*/  LDL.LU.64 R148, [R1+0xaa0] ;  /* 0x000aa00001947983 */ /* 0x000ee80000300a00 */
[----:B------:R-:W4:Y:S04]  /*1a540*/  LDL.LU.64 R150, [R1+0xa60] ;  /* 0x000a600001967983 */ /* 0x000f280000300a00 */
[----:B------:R-:W4:Y:S04]  /*1a550*/  LDL.LU.64 R168, [R1+0xa20] ;  /* 0x000a200001a87983 */ /* 0x000f280000300a00 */
[----:B------:R-:W4:Y:S04]  /*1a560*/  LDL.LU.64 R172, [R1+0x9e0] ;  /* 0x0009e00001ac7983 */ /* 0x000f280000300a00 */
[----:B------:R-:W4:Y:S01]  /*1a570*/  LDL.LU.64 R248, [R1+0x9a0] ;  /* 0x0009a00001f87983 */ /* 0x000f220000300a00 */
[----:B------:R-:W-:Y:S01]  /*1a580*/  IADD3 R136, R127, 0x100000, RZ ;  /* 0x001000007f887810 */ /* 0x000fe20007ffe0ff */
[----:B--2---:R-:W-:Y:S01]  /*1a590*/  IMAD.WIDE R124, R159, 0x4, R144 ;  /* 0x000000049f7c7825 */ /* 0x004fe200078e0290 */
[C---:B------:R-:W-:Y:S01]  /*1a5a0*/  IADD3 R135, R127.reuse, 0x100000, RZ ;  /* 0x001000007f877810 */ /* 0x040fe20007ffe0ff */
[----:B------:R-:W2:Y:S01]  /*1a5b0*/  LDL.LU.64 R170, [R1+0x960] ;  /* 0x0009600001aa7983 */ /* 0x000ea20000300a00 */
[----:B------:R-:W-:Y:S01]  /*1a5c0*/  IADD3 R134, R127, 0x100000, RZ ;  /* 0x001000007f867810 */ /* 0x000fe20007ffe0ff */
[----:B-1----:R-:W-:Y:S01]  /*1a5d0*/  IMAD.WIDE R126, R159, 0x4, R142 ;  /* 0x000000049f7e7825 */ /* 0x002fe200078e028e */
[C---:B------:R-:W-:Y:S01]  /*1a5e0*/  IADD3 R133, R147.reuse, 0x100000, RZ ;  /* 0x0010000093857810 */ /* 0x040fe20007ffe0ff */
[----:B------:R1:W-:Y:S01]  /*1a5f0*/  LDGSTS.E [R136+-0x42600], [R122.64], P2 ;  /* 0xbda000007a887fae */ /* 0x0003e20009121848 */
[----:B------:R-:W-:Y:S01]  /*1a600*/  IADD3 R132, R147, 0x100000, RZ ;  /* 0x0010000093847810 */ /* 0x000fe20007ffe0ff */
[----:B------:R-:W-:-:S02]  /*1a610*/  IMAD.WIDE R128, R159, 0x4, R128 ;  /* 0x000000049f807825 */ /* 0x000fc400078e0280 */
[----:B------:R1:W-:Y:S02]  /*1a620*/  LDGSTS.E [R135+-0x41600], [R124.64], P2 ;  /* 0xbea000007c877fae */ /* 0x0003e40009121848 */
[----:B------:R-:W-:Y:S02]  /*1a630*/  IMAD.WIDE R130, R159, 0x4, R130 ;  /* 0x000000049f827825 */ /* 0x000fe400078e0282 */
[----:B------:R1:W-:Y:S01]  /*1a640*/  LDGSTS.E [R134+-0x40600], [R126.64], P2 ;  /* 0xbfa000007e867fae */ /* 0x0003e20009121848 */
[----:B------:R-:W-:-:S03]  /*1a650*/  IADD3 R146, R147, 0x100000, RZ ;  /* 0x0010000093927810 */ /* 0x000fc60007ffe0ff */
[----:B------:R1:W-:Y:S01]  /*1a660*/  LDGSTS.E [R133+-0x47400], [R128.64], P2 ;  /* 0xb8c0000080857fae */ /* 0x0003e20009121848 */
[----:B------:R-:W-:-:S03]  /*1a670*/  IADD3 R145, R147, 0x100000, RZ ;  /* 0x0010000093917810 */ /* 0x000fc60007ffe0ff */
[----:B------:R1:W-:Y:S01]  /*1a680*/  LDGSTS.E [R132+-0x46400], [R130.64], P2 ;  /* 0xb9c0000082847fae */ /* 0x0003e20009121848 */
[C---:B------:R-:W-:Y:S02]  /*1a690*/  IADD3 R144, R147.reuse, 0x100000, RZ ;  /* 0x0010000093907810 */ /* 0x040fe40007ffe0ff */
[----:B------:R-:W-:Y:S01]  /*1a6a0*/  IADD3 R143, R147, 0x100000, RZ ;  /* 0x00100000938f7810 */ /* 0x000fe20007ffe0ff */
[----:B------:R-:W2:Y:S01]  /*1a6b0*/  LDL.LU.64 R176, [R1+0x958] ;  /* 0x0009580001b07983 */ /* 0x000ea20000300a00 */
[----:B-1----:R-:W-:Y:S01]  /*1a6c0*/  IMAD.WIDE R134, R159, 0x4, R154 ;  /* 0x000000049f867825 */ /* 0x002fe200078e029a */
[----:B------:R-:W-:-:S03]  /*1a6d0*/  IADD3 R142, R147, 0x100000, RZ ;  /* 0x00100000938e7810 */ /* 0x000fc60007ffe0ff */
[----:B------:R-:W-:-:S04]  /*1a6e0*/  IMAD.WIDE R136, R159, 0x4, R152 ;  /* 0x000000049f887825 */ /* 0x000fc800078e0298 */
[----:B------:R-:W-:-:S04]  /*1a6f0*/  IMAD.WIDE R132, R159, 0x4, R156 ;  /* 0x000000049f847825 */ /* 0x000fc800078e029c */
[C---:B------:R-:W-:Y:S01]  /*1a700*/  IMAD.WIDE R138, R159.reuse, 0x4, R138 ;  /* 0x000000049f8a7825 */ /* 0x040fe200078e028a */
[----:B------:R1:W-:Y:S03]  /*1a710*/  LDGSTS.E [R146+-0x45400], [R132.64], P2 ;  /* 0xbac0000084927fae */ /* 0x0003e60009121848 */
[----:B------:R-:W-:Y:S01]  /*1a720*/  IMAD.WIDE R140, R159, 0x4, R140 ;  /* 0x000000049f8c7825 */ /* 0x000fe200078e028c */
[----:B------:R1:W-:Y:S01]  /*1a730*/  LDGSTS.E [R145+-0x44400], [R134.64], P2 ;  /* 0xbbc0000086917fae */ /* 0x0003e20009121848 */
[----:B------:R-:W-:-:S03]  /*1a740*/  LOP3.LUT R157, R203, 0x70, RZ, 0x3c, !PT ;  /* 0x00000070cb9d7812 */ /* 0x000fc600078e3cff */
[----:B------:R1:W-:Y:S04]  /*1a750*/  LDGSTS.E [R144+-0x43400], [R136.64], P2 ;  /* 0xbcc0000088907fae */ /* 0x0003e80009121848 */
[----:B------:R1:W-:Y:S01]  /*1a760*/  LDGSTS.E [R143+-0x42400], [R138.64], P2 ;  /* 0xbdc000008a8f7fae */ /* 0x0003e20009121848 */
[----:B------:R-:W-:-:S03]  /*1a770*/  IADD3 R156, R147, 0x100000, RZ ;  /* 0x00100000939c7810 */ /* 0x000fc60007ffe0ff */
[----:B------:R1:W-:Y:S01]  /*1a780*/  LDGSTS.E [R142+-0x41400], [R140.64], P2 ;  /* 0xbec000008c8e7fae */ /* 0x0003e20009121848 */
[----:B------:R-:W-:Y:S01]  /*1a790*/  IADD3 R155, R157, 0x100000, RZ ;  /* 0x001000009d9b7810 */ /* 0x000fe20007ffe0ff */
[----:B-1----:R-:W-:Y:S01]  /*1a7a0*/  IMAD.WIDE R146, R159, 0x4, R160 ;  /* 0x000000049f927825 */ /* 0x002fe200078e02a0 */
[----:B------:R-:W-:-:S03]  /*1a7b0*/  IADD3 R154, R157, 0x100000, RZ ;  /* 0x001000009d9a7810 */ /* 0x000fc60007ffe0ff */
[----:B------:R-:W-:Y:S01]  /*1a7c0*/  IMAD.WIDE R144, R159, 0x4, R162 ;  /* 0x000000049f907825 */ /* 0x000fe200078e02a2 */
[----:B------:R-:W-:-:S03]  /*1a7d0*/  IADD3 R153, R157, 0x100000, RZ ;  /* 0x001000009d997810 */ /* 0x000fc60007ffe0ff */
[----:B------:R-:W-:Y:S02]  /*1a7e0*/  IMAD.WIDE R142, R159, 0x4, R166 ;  /* 0x000000049f8e7825 */ /* 0x000fe400078e02a6 */
[----:B------:R-:W2:Y:S01]  /*1a7f0*/  LDL.LU.64 R166, [R1+0x170] ;  /* 0x0001700001a67983 */ /* 0x000ea20000300a00 */
[----:B------:R-:W-:-:S03]  /*1a800*/  IADD3 R152, R157, 0x100000, RZ ;  /* 0x001000009d987810 */ /* 0x000fc60007ffe0ff */
[----:B------:R-:W2:Y:S04]  /*1a810*/  LDL.LU.64 R162, [R1+0x950] ;  /* 0x0009500001a27983 */ /* 0x000ea80000300a00 */
[----:B------:R1:W-:Y:S04]  /*1a820*/  LDGSTS.E [R156+-0x40400], [R142.64], P2 ;  /* 0xbfc000008e9c7fae */ /* 0x0003e80009121848 */
[----:B------:R1:W-:Y:S04]  /*1a830*/  LDGSTS.E [R155+-0x47200], [R144.64], P2 ;  /* 0xb8e00000909b7fae */ /* 0x0003e80009121848 */
[----:B------:R1:W-:Y:S01]  /*1a840*/  LDGSTS.E [R154+-0x46200], [R146.64], P2 ;  /* 0xb9e00000929a7fae */ /* 0x0003e20009121848 */
[----:B------:R-:W-:-:S02]  /*1a850*/  IADD3 R77, R157, 0x100000, RZ ;  /* 0x001000009d4d7810 */ /* 0x000fc40007ffe0ff */
[C---:B------:R-:W-:Y:S02]  /*1a860*/  IADD3 R164, R157.reuse, 0x100000, RZ ;  /* 0x001000009da47810 */ /* 0x040fe40007ffe0ff */
[C---:B------:R-:W-:Y:S02]  /*1a870*/  IADD3 R161, R157.reuse, 0x100000, RZ ;  /* 0x001000009da17810 */ /* 0x040fe40007ffe0ff */
[----:B------:R-:W-:Y:S01]  /*1a880*/  IADD3 R160, R157, 0x100000, RZ ;  /* 0x001000009da07810 */ /* 0x000fe20007ffe0ff */
[----:B---3--:R-:W-:-:S04]  /*1a890*/  IMAD.WIDE R148, R159, 0x4, R148 ;  /* 0x000000049f947825 */ /* 0x008fc800078e0294 */
[C---:B----4-:R-:W-:Y:S01]  /*1a8a0*/  IMAD.WIDE R150, R159.reuse, 0x4, R150 ;  /* 0x000000049f967825 */ /* 0x050fe200078e0296 */
[----:B------:R3:W-:Y:S04]  /*1a8b0*/  LDGSTS.E [R153+-0x45200], [R148.64], P2 ;  /* 0xbae0000094997fae */ /* 0x0007e80009121848 */
[----:B------:R3:W-:Y:S02]  /*1a8c0*/  LDGSTS.E [R152+-0x44200], [R150.64], P2 ;  /* 0xbbe0000096987fae */ /* 0x0007e40009121848 */
[C---:B---3--:R-:W-:Y:S02]  /*1a8d0*/  IMAD.WIDE R152, R159.reuse, 0x4, R168 ;  /* 0x000000049f987825 */ /* 0x048fe400078e02a8 */
[----:B------:R-:W3:Y:S02]  /*1a8e0*/  LDL.LU.64 R168, [R1+0x140] ;  /* 0x0001400001a87983 */ /* 0x000ee40000300a00 */
[----:B-1----:R-:W-:-:S02]  /*1a8f0*/  IMAD.WIDE R156, R159, 0x4, R248 ;  /* 0x000000049f9c7825 */ /* 0x002fc400078e02f8 */
[----:B------:R-:W4:Y:S02]  /*1a900*/  LDL.LU.64 R248, [R1+0x948] ;  /* 0x0009480001f87983 */ /* 0x000f240000300a00 */
[C---:B------:R-:W-:Y:S02]  /*1a910*/  IMAD.WIDE R154, R159.reuse, 0x4, R172 ;  /* 0x000000049f9a7825 */ /* 0x040fe400078e02ac */
[----:B------:R1:W-:Y:S02]  /*1a920*/  LDGSTS.E [R77+-0x43200], [R152.64], P2 ;  /* 0xbce00000984d7fae */ /* 0x0003e40009121848 */
[----:B--2---:R-:W-:Y:S02]  /*1a930*/  IMAD.WIDE R158, R159, 0x4, R170 ;  /* 0x000000049f9e7825 */ /* 0x004fe400078e02aa */
[----:B------:R2:W-:Y:S04]  /*1a940*/  LDGSTS.E [R164+-0x42200], [R154.64], P2 ;  /* 0xbde000009aa47fae */ /* 0x0005e80009121848 */
[----:B------:R1:W-:Y:S04]  /*1a950*/  LDGSTS.E [R161+-0x41200], [R156.64], P2 ;  /* 0xbee000009ca17fae */ /* 0x0003e80009121848 */
[----:B------:R1:W-:Y:S04]  /*1a960*/  LDGSTS.E [R160+-0x40200], [R158.64], P2 ;  /* 0xbfe000009ea07fae */ /* 0x0003e80009121848 */
[----:B------:R-:W0:Y:S04]  /*1a970*/  LDGDEPBAR ;  /* 0x00000000000079af */ /* 0x000e280000000000 */
[----:B------:R-:W2:Y:S01]  /*1a980*/  LDL.LU.64 R170, [R1+0x110] ;  /* 0x0001100001aa7983 */ /* 0x000ea20000300a00 */
[----:B------:R-:W-:Y:S01]  /*1a990*/  IMAD.WIDE R174, R202, 0x4, R176 ;  /* 0x00000004caae7825 */ /* 0x000fe200078e02b0 */
[----:B-1----:R-:W-:-:S02]  /*1a9a0*/  IADD3 R161, R203, 0x100000, RZ ;  /* 0x00100000cba17810 */ /* 0x002fc40007ffe0ff */
[----:B------:R-:W-:Y:S01]  /*1a9b0*/  BAR.SYNC.DEFER_BLOCKING 0x0 ;  /* 0x0000000000007b1d */ /* 0x000fe20000010000 */
[----:B------:R-:W-:-:S05]  /*1a9c0*/  IADD3 R160, R203, 0x100000, RZ ;  /* 0x00100000cba07810 */ /* 0x000fca0007ffe0ff */
[----:B------:R-:W-:Y:S01]  /*1a9d0*/  @!PT LDS RZ, [RZ] ;  /* 0x00000000fffff984 */ /* 0x000fe20000000800 */
[----:B------:R-:W-:Y:S01]  /*1a9e0*/  @!PT LDS RZ, [RZ] ;  /* 0x00000000fffff984 */ /* 0x000fe20000000800 */
[----:B------:R-:W-:Y:S01]  /*1a9f0*/  @!PT LDS RZ, [RZ] ;  /* 0x00000000fffff984 */ /* 0x000fe20000000800 */
[----:B------:R1:W-:Y:S01]  /*1aa00*/  LDGSTS.E [R161+-0x80000], [R174.64], !P0 ;  /* 0x80000000aea17fae */ /* 0x0003e2000c121848 */
[----:B------:R-:W-:-:S03]  /*1aa10*/  IMAD.WIDE R176, R202, 0x4, R166 ;  /* 0x00000004cab07825 */ /* 0x000fc600078e02a6 */
[----:B------:R-:W2:Y:S01]  /*1aa20*/  LDL.LU.64 R166, [R1+0x310] ;  /* 0x0003100001a67983 */ /* 0x000ea20000300a00 */
[----:B------:R-:W-:-:S03]  /*1aa30*/  IMAD.WIDE R172, R202, 0x4, R162 ;  /* 0x00000004caac7825 */ /* 0x000fc600078e02a2 */
[----:B------:R1:W-:Y:S04]  /*1aa40*/  STL.64 [R1+0x178], R174 ;  /* 0x000178ae01007387 */ /* 0x0003e80000100a00 */
[----:B------:R-:W2:Y:S04]  /*1aa50*/  LDL.LU.64 R162, [R1+0x330] ;  /* 0x0003300001a27983 */ /* 0x000ea80000300a00 */
[----:B------:R4:W-:Y:S04]  /*1aa60*/  STL.64 [R1+0x170], R176 ;  /* 0x000170b001007387 */ /* 0x0009e80000100a00 */
[----:B------:R2:W-:Y:S04]  /*1aa70*/  STL.64 [R1+0x148], R172 ;  /* 0x000148ac01007387 */ /* 0x0005e80000100a00 */
[----:B-1----:R-:W2:Y:S04]  /*1aa80*/  LDL.LU.64 R174, [R1+0x940] ;  /* 0x0009400001ae7983 */ /* 0x002ea80000300a00 */
[----:B------:R1:W-:Y:S04]  /*1aa90*/  LDGSTS.E [R160+-0x7fe00], [R176.64], !P0 ;  /* 0x80200000b0a07fae */ /* 0x0003e8000c121848 */
[----:B-1----:R-:W2:Y:S01]  /*1aaa0*/  LDL.LU.64 R160, [R1+0x938] ;  /* 0x0009380001a07983 */ /* 0x002ea20000300a00 */
[----:B---3--:R-:W-:-:S05]  /*1aab0*/  IMAD.WIDE R178, R202, 0x4, R168 ;  /* 0x00000004cab27825 */ /* 0x008fca00078e02a8 */
[----:B------:R-:W-:Y:S04]  /*1aac0*/  STL.64 [R1+0x140], R178 ;  /* 0x000140b201007387 */ /* 0x000fe80000100a00 */
[----:B------:R-:W3:Y:S01]  /*1aad0*/  LDL.LU.64 R168, [R1+0x930] ;  /* 0x0009300001a87983 */ /* 0x000ee20000300a00 */
[----:B----4-:R-:W-:-:S03]  /*1aae0*/  IMAD.WIDE R176, R202, 0x4, R248 ;  /* 0x00000004cab07825 */ /* 0x010fc600078e02f8 */
[----:B------:R-:W4:Y:S01]  /*1aaf0*/  LDL.LU.64 R248, [R1+0x928] ;  /* 0x0009280001f87983 */ /* 0x000f220000300a00 */
[----:B------:R-:W-:-:S04]  /*1ab00*/  IADD3 R77, R0, -0x219, RZ ;  /* 0xfffffde7004d7810 */ /* 0x000fc80007ffe0ff */
[----:B------:R-:W-:Y:S02]  /*1ab10*/  ISETP.GE.U32.AND P2, PT, R77, 0x7ffffd68, PT ;  /* 0x7ffffd684d00780c */ /* 0x000fe40003f46070 */
[----:B------:R-:W-:Y:S02]  /*1ab20*/  IADD3 R77, R203, 0x100000, RZ ;  /* 0x00100000cb4d7810 */ /* 0x000fe40007ffe0ff */
[----:B--2---:R-:W-:-:S03]  /*1ab30*/  IADD3 R164, R0, -0x21d, RZ ;  /* 0xfffffde300a47810 */ /* 0x004fc60007ffe0ff */
[----:B------:R1:W-:Y:S01]  /*1ab40*/  LDGSTS.E [R77+-0x7f000], [R172.64], !P1 ;  /* 0x81000000ac4d7fae */ /* 0x0003e2000c921848 */
[----:B------:R-:W-:Y:S01]  /*1ab50*/  IMAD.WIDE R170, R202, 0x4, R170 ;  /* 0x00000004caaa7825 */ /* 0x000fe200078e02aa */
[----:B------:R-:W-:Y:S02]  /*1ab60*/  ISETP.GE.U32.AND P0, PT, R164, 0x7ffffd64, PT ;  /* 0x7ffffd64a400780c */ /* 0x000fe40003f06070 */
[----:B------:R-:W-:Y:S01]  /*1ab70*/  STL.64 [R1+0x118], R176 ;  /* 0x000118b001007387 */ /* 0x000fe20000100a00 */
[----:B------:R-:W-:-:S03]  /*1ab80*/  IADD3 R164, R203, 0x100000, RZ ;  /* 0x00100000cba47810 */ /* 0x000fc60007ffe0ff */
[----:B------:R2:W-:Y:S01]  /*1ab90*/  LDGSTS.E [R77+-0x7ee00], [R178.64], !P1 ;  /* 0x81200000b24d7fae */ /* 0x0005e2000c921848 */
[----:B-1----:R-:W-:Y:S02]  /*1aba0*/  IADD3 R173, R0, -0x221, RZ ;  /* 0xfffffddf00ad7810 */ /* 0x002fe40007ffe0ff */
[----:B------:R-:W-:Y:S01]  /*1abb0*/  IADD3 R172, R203, 0x100000, RZ ;  /* 0x00100000cbac7810 */ /* 0x000fe20007ffe0ff */
[----:B------:R1:W-:Y:S01]  /*1abc0*/  STL.64 [R1+0x110], R170 ;  /* 0x000110aa01007387 */ /* 0x0003e20000100a00 */
[----:B------:R-:W-:-:S03]  /*1abd0*/  ISETP.GE.U32.AND P1, PT, R173, 0x7ffffd60, PT ;  /* 0x7ffffd60ad00780c */ /* 0x000fc60003f26070 */
[----:B------:R1:W-:Y:S04]  /*1abe0*/  LDGSTS.E [R172+-0x7e000], [R176.64], !P4 ;  /* 0x82000000b0ac7fae */ /* 0x0003e8000e121848 */
[----:B------:R1:W-:Y:S04]  /*1abf0*/  LDGSTS.E [R164+-0x7de00], [R170.64], !P4 ;  /* 0x82200000aaa47fae */ /* 0x0003e8000e121848 */
[----:B-1----:R-:W4:Y:S01]  /*1ac00*/  LDL.LU.64 R172, [R1+0x920] ;  /* 0x0009200001ac7983 */ /* 0x002f220000300a00 */
[----:B------:R-:W-:Y:S01]  /*1ac10*/  IADD3 R170, R203, 0x100000, RZ ;  /* 0x00100000cbaa7810 */ /* 0x000fe20007ffe0ff */
[----:B------:R-:W-:-:S02]  /*1ac20*/  IMAD.WIDE R180, R202, 0x4, R166 ;  /* 0x00000004cab47825 */ /* 0x000fc400078e02a6 */
[----:B------:R-:W4:Y:S02]  /*1ac30*/  LDL.LU.64 R166, [R1+0x918] ;  /* 0x0009180001a67983 */ /* 0x000f240000300a00 */
[----:B--2---:R-:W-:Y:S02]  /*1ac40*/  IMAD.WIDE R178, R202, 0x4, R162 ;  /* 0x00000004cab27825 */ /* 0x004fe400078e02a2 */
[----:B------:R1:W-:Y:S04]  /*1ac50*/  LDGSTS.E [R170+-0x7d000], [R180.64], !P6 ;  /* 0x83000000b4aa7fae */ /* 0x0003e8000f121848 */
[----:B------:R-:W2:Y:S04]  /*1ac60*/  LDL.LU.64 R162, [R1+0x910] ;  /* 0x0009100001a27983 */ /* 0x000ea80000300a00 */
[----:B------:R-:W-:Y:S01]  /*1ac70*/  STL.64 [R1+0x310], R180 ;  /* 0x000310b401007387 */ /* 0x000fe20000100a00 */
[----:B------:R-:W-:-:S03]  /*1ac80*/  IADD3 R177, R203, 0x100000, RZ ;  /* 0x00100000cbb17810 */ /* 0x000fc60007ffe0ff */
[----:B------:R-:W-:Y:S01]  /*1ac90*/  STL.64 [R1+0x330], R178 ;  /* 0x000330b201007387 */ /* 0x000fe20000100a00 */
[----:B------:R-:W-:-:S03]  /*1aca0*/  IMAD.WIDE R174, R202, 0x4, R174 ;  /* 0x00000004caae7825 */ /* 0x000fc600078e02ae */
[----:B-1----:R-:W2:Y:S04]  /*1acb0*/  LDL.LU.64 R170, [R1+0x908] ;  /* 0x0009080001aa7983 */ /* 0x002ea80000300a00 */
[----:B------:R4:W-:Y:S01]  /*1acc0*/  LDGSTS.E [R177+-0x7ce00], [R178.64], !P6 ;  /* 0x83200000b2b17fae */ /* 0x0009e2000f121848 */
[----:B------:R-:W-:-:S03]  /*1acd0*/  IMAD.WIDE R160, R202, 0x4, R160 ;  /* 0x00000004caa07825 */ /* 0x000fc600078e02a0 */
[----:B------:R3:W-:Y:S04]  /*1ace0*/  STL.64 [R1+0x3a8], R174 ;  /* 0x0003a8ae01007387 */ /* 0x0007e80000100a00 */
[----:B------:R3:W-:Y:S04]  /*1acf0*/  LDGSTS.E [R164+-0x7c000], [R174.64], !P3 ;  /* 0x84000000aea47fae */ /* 0x0007e8000d921848 */
[----:B------:R1:W-:Y:S01]  /*1ad00*/  STL.64 [R1+0x3b8], R160 ;  /* 0x0003b8a001007387 */ /* 0x0003e20000100a00 */
[----:B------:R-:W-:-:S04]  /*1ad10*/  IADD3 R176, R0, -0x229, RZ ;  /* 0xfffffdd700b07810 */ /* 0x000fc80007ffe0ff */
[----:B------:R-:W-:Y:S01]  /*1ad20*/  ISETP.GE.U32.AND P6, PT, R176, 0x7ffffd58, PT ;  /* 0x7ffffd58b000780c */ /* 0x000fe20003fc6070 */
[C---:B---3--:R-:W-:Y:S02]  /*1ad30*/  IMAD.WIDE R174, R202.reuse, 0x4, R168 ;  /* 0x00000004caae7825 */ /* 0x048fe400078e02a8 */
[----:B------:R-:W3:Y:S02]  /*1ad40*/  LDL.LU.64 R168, [R1+0x900] ;  /* 0x0009000001a87983 */ /* 0x000ee40000300a00 */
[----:B----4-:R-:W-:Y:S02]  /*1ad50*/  IMAD.WIDE R176, R202, 0x4, R248 ;  /* 0x00000004cab07825 */ /* 0x010fe400078e02f8 */
[----:B------:R-:W4:Y:S01]  /*1ad60*/  LDL.LU.64 R248, [R1+0x8f8] ;  /* 0x0008f80001f87983 */ /* 0x000f220000300a00 */
[----:B------:R-:W-:-:S04]  /*1ad70*/  IADD3 R77, R0, -0x225, RZ ;  /* 0xfffffddb004d7810 */ /* 0x000fc80007ffe0ff */
[----:B------:R-:W-:Y:S02]  /*1ad80*/  ISETP.GE.U32.AND P4, PT, R77, 0x7ffffd5c, PT ;  /* 0x7ffffd5c4d00780c */ /* 0x000fe40003f86070 */
[----:B------:R-:W-:Y:S02]  /*1ad90*/  IADD3 R77, R203, 0x100000, RZ ;  /* 0x00100000cb4d7810 */ /* 0x000fe40007ffe0ff */
[----:B------:R-:W-:-:S03]  /*1ada0*/  IADD3 R178, R0, -0x22d, RZ ;  /* 0xfffffdd300b27810 */ /* 0x000fc60007ffe0ff */
[----:B------:R1:W-:Y:S01]  /*1adb0*/  LDGSTS.E [R77+-0x7be00], [R160.64], !P3 ;  /* 0x84200000a04d7fae */ /* 0x0003e2000d921848 */
[----:B------:R-:W-:-:S03]  /*1adc0*/  ISETP.GE.U32.AND P3, PT, R178, 0x7ffffd54, PT ;  /* 0x7ffffd54b200780c */ /* 0x000fc60003f66070 */
[----:B------:R1:W-:Y:S02]  /*1add0*/  STL.64 [R1+0x400], R174 ;  /* 0x000400ae01007387 */ /* 0x0003e40000100a00 */
[C---:B-1----:R-:W-:Y:S02]  /*1ade0*/  IADD3 R161, R203.reuse, 0x100000, RZ ;  /* 0x00100000cba17810 */ /* 0x042fe40007ffe0ff */
[----:B------:R-:W-:Y:S01]  /*1adf0*/  IADD3 R160, R203, 0x100000, RZ ;  /* 0x00100000cba07810 */ /* 0x000fe20007ffe0ff */
[----:B------:R2:W-:Y:S04]  /*1ae00*/  STL.64 [R1+0x430], R176 ;  /* 0x000430b001007387 */ /* 0x0005e80000100a00 */
[----:B------:R1:W-:Y:S04]  /*1ae10*/  LDGSTS.E [R161+-0x7b000], [R174.64], !P5 ;  /* 0x85000000aea17fae */ /* 0x0003e8000e921848 */
[----:B------:R1:W-:Y:S01]  /*1ae20*/  LDGSTS.E [R160+-0x7ae00], [R176.64], !P5 ;  /* 0x85200000b0a07fae */ /* 0x0003e2000e921848 */
[----:B------:R-:W-:-:S03]  /*1ae30*/  IMAD.WIDE R172, R202, 0x4, R172 ;  /* 0x00000004caac7825 */ /* 0x000fc600078e02ac */
[----:B-1----:R-:W4:Y:S04]  /*1ae40*/  LDL.LU.64 R174, [R1+0x8f0] ;  /* 0x0008f00001ae7983 */ /* 0x002f280000300a00 */
[----:B------:R1:W-:Y:S04]  /*1ae50*/  STL.64 [R1+0x4d0], R172 ;  /* 0x0004d0ac01007387 */ /* 0x0003e80000100a00 */
[----:B------:R-:W4:Y:S01]  /*1ae60*/  LDL.LU.64 R160, [R1+0x8e8] ;  /* 0x0008e80001a07983 */ /* 0x000f220000300a00 */
[----:B------:R-:W-:-:S03]  /*1ae70*/  IMAD.WIDE R178, R202, 0x4, R166 ;  /* 0x00000004cab27825 */ /* 0x000fc600078e02a6 */
[----:B------:R1:W-:Y:S04]  /*1ae80*/  LDGSTS.E [R77+-0x7a000], [R172.64], !P2 ;  /* 0x86000000ac4d7fae */ /* 0x0003e8000d121848 */
[----:B------:R4:W-:Y:S04]  /*1ae90*/  STL.64 [R1+0x4e0], R178 ;  /* 0x0004e0b201007387 */ /* 0x0009e80000100a00 */
[----:B------:R-:W4:Y:S01]  /*1aea0*/  LDL.LU.64 R166, [R1+0x8e0] ;  /* 0x0008e00001a67983 */ /* 0x000f220000300a00 */
[----:B--2---:R-:W-:Y:S01]  /*1aeb0*/  IMAD.WIDE R176, R202, 0x4, R162 ;  /* 0x00000004cab07825 */ /* 0x004fe200078e02a2 */
[----:B-1----:R-:W-:-:S02]  /*1aec0*/  IADD3 R173, R0, -0x235, RZ ;  /* 0xfffffdcb00ad7810 */ /* 0x002fc40007ffe0ff */
[----:B------:R-:W2:Y:S01]  /*1aed0*/  LDL.LU.64 R162, [R1+0x8d8] ;  /* 0x0008d80001a27983 */ /* 0x000ea20000300a00 */
[----:B------:R-:W-:-:S03]  /*1aee0*/  IADD3 R172, R203, 0x100000, RZ ;  /* 0x00100000cbac7810 */ /* 0x000fc60007ffe0ff */
[----:B------:R-:W-:Y:S04]  /*1aef0*/  STL.64 [R1+0x500], R176 ;  /* 0x000500b001007387 */ /* 0x000fe80000100a00 */
[----:B------:R4:W-:Y:S01]  /*1af00*/  LDGSTS.E [R77+-0x79e00], [R178.64], !P2 ;  /* 0x86200000b24d7fae */ /* 0x0009e2000d121848 */
[C---:B------:R-:W-:Y:S01]  /*1af10*/  IMAD.WIDE R170, R202.reuse, 0x4, R170 ;  /* 0x00000004caaa7825 */ /* 0x040fe200078e02aa */
[----:B------:R-:W-:Y:S02]  /*1af20*/  ISETP.GE.U32.AND P2, PT, R173, 0x7ffffd4c, PT ;  /* 0x7ffffd4cad00780c */ /* 0x000fe40003f46070 */
[----:B------:R1:W-:Y:S04]  /*1af30*/  LDGSTS.E [R172+-0x79000], [R176.64], !P0 ;  /* 0x87000000b0ac7fae */ /* 0x0003e8000c121848 */
[----:B------:R3:W-:Y:S04]  /*1af40*/  STL.64 [R1+0x510], R170 ;  /* 0x000510aa01007387 */ /* 0x0007e80000100a00 */
[----:B-1----:R-:W2:Y:S01]  /*1af50*/  LDL.LU.64 R172, [R1+0x8d0] ;  /* 0x0008d00001ac7983 */ /* 0x002ea20000300a00 */
[----:B---3--:R-:W-:-:S03]  /*1af60*/  IMAD.WIDE R180, R202, 0x4, R168 ;  /* 0x00000004cab47825 */ /* 0x008fc600078e02a8 */
[----:B------:R-:W3:Y:S01]  /*1af70*/  LDL.LU.64 R168, [R1+0x8c8] ;  /* 0x0008c80001a87983 */ /* 0x000ee20000300a00 */
[----:B----4-:R-:W-:-:S03]  /*1af80*/  IMAD.WIDE R178, R202, 0x4, R248 ;  /* 0x00000004cab27825 */ /* 0x010fc600078e02f8 */
[----:B------:R-:W4:Y:S01]  /*1af90*/  LDL.LU.64 R248, [R1+0x8c0] ;  /* 0x0008c00001f87983 */ /* 0x000f220000300a00 */
[----:B------:R-:W-:-:S04]  /*1afa0*/  IADD3 R164, R0, -0x231, RZ ;  /* 0xfffffdcf00a47810 */ /* 0x000fc80007ffe0ff */
[----:B------:R-:W-:Y:S02]  /*1afb0*/  ISETP.GE.U32.AND P5, PT, R164, 0x7ffffd50, PT ;  /* 0x7ffffd50a400780c */ /* 0x000fe40003fa6070 */
[----:B------:R-:W-:-:S05]  /*1afc0*/  IADD3 R164, R203, 0x100000, RZ ;  /* 0x00100000cba47810 */ /* 0x000fca0007ffe0ff */
[----:B------:R1:W-:Y:S04]  /*1afd0*/  LDGSTS.E [R164+-0x78e00], [R170.64], !P0 ;  /* 0x87200000aaa47fae */ /* 0x0003e8000c121848 */
[----:B------:R-:W-:Y:S01]  /*1afe0*/  STL.64 [R1+0x520], R180 ;  /* 0x000520b401007387 */ /* 0x000fe20000100a00 */
[----:B-1----:R-:W-:-:S03]  /*1aff0*/  IADD3 R170, R203, 0x100000, RZ ;  /* 0x00100000cbaa7810 */ /* 0x002fc60007ffe0ff */
[----:B------:R1:W-:Y:S01]  /*1b000*/  STL.64 [R1+0x530], R178 ;  /* 0x000530b201007387 */ /* 0x0003e20000100a00 */
[----:B------:R-:W-:-:S03]  /*1b010*/  IADD3 R77, R0, -0x239, RZ ;  /* 0xfffffdc7004d7810 */ /* 0x000fc60007ffe0ff */
[----:B------:R1:W-:Y:S01]  /*1b020*/  LDGSTS.E [R170+-0x78000], [R180.64], !P1 ;  /* 0x88000000b4aa7fae */ /* 0x0003e2000c921848 */
[----:B------:R-:W-:Y:S02]  /*1b030*/  IADD3 R177, R203, 0x100000, RZ ;  /* 0x00100000cbb17810 */ /* 0x000fe40007ffe0ff */
[----:B------:R-:W-:Y:S02]  /*1b040*/  IADD3 R176, R0, -0x23d, RZ ;  /* 0xfffffdc300b07810 */ /* 0x000fe40007ffe0ff */
[----:B------:R-:W-:Y:S01]  /*1b050*/  ISETP.GE.U32.AND P0, PT, R77, 0x7ffffd48, PT ;  /* 0x7ffffd484d00780c */ /* 0x000fe20003f06070 */
[----:B------:R1:W-:Y:S04]  /*1b060*/  LDGSTS.E [R177+-0x77e00], [R178.64], !P1 ;  /* 0x88200000b2b17fae */ /* 0x0003e8000c921848 */
[----:B-1----:R-:W4:Y:S01]  /*1b070*/  LDL.LU.64 R170, [R1+0x8b8] ;  /* 0x0008b80001aa7983 */ /* 0x002f220000300a00 */
[----:B------:R-:W-:Y:S01]  /*1b080*/  IMAD.WIDE R174, R202, 0x4, R174 ;  /* 0x00000004caae7825 */ /* 0x000fe200078e02ae */
[----:B------:R-:W-:-:S03]  /*1b090*/  IADD3 R77, R203, 0x100000, RZ ;  /* 0x00100000cb4d7810 */ /* 0x000fc60007ffe0ff */
[----:B------:R-:W-:Y:S01]  /*1b0a0*/  IMAD.WIDE R160, R202, 0x4, R160 ;  /* 0x00000004caa07825 */ /* 0x000fe200078e02a0 */
[----:B------:R1:W-:Y:S01]  /*1b0b0*/  STL.64 [R1+0x540], R174 ;  /* 0x000540ae01007387 */ /* 0x0003e20000100a00 */
[----:B------:R-:W-:-:S03]  /*1b0c0*/  ISETP.GE.U32.AND P1, PT, R176, 0x7ffffd44, PT ;  /* 0x7ffffd44b000780c */ /* 0x000fc60003f26070 */
[----:B------:R1:W-:Y:S04]  /*1b0d0*/  LDGSTS.E [R164+-0x77000], [R174.64], !P4 ;  /* 0x89000000aea47fae */ /* 0x0003e8000e121848 */
[----:B------:R2:W-:Y:S01]  /*1b0e0*/  STL.64 [R1+0x550], R160 ;  /* 0x000550a001007387 */ /* 0x0005e20000100a00 */
[----:B------:R-:W-:-:S03]  /*1b0f0*/  IADD3 R178, R0, -0x241, RZ ;  /* 0xfffffdbf00b27810 */ /* 0x000fc60007ffe0ff */
[----:B------:R2:W-:Y:S01]  /*1b100*/  LDGSTS.E [R77+-0x76e00], [R160.64], !P4 ;  /* 0x89200000a04d7fae */ /* 0x0005e2000e121848 */
[----:B-1----:R-:W-:-:S03]  /*1b110*/  IMAD.WIDE R174, R202, 0x4, R166 ;  /* 0x00000004caae7825 */ /* 0x002fc600078e02a6 */
[----:B------:R-:W4:Y:S01]  /*1b120*/  LDL.LU.64 R166, [R1+0x8b0] ;  /* 0x0008b00001a67983 */ /* 0x000f220000300a00 */
[----:B--2---:R-:W-:-:S03]  /*1b130*/  IMAD.WIDE R176, R202, 0x4, R162 ;  /* 0x00000004cab07825 */ /* 0x004fc600078e02a2 */
[----:B------:R-:W2:Y:S01]  /*1b140*/  LDL.LU.64 R162, [R1+0x8a8] ;  /* 0x0008a80001a27983 */ /* 0x000ea20000300a00 */
[C---:B------:R-:W-:Y:S02]  /*1b150*/  IADD3 R161, R203.reuse, 0x100000, RZ ;  /* 0x00100000cba17810 */ /* 0x040fe40007ffe0ff */
[----:B------:R-:W-:Y:S01]  /*1b160*/  IADD3 R160, R203, 0x100000, RZ ;  /* 0x00100000cba07810 */ /* 0x000fe20007ffe0ff */
[----:B------:R1:W-:Y:S01]  /*1b170*/  STL.64 [R1+0x558], R174 ;  /* 0x000558ae01007387 */ /* 0x0003e20000100a00 */
[----:B------:R-:W-:-:S03]  /*1b180*/  ISETP.GE.U32.AND P4, PT, R178, 0x7ffffd40, PT ;  /* 0x7ffffd40b200780c */ /* 0x000fc60003f86070 */
[----:B------:R4:W-:Y:S04]  /*1b190*/  STL.64 [R1+0x568], R176 ;  /* 0x000568b001007387 */ /* 0x0009e80000100a00 */
[----:B------:R1:W-:Y:S04]  /*1b1a0*/  LDGSTS.E [R161+-0x76000], [R174.64], !P6 ;  /* 0x8a000000aea17fae */ /* 0x0003e8000f121848 */
[----:B------:R1:W-:Y:S01]  /*1b1b0*/  LDGSTS.E [R160+-0x75e00], [R176.64], !P6 ;  /* 0x8a200000b0a07fae */ /* 0x0003e2000f121848 */
[----:B------:R-:W-:Y:S01]  /*1b1c0*/  IMAD.WIDE R172, R202, 0x4, R172 ;  /* 0x00000004caac7825 */ /* 0x000fe200078e02ac */
[----:B------:R-:W-:-:S04]  /*1b1d0*/  IADD3 R164, R0, -0x245, RZ ;  /* 0xfffffdbb00a47810 */ /* 0x000fc80007ffe0ff */
[----:B------:R3:W-:Y:S04]  /*1b1e0*/  LDGSTS.E [R77+-0x75000], [R172.64], !P3 ;  /* 0x8b000000ac4d7fae */ /* 0x0007e8000d921848 */
[----:B-1----:R-:W2:Y:S04]  /*1b1f0*/  LDL.LU.64 R174, [R1+0x738] ;  /* 0x0007380001ae7983 */ /* 0x002ea80000300a00 */
[----:B------:R1:W-:Y:S04]  /*1b200*/  STL.64 [R1+0x570], R172 ;  /* 0x000570ac01007387 */ /* 0x0003e80000100a00 */
[----:B------:R-:W2:Y:S01]  /*1b210*/  LDL.LU.64 R160, [R1+0x720] ;  /* 0x0007200001a07983 */ /* 0x000ea20000300a00 */
[----:B---3--:R-:W-:-:S05]  /*1b220*/  IMAD.WIDE R178, R202, 0x4, R168 ;  /* 0x00000004cab27825 */ /* 0x008fca00078e02a8 */
[----:B------:R-:W-:Y:S04]  /*1b230*/  STL.64 [R1+0x580], R178 ;  /* 0x000580b201007387 */ /* 0x000fe80000100a00 */
[----:B------:R-:W3:Y:S01]  /*1b240*/  LDL.LU.64 R168, [R1+0x710] ;  /* 0x0007100001a87983 */ /* 0x000ee20000300a00 */
[----:B----4-:R-:W-:-:S03]  /*1b250*/  IMAD.WIDE R176, R202, 0x4, R248 ;  /* 0x00000004cab07825 */ /* 0x010fc600078e02f8 */
[----:B------:R-:W4:Y:S01]  /*1b260*/  LDL.LU.64 R248, [R1+0x6f8] ;  /* 0x0006f80001f87983 */ /* 0x000f220000300a00 */
[----:B-1----:R-:W-:Y:S02]  /*1b270*/  IADD3 R173, R0, -0x249, RZ ;  /* 0xfffffdb700ad7810 */ /* 0x002fe40007ffe0ff */
[C---:B------:R-:W-:Y:S01]  /*1b280*/  IADD3 R172, R203.reuse, 0x100000, RZ ;  /* 0x00100000cbac7810 */ /* 0x040fe20007ffe0ff */
[----:B------:R1:W-:Y:S01]  /*1b290*/  STL.64 [R1+0x590], R176 ;  /* 0x000590b001007387 */ /* 0x0003e20000100a00 */
[----:B------:R-:W-:Y:S02]  /*1b2a0*/  ISETP.GE.U32.AND P6, PT, R164, 0x7ffffd3c, PT ;  /* 0x7ffffd3ca400780c */ /* 0x000fe40003fc6070 */
[----:B------:R-:W-:Y:S01]  /*1b2b0*/  IADD3 R164, R203, 0x100000, RZ ;  /* 0x00100000cba47810 */ /* 0x000fe20007ffe0ff */
[----:B------:R2:W-:Y:S01]  /*1b2c0*/  LDGSTS.E [R77+-0x74e00], [R178.64], !P3 ;  /* 0x8b200000b24d7fae */ /* 0x0005e2000d921848 */
[----:B------:R-:W-:-:S03]  /*1b2d0*/  ISETP.GE.U32.AND P3, PT, R173, 0x7ffffd38, PT ;  /* 0x7ffffd38ad00780c */ /* 0x000fc60003f66070 */
[----:B------:R1:W-:Y:S01]  /*1b2e0*/  LDGSTS.E [R172+-0x74000], [R176.64], !P5 ;  /* 0x8c000000b0ac7fae */ /* 0x0003e2000e921848 */
[----:B------:R-:W-:-:S05]  /*1b2f0*/  IMAD.WIDE R170, R202, 0x4, R170 ;  /* 0x00000004caaa7825 */ /* 0x000fca00078e02aa */
[----:B------:R2:W-:Y:S04]  /*1b300*/  STL.64 [R1+0x5e0], R170 ;  /* 0x0005e0aa01007387 */ /* 0x0005e80000100a00 */
[----:B-1----:R-:W4:Y:S04]  /*1b310*/  LDL.LU.64 R172, [R1+0x6e8] ;  /* 0x0006e80001ac7983 */ /* 0x002f280000300a00 */
[----:B------:R2:W-:Y:S01]  /*1b320*/  LDGSTS.E [R164+-0x73e00], [R170.64], !P5 ;  /* 0x8c200000aaa47fae */ /* 0x0005e2000e921848 */
[C---:B------:R-:W-:Y:S02]  /*1b330*/  IADD3 R177, R203.reuse, 0x100000, RZ ;  /* 0x00100000cbb17810 */ /* 0x040fe40007ffe0ff */
[----:B--2---:R-:W-:Y:S01]  /*1b340*/  IADD3 R170, R203, 0x100000, RZ ;  /* 0x00100000cbaa7810 */ /* 0x004fe20007ffe0ff */
[----:B------:R-:W-:-:S02]  /*1b350*/  IMAD.WIDE R180, R202, 0x4, R166 ;  /* 0x00000004cab47825 */ /* 0x000fc400078e02a6 */
[----:B------:R-:W2:Y:S02]  /*1b360*/  LDL.LU.64 R166, [R1+0x6d8] ;  /* 0x0006d80001a67983 */ /* 0x000ea40000300a00 */
[C---:B------:R-:W-:Y:S02]  /*1b370*/  IMAD.WIDE R178, R202.reuse, 0x4, R162 ;  /* 0x00000004cab27825 */ /* 0x040fe400078e02a2 */
[----:B------:R-:W2:Y:S04]  /*1b380*/  LDL.LU.64 R162, [R1+0x6c8] ;  /* 0x0006c80001a27983 */ /* 0x000ea80000300a00 */
[----:B------:R-:W-:Y:S04]  /*1b390*/  STL.64 [R1+0x5e8], R180 ;  /* 0x0005e8b401007387 */ /* 0x000fe80000100a00 */
[----:B------:R-:W-:Y:S04]  /*1b3a0*/  STL.64 [R1+0x5f0], R178 ;  /* 0x0005f0b201007387 */ /* 0x000fe80000100a00 */
[----:B------:R1:W-:Y:S04]  /*1b3b0*/  LDGSTS.E [R170+-0x73000], [R180.64], !P2 ;  /* 0x8d000000b4aa7fae */ /* 0x0003e8000d121848 */
[----:B------:R4:W-:Y:S04]  /*1b3c0*/  LDGSTS.E [R177+-0x72e00], [R178.64], !P2 ;  /* 0x8d200000b2b17fae */ /* 0x0009e8000d121848 */
[----:B-1----:R-:W2:Y:S01]  /*1b3d0*/  LDL.LU.64 R170, [R1+0x6b8] ;  /* 0x0006b80001aa7983 */ /* 0x002ea20000300a00 */
[----:B------:R-:W-:-:S04]  /*1b3e0*/  IMAD.WIDE R174, R202, 0x4, R174 ;  /* 0x00000004caae7825 */ /* 0x000fc800078e02ae */
[----:B------:R-:W-:Y:S01]  /*1b3f0*/  IMAD.WIDE R160, R202, 0x4, R160 ;  /* 0x00000004caa07825 */ /* 0x000fe200078e02a0 */
        /* <DEDUP_REMOVED lines=24> */
[----:B------:R-:W4:Y:S04]  /*1b580*/  LDL.LU.64 R160, [R1+0x668] ;  /* 0x0006680001a07983 */ /* 0x000f280000300a00 */
[----:B------:R1:W-:Y:S01]  /*1b590*/  LDGSTS.E [R77+-0x70000], [R172.64], !P4 ;  /* 0x90000000ac4d7fae */ /* 0x0003e2000e121848 */
[----:B--2---:R-:W-:-:S04]  /*1b5a0*/  IMAD.WIDE R178, R202, 0x4, R166 ;  /* 0x00000004cab27825 */ /* 0x004fc800078e02a6 */
[----:B------:R-:W-:Y:S01]  /*1b5b0*/  IMAD.WIDE R176, R202, 0x4, R162 ;  /* 0x00000004cab07825 */ /* 0x000fe200078e02a2 */
[----:B------:R4:W-:Y:S01]  /*1b5c0*/  STL.64 [R1+0x628], R178 ;  /* 0x000628b201007387 */ /* 0x0009e20000100a00 */
[----:B-1----:R-:W-:-:S03]  /*1b5d0*/  IADD3 R173, R0, -0x25d, RZ ;  /* 0xfffffda300ad7810 */ /* 0x002fc60007ffe0ff */
[----:B------:R-:W2:Y:S01]  /*1b5e0*/  LDL.LU.64 R166, [R1+0x658] ;  /* 0x0006580001a67983 */ /* 0x000ea20000300a00 */
[----:B------:R-:W-:-:S03]  /*1b5f0*/  IADD3 R172, R203, 0x100000, RZ ;  /* 0x00100000cbac7810 */ /* 0x000fc60007ffe0ff */
[----:B------:R-:W2:Y:S04]  /*1b600*/  LDL.LU.64 R162, [R1+0x648] ;  /* 0x0006480001a27983 */ /* 0x000ea80000300a00 */
[----:B------:R-:W-:Y:S04]  /*1b610*/  STL.64 [R1+0x630], R176 ;  /* 0x000630b001007387 */ /* 0x000fe80000100a00 */
[----:B------:R4:W-:Y:S01]  /*1b620*/  LDGSTS.E [R77+-0x6fe00], [R178.64], !P4 ;  /* 0x90200000b24d7fae */ /* 0x0009e2000e121848 */
[----:B------:R-:W-:-:S03]  /*1b630*/  ISETP.GE.U32.AND P4, PT, R173, 0x7ffffd24, PT ;  /* 0x7ffffd24ad00780c */ /* 0x000fc60003f86070 */
[----:B------:R1:W-:Y:S01]  /*1b640*/  LDGSTS.E [R172+-0x6f000], [R176.64], !P6 ;  /* 0x91000000b0ac7fae */ /* 0x0003e2000f121848 */
[----:B------:R-:W-:-:S05]  /*1b650*/  IMAD.WIDE R170, R202, 0x4, R170 ;  /* 0x00000004caaa7825 */ /* 0x000fca00078e02aa */
        /* <DEDUP_REMOVED lines=29> */
[----:B--2---:R-:W-:-:S03]  /*1b830*/  IMAD.WIDE R174, R202, 0x4, R166 ;  /* 0x00000004caae7825 */ /* 0x004fc600078e02a6 */
[----:B------:R-:W2:Y:S01]  /*1b840*/  LDL.LU.64 R166, [R1+0x5c0] ;  /* 0x0005c00001a67983 */ /* 0x000ea20000300a00 */
[----:B------:R-:W-:-:S03]  /*1b850*/  IMAD.WIDE R176, R202, 0x4, R162 ;  /* 0x00000004cab07825 */ /* 0x000fc600078e02a2 */
[----:B------:R-:W2:Y:S01]  /*1b860*/  LDL.LU.64 R162, [R1+0x5b8] ;  /* 0x0005b80001a27983 */ /* 0x000ea20000300a00 */
[C---:B-1----:R-:W-:Y:S02]  /*1b870*/  IADD3 R161, R203.reuse, 0x100000, RZ ;  /* 0x00100000cba17810 */ /* 0x042fe40007ffe0ff */
[----:B------:R-:W-:Y:S01]  /*1b880*/  IADD3 R160, R203, 0x100000, RZ ;  /* 0x00100000cba07810 */ /* 0x000fe20007ffe0ff */
[----:B------:R1:W-:Y:S01]  /*1b890*/  STL.64 [R1+0x718], R174 ;  /* 0x000718ae01007387 */ /* 0x0003e20000100a00 */
[----:B------:R-:W-:-:S03]  /*1b8a0*/  ISETP.GE.U32.AND P5, PT, R178, 0x7ffffd18, PT ;  /* 0x7ffffd18b200780c */ /* 0x000fc60003fa6070 */
[----:B------:R4:W-:Y:S04]  /*1b8b0*/  STL.64 [R1+0x728], R176 ;  /* 0x000728b001007387 */ /* 0x0009e80000100a00 */
[----:B------:R1:W-:Y:S04]  /*1b8c0*/  LDGSTS.E [R161+-0x6c000], [R174.64], !P2 ;  /* 0x94000000aea17fae */ /* 0x0003e8000d121848 */
[----:B------:R1:W-:Y:S01]  /*1b8d0*/  LDGSTS.E [R160+-0x6be00], [R176.64], !P2 ;  /* 0x94200000b0a07fae */ /* 0x0003e2000d121848 */
[----:B------:R-:W-:-:S03]  /*1b8e0*/  IMAD.WIDE R172, R202, 0x4, R172 ;  /* 0x00000004caac7825 */ /* 0x000fc600078e02ac */
[----:B-1----:R-:W2:Y:S04]  /*1b8f0*/  LDL.LU.64 R174, [R1+0x5b0] ;  /* 0x0005b00001ae7983 */ /* 0x002ea80000300a00 */
[----:B------:R1:W-:Y:S04]  /*1b900*/  STL.64 [R1+0x978], R172 ;  /* 0x000978ac01007387 */ /* 0x0003e80000100a00 */
[----:B------:R-:W2:Y:S01]  /*1b910*/  LDL.LU.64 R160, [R1+0x5a8] ;  /* 0x0005a80001a07983 */ /* 0x000ea20000300a00 */
[----:B------:R-:W-:-:S03]  /*1b920*/  IADD3 R164, R0, -0x26d, RZ ;  /* 0xfffffd9300a47810 */ /* 0x000fc60007ffe0ff */
[----:B------:R1:W-:Y:S01]  /*1b930*/  LDGSTS.E [R77+-0x6b000], [R172.64], !P0 ;  /* 0x95000000ac4d7fae */ /* 0x0003e2000c121848 */
        /* <DEDUP_REMOVED lines=120> */
[----:B------:R-:W-:Y:S01]  /*1c0c0*/  IADD3 R172, R252, 0x100000, RZ ;  /* 0x00100000fcac7810 */ /* 0x000fe20007ffe0ff */
        /* <DEDUP_REMOVED lines=56> */
[----:B------:R1:W-:Y:S04]  /*1c450*/  STL.64 [R1+0x438], R176 ;  /* 0x000438b001007387 */ /* 0x0003e80000100a00 */
        /* <DEDUP_REMOVED lines=13> */
[----:B------:R1:W-:Y:S01]  /*1c530*/  LDGSTS.E [R164+-0x7aa00], [R170.64], !P4 ;  /* 0x85600000aaa47fae */ /* 0x0003e2000e121848 */
[----:B------:R-:W-:Y:S02]  /*1c540*/  IADD3 R77, R0, -0x232, RZ ;  /* 0xfffffdce004d7810 */ /* 0x000fe40007ffe0ff */
[C---:B------:R-:W-:Y:S01]  /*1c550*/  IADD3 R177, R252.reuse, 0x100000, RZ ;  /* 0x00100000fcb17810 */ /* 0x040fe20007ffe0ff */
[----:B------:R-:W-:Y:S01]  /*1c560*/  STL.64 [R1+0x4a0], R180 ;  /* 0x0004a0b401007387 */ /* 0x000fe20000100a00 */
[----:B-1----:R-:W-:-:S03]  /*1c570*/  IADD3 R170, R252, 0x100000, RZ ;  /* 0x00100000fcaa7810 */ /* 0x002fc60007ffe0ff */
[----:B------:R1:W-:Y:S01]  /*1c580*/  STL.64 [R1+0x498], R178 ;  /* 0x000498b201007387 */ /* 0x0003e20000100a00 */
[----:B------:R-:W-:-:S03]  /*1c590*/  IADD3 R176, R0, -0x236, RZ ;  /* 0xfffffdca00b07810 */ /* 0x000fc60007ffe0ff */
[----:B------:R1:W-:Y:S01]  /*1c5a0*/  LDGSTS.E [R170+-0x79c00], [R180.64], !P6 ;  /* 0x86400000b4aa7fae */ /* 0x0003e2000f121848 */
[----:B------:R-:W-:Y:S02]  /*1c5b0*/  ISETP.GE.U32.AND P4, PT, R77, 0x7ffffd4f, PT ;  /* 0x7ffffd4f4d00780c */ /* 0x000fe40003f86070 */
[----:B------:R-:W-:Y:S01]  /*1c5c0*/  IADD3 R77, R252, 0x100000, RZ ;  /* 0x00100000fc4d7810 */ /* 0x000fe20007ffe0ff */
[----:B------:R1:W-:Y:S01]  /*1c5d0*/  LDGSTS.E [R177+-0x79a00], [R178.64], !P6 ;  /* 0x86600000b2b17fae */ /* 0x0003e2000f121848 */
[----:B------:R-:W-:Y:S01]  /*1c5e0*/  ISETP.GE.U32.AND P6, PT, R176, 0x7ffffd4b, PT ;  /* 0x7ffffd4bb000780c */ /* 0x000fe20003fc6070 */
[C---:B------:R-:W-:Y:S02]  /*1c5f0*/  IMAD.WIDE R174, R202.reuse, 0x4, R174 ;  /* 0x00000004caae7825 */ /* 0x040fe400078e02ae */
[----:B-1----:R-:W4:Y:S02]  /*1c600*/  LDL.LU.64 R170, [R1+0x458] ;  /* 0x0004580001aa7983 */ /* 0x002f240000300a00 */
[----:B------:R-:W-:-:S02]  /*1c610*/  IMAD.WIDE R160, R202, 0x4, R160 ;  /* 0x00000004caa07825 */ /* 0x000fc400078e02a0 */
[----:B------:R2:W-:Y:S04]  /*1c620*/  STL.64 [R1+0x490], R174 ;  /* 0x000490ae01007387 */ /* 0x0005e80000100a00 */
        /* <DEDUP_REMOVED lines=27> */
[----:B------:R-:W-:Y:S02]  /*1c7e0*/  IADD3 R172, R252, 0x100000, RZ ;  /* 0x00100000fcac7810 */ /* 0x000fe40007ffe0ff */
[----:B------:R-:W-:Y:S01]  /*1c7f0*/  ISETP.GE.U32.AND P5, PT, R164, 0x7ffffd43, PT ;  /* 0x7ffffd43a400780c */ /* 0x000fe20003fa6070 */
[----:B------:R1:W-:Y:S01]  /*1c800*/  LDGSTS.E [R77+-0x76a00], [R178.64], !P2 ;  /* 0x89600000b24d7fae */ /* 0x0003e2000d121848 */
[----:B------:R-:W-:Y:S02]  /*1c810*/  IADD3 R164, R252, 0x100000, RZ ;  /* 0x00100000fca47810 */ /* 0x000fe40007ffe0ff */
[----:B------:R-:W-:Y:S01]  /*1c820*/  ISETP.GE.U32.AND P2, PT, R173, 0x7ffffd3f, PT ;  /* 0x7ffffd3fad00780c */ /* 0x000fe20003f46070 */
[----:B------:R1:W-:Y:S04]  /*1c830*/  STL.64 [R1+0x460], R176 ;  /* 0x000460b001007387 */ /* 0x0003e80000100a00 */
        /* <DEDUP_REMOVED lines=9> */
[----:B------:R-:W-:Y:S02]  /*1c8d0*/  IMAD.WIDE R178, R202, 0x4, R162 ;  /* 0x00000004cab27825 */ /* 0x000fe400078e02a2 */
[----:B------:R-:W2:Y:S04]  /*1c8e0*/  LDL.LU.64 R162, [R1+0x3f0] ;  /* 0x0003f00001a27983 */ /* 0x000ea80000300a00 */
[----:B------:R-:W-:Y:S04]  /*1c8f0*/  STL.64 [R1+0x448], R180 ;  /* 0x000448b401007387 */ /* 0x000fe80000100a00 */
[----:B------:R-:W-:Y:S04]  /*1c900*/  STL.64 [R1+0x440], R178 ;  /* 0x000440b201007387 */ /* 0x000fe80000100a00 */
[----:B------:R1:W-:Y:S01]  /*1c910*/  LDGSTS.E [R170+-0x74c00], [R180.64], !P1 ;  /* 0x8b400000b4aa7fae */ /* 0x0003e2000c921848 */
[----:B------:R-:W-:-:S03]  /*1c920*/  IADD3 R176, R0, -0x24a, RZ ;  /* 0xfffffdb600b07810 */ /* 0x000fc60007ffe0ff */
[----:B------:R4:W-:Y:S04]  /*1c930*/  LDGSTS.E [R177+-0x74a00], [R178.64], !P1 ;  /* 0x8b600000b2b17fae */ /* 0x0009e8000c921848 */
[----:B-1----:R-:W2:Y:S01]  /*1c940*/  LDL.LU.64 R170, [R1+0x3e8] ;  /* 0x0003e80001aa7983 */ /* 0x002ea20000300a00 */
[----:B------:R-:W-:-:S04]  /*1c950*/  IMAD.WIDE R174, R202, 0x4, R174 ;  /* 0x00000004caae7825 */ /* 0x000fc800078e02ae */
[----:B------:R-:W-:Y:S01]  /*1c960*/  IMAD.WIDE R160, R202, 0x4, R160 ;  /* 0x00000004caa07825 */ /* 0x000fe200078e02a0 */
[----:B------:R3:W-:Y:S04]  /*1c970*/  STL.64 [R1+0x428], R174 ;  /* 0x000428ae01007387 */ /* 0x0007e80000100a00 */
[----:B------:R3:W-:Y:S04]  /*1c980*/  LDGSTS.E [R164+-0x73c00], [R174.64], !P4 ;  /* 0x8c400000aea47fae */ /* 0x0007e8000e121848 */
[----:B------:R1:W-:Y:S01]  /*1c990*/  STL.64 [R1+0x420], R160 ;  /* 0x000420a001007387 */ /* 0x0003e20000100a00 */
[----:B------:R-:W-:Y:S01]  /*1c9a0*/  ISETP.GE.U32.AND P1, PT, R176, 0x7ffffd37, PT ;  /* 0x7ffffd37b000780c */ /* 0x000fe20003f26070 */
[----:B---3--:R-:W-:-:S02]  /*1c9b0*/  IMAD.WIDE R174, R202, 0x4, R168 ;  /* 0x00000004caae7825 */ /* 0x008fc400078e02a8 */
        /* <DEDUP_REMOVED lines=40> */
[----:B------:R-:W-:Y:S02]  /*1cc40*/  IADD3 R164, R252, 0x100000, RZ ;  /* 0x00100000fca47810 */ /* 0x000fe40007ffe0ff */
[----:B------:R-:W-:-:S03]  /*1cc50*/  IADD3 R77, R0, -0x25a, RZ ;  /* 0xfffffda6004d7810 */ /* 0x000fc60007ffe0ff */
[----:B------:R1:W-:Y:S01]  /*1cc60*/  LDGSTS.E [R164+-0x70a00], [R170.64], !P5 ;  /* 0x8f600000aaa47fae */ /* 0x0003e2000e921848 */
[C---:B------:R-:W-:Y:S02]  /*1cc70*/  IADD3 R177, R252.reuse, 0x100000, RZ ;  /* 0x00100000fcb17810 */ /* 0x040fe40007ffe0ff */
[----:B------:R-:W-:Y:S01]  /*1cc80*/  ISETP.GE.U32.AND P5, PT, R77, 0x7ffffd27, PT ;  /* 0x7ffffd274d00780c */ /* 0x000fe20003fa6070 */
[----:B------:R-:W-:Y:S01]  /*1cc90*/  STL.64 [R1+0x4a8], R180 ;  /* 0x0004a8b401007387 */ /* 0x000fe20000100a00 */
[----:B------:R-:W-:Y:S02]  /*1cca0*/  IADD3 R77, R252, 0x100000, RZ ;  /* 0x00100000fc4d7810 */ /* 0x000fe40007ffe0ff */
[----:B------:R-:W-:Y:S02]  /*1ccb0*/  IADD3 R176, R0, -0x25e, RZ ;  /* 0xfffffda200b07810 */ /* 0x000fe40007ffe0ff */
[----:B-1----:R-:W-:Y:S01]  /*1ccc0*/  IADD3 R170, R252, 0x100000, RZ ;  /* 0x00100000fcaa7810 */ /* 0x002fe20007ffe0ff */
[----:B------:R1:W-:Y:S04]  /*1ccd0*/  STL.64 [R1+0x4b0], R178 ;  /* 0x0004b0b201007387 */ /* 0x0003e80000100a00 */
[----:B------:R1:W-:Y:S04]  /*1cce0*/  LDGSTS.E [R170+-0x6fc00], [R180.64], !P2 ;  /* 0x90400000b4aa7fae */ /* 0x0003e8000d121848 */
[----:B------:R1:W-:Y:S01]  /*1ccf0*/  LDGSTS.E [R177+-0x6fa00], [R178.64], !P2 ;  /* 0x90600000b2b17fae */ /* 0x0003e2000d121848 */
[----:B------:R-:W-:Y:S01]  /*1cd00*/  ISETP.GE.U32.AND P2, PT, R176, 0x7ffffd23, PT ;  /* 0x7ffffd23b000780c */ /* 0x000fe20003f46070 */
[----:B------:R-:W-:-:S02]  /*1cd10*/  IMAD.WIDE R174, R202, 0x4, R174 ;  /* 0x00000004caae7825 */ /* 0x000fc400078e02ae */
[----:B-1----:R-:W4:Y:S02]  /*1cd20*/  LDL.LU.64 R170, [R1+0x378] ;  /* 0x0003780001aa7983 */ /* 0x002f240000300a00 */
[----:B------:R-:W-:Y:S02]  /*1cd30*/  IMAD.WIDE R160, R202, 0x4, R160 ;  /* 0x00000004caa07825 */ /* 0x000fe400078e02a0 */
[----:B------:R2:W-:Y:S04]  /*1cd40*/  STL.64 [R1+0x4c8], R174 ;  /* 0x0004c8ae01007387 */ /* 0x0005e80000100a00 */
[----:B------:R2:W-:Y:S01]  /*1cd50*/  LDGSTS.E [R164+-0x6ec00], [R174.64], !P0 ;  /* 0x91400000aea47fae */ /* 0x0005e2000c121848 */
[----:B------:R-:W-:-:S03]  /*1cd60*/  IADD3 R178, R0, -0x262, RZ ;  /* 0xfffffd9e00b27810 */ /* 0x000fc60007ffe0ff */
[----:B------:R1:W-:Y:S04]  /*1cd70*/  STL.64 [R1+0x4d8], R160 ;  /* 0x0004d8a001007387 */ /* 0x0003e80000100a00 */
        /* <DEDUP_REMOVED lines=18> */
[----:B---3--:R-:W-:-:S04]  /*1cea0*/  IMAD.WIDE R178, R202, 0x4, R168 ;  /* 0x00000004cab27825 */ /* 0x008fc800078e02a8 */
[----:B----4-:R-:W-:Y:S01]  /*1ceb0*/  IMAD.WIDE R176, R202, 0x4, R248 ;  /* 0x00000004cab07825 */ /* 0x010fe200078e02f8 */
[----:B------:R-:W-:Y:S04]  /*1cec0*/  STL.64 [R1+0x5a0], R178 ;  /* 0x0005a0b201007387 */ /* 0x000fe80000100a00 */
[----:B------:R-:W3:Y:S04]  /*1ced0*/  LDL.LU.64 R168, [R1+0x348] ;  /* 0x0003480001a87983 */ /* 0x000ee80000300a00 */
[----:B------:R-:W4:Y:S01]  /*1cee0*/  LDL.LU.64 R248, [R1+0x340] ;  /* 0x0003400001f87983 */ /* 0x000f220000300a00 */
[----:B------:R-:W-:-:S02]  /*1cef0*/  ISETP.GE.U32.AND P1, PT, R164, 0x7ffffd1b, PT ;  /* 0x7ffffd1ba400780c */ /* 0x000fc40003f26070 */
[----:B-1----:R-:W-:Y:S01]  /*1cf00*/  IADD3 R173, R0, -0x26a, RZ ;  /* 0xfffffd9600ad7810 */ /* 0x002fe20007ffe0ff */
[----:B------:R1:W-:Y:S01]  /*1cf10*/  LDGSTS.E [R77+-0x6ca00], [R178.64], !P4 ;  /* 0x93600000b24d7fae */ /* 0x0003e2000e121848 */
[C---:B------:R-:W-:Y:S02]  /*1cf20*/  IADD3 R172, R252.reuse, 0x100000, RZ ;  /* 0x00100000fcac7810 */ /* 0x040fe40007ffe0ff */
[----:B------:R-:W-:Y:S01]  /*1cf30*/  IADD3 R164, R252, 0x100000, RZ ;  /* 0x00100000fca47810 */ /* 0x000fe20007ffe0ff */
[----:B------:R1:W-:Y:S01]  /*1cf40*/  STL.64 [R1+0x5b8], R176 ;  /* 0x0005b8b001007387 */ /* 0x0003e20000100a00 */
[----:B------:R-:W-:-:S03]  /*1cf50*/  ISETP.GE.U32.AND P4, PT, R173, 0x7ffffd17, PT ;  /* 0x7ffffd17ad00780c */ /* 0x000fc60003f86070 */
[----:B------:R1:W-:Y:S01]  /*1cf60*/  LDGSTS.E [R172+-0x6bc00], [R176.64], !P6 ;  /* 0x94400000b0ac7fae */ /* 0x0003e2000f121848 */
[----:B------:R-:W-:-:S05]  /*1cf70*/  IMAD.WIDE R170, R202, 0x4, R170 ;  /* 0x00000004caaa7825 */ /* 0x000fca00078e02aa */
[----:B------:R2:W-:Y:S04]  /*1cf80*/  STL.64 [R1+0x5c0], R170 ;  /* 0x0005c0aa01007387 */ /* 0x0005e80000100a00 */
[----:B-1----:R-:W4:Y:S04]  /*1cf90*/  LDL.LU.64 R172, [R1+0x328] ;  /* 0x0003280001ac7983 */ /* 0x002f280000300a00 */
[----:B------:R2:W-:Y:S01]  /*1cfa0*/  LDGSTS.E [R164+-0x6ba00], [R170.64], !P6 ;  /* 0x94600000aaa47fae */ /* 0x0005e2000f121848 */
[----:B------:R-:W-:Y:S02]  /*1cfb0*/  IADD3 R177, R252, 0x100000, RZ ;  /* 0x00100000fcb17810 */ /* 0x000fe40007ffe0ff */
[----:B------:R-:W-:-:S02]  /*1cfc0*/  IADD3 R176, R0, -0x272, RZ ;  /* 0xfffffd8e00b07810 */ /* 0x000fc40007ffe0ff */
[----:B--2---:R-:W-:Y:S01]  /*1cfd0*/  IADD3 R170, R252, 0x100000, RZ ;  /* 0x00100000fcaa7810 */ /* 0x004fe20007ffe0ff */
[C---:B------:R-:W-:Y:S02]  /*1cfe0*/  IMAD.WIDE R180, R202.reuse, 0x4, R166 ;  /* 0x00000004cab47825 */ /* 0x040fe400078e02a6 */
[----:B------:R-:W2:Y:S02]  /*1cff0*/  LDL.LU.64 R166, [R1+0x320] ;  /* 0x0003200001a67983 */ /* 0x000ea40000300a00 */
[----:B------:R-:W-:Y:S02]  /*1d000*/  IMAD.WIDE R178, R202, 0x4, R162 ;  /* 0x00000004cab27825 */ /* 0x000fe400078e02a2 */
[----:B------:R-:W2:Y:S04]  /*1d010*/  LDL.LU.64 R162, [R1+0x318] ;  /* 0x0003180001a27983 */ /* 0x000ea80000300a00 */
[----:B------:R-:W-:Y:S04]  /*1d020*/  STL.64 [R1+0x5d8], R180 ;  /* 0x0005d8b401007387 */ /* 0x000fe80000100a00 */
[----:B------:R-:W-:Y:S04]  /*1d030*/  STL.64 [R1+0x5f8], R178 ;  /* 0x0005f8b201007387 */ /* 0x000fe80000100a00 */
[----:B------:R1:W-:Y:S04]  /*1d040*/  LDGSTS.E [R170+-0x6ac00], [R180.64], !P3 ;  /* 0x95400000b4aa7fae */ /* 0x0003e8000d921848 */
[----:B------:R4:W-:Y:S01]  /*1d050*/  LDGSTS.E [R177+-0x6aa00], [R178.64], !P3 ;  /* 0x95600000b2b17fae */ /* 0x0009e2000d921848 */
[----:B------:R-:W-:Y:S01]  /*1d060*/  ISETP.GE.U32.AND P3, PT, R176, 0x7ffffd0f, PT ;  /* 0x7ffffd0fb000780c */ /* 0x000fe20003f66070 */
[----:B------:R-:W-:-:S02]  /*1d070*/  IMAD.WIDE R174, R202, 0x4, R174 ;  /* 0x00000004caae7825 */ /* 0x000fc400078e02ae */
[----:B-1----:R-:W2:Y:S02]  /*1d080*/  LDL.LU.64 R170, [R1+0x308] ;  /* 0x0003080001aa7983 */ /* 0x002ea40000300a00 */
[C---:B------:R-:W-:Y:S02]  /*1d090*/  IMAD.WIDE R160, R202.reuse, 0x4, R160 ;  /* 0x00000004caa07825 */ /* 0x040fe400078e02a0 */
[----:B------:R3:W-:Y:S04]  /*1d0a0*/  STL.64 [R1+0x650], R174 ;  /* 0x000650ae01007387 */ /* 0x0007e80000100a00 */
[----:B------:R3:W-:Y:S04]  /*1d0b0*/  LDGSTS.E [R164+-0x69c00], [R174.64], !P5 ;  /* 0x96400000aea47fae */ /* 0x0007e8000e921848 */
[----:B------:R1:W-:Y:S01]  /*1d0c0*/  STL.64 [R1+0x658], R160 ;  /* 0x000658a001007387 */ /* 0x0003e20000100a00 */
        /* <DEDUP_REMOVED lines=9> */
[----:B------:R-:W-:Y:S02]  /*1d160*/  IADD3 R164, R0, -0x27a, RZ ;  /* 0xfffffd8600a47810 */ /* 0x000fe40007ffe0ff */
[----:B------:R-:W-:Y:S01]  /*1d170*/  ISETP.GE.U32.AND P5, PT, R178, 0x7ffffd0b, PT ;  /* 0x7ffffd0bb200780c */ /* 0x000fe20003fa6070 */
[----:B------:R1:W-:Y:S02]  /*1d180*/  STL.64 [R1+0x680], R174 ;  /* 0x000680ae01007387 */ /* 0x0003e40000100a00 */
[C---:B-1----:R-:W-:Y:S02]  /*1d190*/  IADD3 R161, R252.reuse, 0x100000, RZ ;  /* 0x00100000fca17810 */ /* 0x042fe40007ffe0ff */
[----:B------:R-:W-:Y:S01]  /*1d1a0*/  IADD3 R160, R252, 0x100000, RZ ;  /* 0x00100000fca07810 */ /* 0x000fe20007ffe0ff */
[----:B------:R-:W-:Y:S04]  /*1d1b0*/  STL.64 [R1+0x688], R176 ;  /* 0x000688b001007387 */ /* 0x000fe80000100a00 */
[----:B------:R1:W-:Y:S04]  /*1d1c0*/  LDGSTS.E [R161+-0x68c00], [R174.64], !P2 ;  /* 0x97400000aea17fae */ /* 0x0003e8000d121848 */
[----:B------:R1:W-:Y:S01]  /*1d1d0*/  LDGSTS.E [R160+-0x68a00], [R176.64], !P2 ;  /* 0x97600000b0a07fae */ /* 0x0003e2000d121848 */
[----:B------:R-:W-:Y:S01]  /*1d1e0*/  IMAD.WIDE R172, R202, 0x4, R172 ;  /* 0x00000004caac7825 */ /* 0x000fe200078e02ac */
[----:B------:R-:W-:-:S02]  /*1d1f0*/  ISETP.GE.U32.AND P2, PT, R164, 0x7ffffd07, PT ;  /* 0x7ffffd07a400780c */ /* 0x000fc40003f46070 */
[----:B-1----:R-:W4:Y:S01]  /*1d200*/  LDL.LU.64 R174, [R1+0x2f0] ;  /* 0x0002f00001ae7983 */ /* 0x002f220000300a00 */
[----:B------:R-:W-:-:S03]  /*1d210*/  IADD3 R164, R252, 0x100000, RZ ;  /* 0x00100000fca47810 */ /* 0x000fc60007ffe0ff */
[----:B------:R1:W-:Y:S04]  /*1d220*/  STL.64 [R1+0x6e8], R172 ;  /* 0x0006e8ac01007387 */ /* 0x0003e80000100a00 */
[----:B------:R1:W-:Y:S04]  /*1d230*/  LDGSTS.E [R77+-0x67c00], [R172.64], !P0 ;  /* 0x98400000ac4d7fae */ /* 0x0003e8000c121848 */
[----:B------:R-:W4:Y:S01]  /*1d240*/  LDL.LU.64 R160, [R1+0x2e8] ;  /* 0x0002e80001a07983 */ /* 0x000f220000300a00 */
[----:B--2---:R-:W-:Y:S01]  /*1d250*/  IMAD.WIDE R178, R202, 0x4, R166 ;  /* 0x00000004cab27825 */ /* 0x004fe200078e02a6 */
[----:B-1----:R-:W-:-:S03]  /*1d260*/  IADD3 R172, R252, 0x100000, RZ ;  /* 0x00100000fcac7810 */ /* 0x002fc60007ffe0ff */
[----:B------:R-:W-:Y:S01]  /*1d270*/  IMAD.WIDE R176, R202, 0x4, R162 ;  /* 0x00000004cab07825 */ /* 0x000fe200078e02a2 */
[----:B------:R-:W-:Y:S01]  /*1d280*/  IADD3 R173, R0, -0x27e, RZ ;  /* 0xfffffd8200ad7810 */ /* 0x000fe20007ffe0ff */
[----:B------:R-:W-:Y:S04]  /*1d290*/  STL.64 [R1+0x6f8], R178 ;  /* 0x0006f8b201007387 */ /* 0x000fe80000100a00 */
[----:B------:R-:W2:Y:S04]  /*1d2a0*/  LDL.LU.64 R166, [R1+0x2e0] ;  /* 0x0002e00001a67983 */ /* 0x000ea80000300a00 */
[----:B------:R-:W2:Y:S04]  /*1d2b0*/  LDL.LU.64 R162, [R1+0x2d8] ;  /* 0x0002d80001a27983 */ /* 0x000ea80000300a00 */
[----:B------:R4:W-:Y:S01]  /*1d2c0*/  LDGSTS.E [R77+-0x67a00], [R178.64], !P0 ;  /* 0x98600000b24d7fae */ /* 0x0009e2000c121848 */
[----:B------:R-:W-:-:S03]  /*1d2d0*/  ISETP.GE.U32.AND P0, PT, R173, 0x7ffffd03, PT ;  /* 0x7ffffd03ad00780c */ /* 0x000fc60003f06070 */
[----:B------:R-:W-:Y:S04]  /*1d2e0*/  STL.64 [R1+0x788], R176 ;  /* 0x000788b001007387 */ /* 0x000fe80000100a00 */
[----:B------:R1:W-:Y:S01]  /*1d2f0*/  LDGSTS.E [R172+-0x66c00], [R176.64], !P1 ;  /* 0x99400000b0ac7fae */ /* 0x0003e2000c921848 */
[----:B------:R-:W-:-:S05]  /*1d300*/  IMAD.WIDE R170, R202, 0x4, R170 ;  /* 0x00000004caaa7825 */ /* 0x000fca00078e02aa */
[----:B------:R1:W-:Y:S04]  /*1d310*/  STL.64 [R1+0x958], R170 ;  /* 0x000958aa01007387 */ /* 0x0003e80000100a00 */
[----:B------:R1:W-:Y:S04]  /*1d320*/  LDGSTS.E [R164+-0x66a00], [R170.64], !P1 ;  /* 0x99600000aaa47fae */ /* 0x0003e8000c921848 */
[----:B-1----:R-:W2:Y:S01]  /*1d330*/  LDL.LU.64 R172, [R1+0x2d0] ;  /* 0x0002d00001ac7983 */ /* 0x002ea20000300a00 */
[----:B------:R-:W-:Y:S01]  /*1d340*/  IADD3 R170, R252, 0x100000, RZ ;  /* 0x00100000fcaa7810 */ /* 0x000fe20007ffe0ff */
[----:B---3--:R-:W-:-:S02]  /*1d350*/  IMAD.WIDE R180, R202, 0x4, R168 ;  /* 0x00000004cab47825 */ /* 0x008fc400078e02a8 */
[----:B------:R-:W3:Y:S02]  /*1d360*/  LDL.LU.64 R168, [R1+0x2c8] ;  /* 0x0002c80001a87983 */ /* 0x000ee40000300a00 */
[----:B----4-:R-:W-:Y:S02]  /*1d370*/  IMAD.WIDE R178, R202, 0x4, R248 ;  /* 0x00000004cab27825 */ /* 0x010fe400078e02f8 */
[----:B------:R-:W4:Y:S04]  /*1d380*/  LDL.LU.64 R248, [R1+0x2c0] ;  /* 0x0002c00001f87983 */ /* 0x000f280000300a00 */
[----:B------:R-:W-:Y:S04]  /*1d390*/  STL.64 [R1+0x9e8], R180 ;  /* 0x0009e8b401007387 */ /* 0x000fe80000100a00 */
[----:B------:R1:W-:Y:S04]  /*1d3a0*/  STL.64 [R1+0x9f8], R178 ;  /* 0x0009f8b201007387 */ /* 0x0003e80000100a00 */
[----:B------:R1:W-:Y:S04]  /*1d3b0*/  LDGSTS.E [R170+-0x65c00], [R180.64], !P4 ;  /* 0x9a400000b4aa7fae */ /* 0x0003e8000e121848 */
[----:B-1----:R-:W4:Y:S01]  /*1d3c0*/  LDL.LU.64 R170, [R1+0x2b8] ;  /* 0x0002b80001aa7983 */ /* 0x002f220000300a00 */
[----:B------:R-:W-:-:S02]  /*1d3d0*/  IADD3 R77, R0, -0x203, RZ ;  /* 0xfffffdfd004d7810 */ /* 0x000fc40007ffe0ff */
[C---:B------:R-:W-:Y:S02]  /*1d3e0*/  IADD3 R177, R252.reuse, 0x100000, RZ ;  /* 0x00100000fcb17810 */ /* 0x040fe40007ffe0ff */
[----:B------:R-:W-:Y:S02]  /*1d3f0*/  ISETP.GE.U32.AND P1, PT, R77, 0x7ffffd7e, PT ;  /* 0x7ffffd7e4d00780c */ /* 0x000fe40003f26070 */
[----:B------:R-:W-:Y:S01]  /*1d400*/  IADD3 R77, R252, 0x100000, RZ ;  /* 0x00100000fc4d7810 */ /* 0x000fe20007ffe0ff */
[----:B------:R1:W-:Y:S01]  /*1d410*/  LDGSTS.E [R177+-0x65a00], [R178.64], !P4 ;  /* 0x9a600000b2b17fae */ /* 0x0003e2000e121848 */
[----:B------:R-:W-:Y:S01]  /*1d420*/  IADD3 R176, R0, -0x207, RZ ;  /* 0xfffffdf900b07810 */ /* 0x000fe20007ffe0ff */
[----:B------:R-:W-:Y:S01]  /*1d430*/  IMAD.WIDE R174, R202, 0x4, R174 ;  /* 0x00000004caae7825 */ /* 0x000fe200078e02ae */
[----:B-1----:R-:W-:-:S04]  /*1d440*/  IADD3 R178, R0, -0x20b, RZ ;  /* 0xfffffdf500b27810 */ /* 0x002fc80007ffe0ff */
[----:B------:R1:W-:Y:S01]  /*1d450*/  STL.64 [R1+0xa88], R174 ;  /* 0x000a88ae01007387 */ /* 0x0003e20000100a00 */
[----:B------:R-:W-:-:S03]  /*1d460*/  IMAD.WIDE R160, R202, 0x4, R160 ;  /* 0x00000004caa07825 */ /* 0x000fc600078e02a0 */
[----:B------:R1:W-:Y:S01]  /*1d470*/  LDGSTS.E [R164+-0x64c00], [R174.64], !P6 ;  /* 0x9b400000aea47fae */ /* 0x0003e2000f121848 */
[----:B------:R-:W-:-:S03]  /*1d480*/  ISETP.GE.U32.AND P4, PT, R176, 0x7ffffd7a, PT ;  /* 0x7ffffd7ab000780c */ /* 0x000fc60003f86070 */
[----:B------:R1:W-:Y:S04]  /*1d490*/  STL.64 [R1+0xa98], R160 ;  /* 0x000a98a001007387 */ /* 0x0003e80000100a00 */
[----:B------:R2:W-:Y:S01]  /*1d4a0*/  LDGSTS.E [R77+-0x64a00], [R160.64], !P6 ;  /* 0x9b600000a04d7fae */ /* 0x0005e2000f121848 */
[----:B------:R-:W-:Y:S01]  /*1d4b0*/  ISETP.GE.U32.AND P6, PT, R178, 0x7ffffd76, PT ;  /* 0x7ffffd76b200780c */ /* 0x000fe20003fc6070 */
[----:B--2---:R-:W-:-:S04]  /*1d4c0*/  IMAD.WIDE R166, R202, 0x4, R166 ;  /* 0x00000004caa67825 */ /* 0x004fc800078e02a6 */
[----:B-1----:R-:W-:Y:S01]  /*1d4d0*/  IMAD.WIDE R174, R202, 0x4, R162 ;  /* 0x00000004caae7825 */ /* 0x002fe200078e02a2 */
[----:B------:R1:W-:Y:S01]  /*1d4e0*/  LDGSTS.E [R164+-0x63c00], [R166.64], !P3 ;  /* 0x9c400000a6a47fae */ /* 0x0003e2000d921848 */
[----:B------:R-:W-:Y:S02]  /*1d4f0*/  IADD3 R161, R252, 0x100000, RZ ;  /* 0x00100000fca17810 */ /* 0x000fe40007ffe0ff */
[----:B------:R-:W-:Y:S01]  /*1d500*/  IADD3 R160, R0, -0x20f, RZ ;  /* 0xfffffdf100a07810 */ /* 0x000fe20007ffe0ff */
[----:B------:R-:W2:Y:S04]  /*1d510*/  LDL.LU.64 R162, [R1+0x2b0] ;  /* 0x0002b00001a27983 */ /* 0x000ea80000300a00 */
[----:B------:R-:W2:Y:S04]  /*1d520*/  LDL.LU.64 R176, [R1+0x2a8] ;  /* 0x0002a80001b07983 */ /* 0x000ea80000300a00 */
[----:B------:R1:W-:Y:S04]  /*1d530*/  STL.64 [R1+0xb20], R166 ;  /* 0x000b20a601007387 */ /* 0x0003e80000100a00 */
[----:B------:R-:W-:Y:S04]  /*1d540*/  STL.64 [R1+0xb28], R174 ;  /* 0x000b28ae01007387 */ /* 0x000fe80000100a00 */
[----:B------:R1:W-:Y:S01]  /*1d550*/  LDGSTS.E [R161+-0x63a00], [R174.64], !P3 ;  /* 0x9c600000aea17fae */ /* 0x0003e2000d921848 */
[----:B------:R-:W-:-:S03]  /*1d560*/  IMAD.WIDE R172, R202, 0x4, R172 ;  /* 0x00000004caac7825 */ /* 0x000fc600078e02ac */
[----:B-1----:R-:W2:Y:S01]  /*1d570*/  LDL.LU.64 R166, [R1+0x2a0] ;  /* 0x0002a00001a67983 */ /* 0x002ea20000300a00 */
[----:B------:R-:W-:-:S03]  /*1d580*/  ISETP.GE.U32.AND P3, PT, R160, 0x7ffffd72, PT ;  /* 0x7ffffd72a000780c */ /* 0x000fc60003f66070 */
[----:B------:R1:W-:Y:S04]  /*1d590*/  STL.64 [R1+0xb40], R172 ;  /* 0x000b40ac01007387 */ /* 0x0003e80000100a00 */
[----:B------:R1:W-:Y:S04]  /*1d5a0*/  LDGSTS.E [R77+-0x62c00], [R172.64], !P5 ;  /* 0x9d400000ac4d7fae */ /* 0x0003e8000e921848 */
[----:B------:R-:W2:Y:S01]  /*1d5b0*/  LDL.LU.64 R160, [R1+0x150] ;  /* 0x0001500001a07983 */ /* 0x000ea20000300a00 */
[----:B-1----:R-:W-:Y:S02]  /*1d5c0*/  IADD3 R173, R0, -0x213, RZ ;  /* 0xfffffded00ad7810 */ /* 0x002fe40007ffe0ff */
[----:B------:R-:W-:Y:S01]  /*1d5d0*/  IADD3 R172, R252, 0x100000, RZ ;  /* 0x00100000fcac7810 */ /* 0x000fe20007ffe0ff */
[----:B---3--:R-:W-:-:S04]  /*1d5e0*/  IMAD.WIDE R178, R202, 0x4, R168 ;  /* 0x00000004cab27825 */ /* 0x008fc800078e02a8 */
[----:B----4-:R-:W-:Y:S01]  /*1d5f0*/  IMAD.WIDE R174, R202, 0x4, R248 ;  /* 0x00000004caae7825 */ /* 0x010fe200078e02f8 */
[----:B------:R-:W-:Y:S04]  /*1d600*/  STL.64 [R1+0xb48], R178 ;  /* 0x000b48b201007387 */ /* 0x000fe80000100a00 */
[----:B------:R-:W3:Y:S04]  /*1d610*/  LDL.LU.64 R168, [R1+0x298] ;  /* 0x0002980001a87983 */ /* 0x000ee80000300a00 */
[----:B------:R-:W4:Y:S04]  /*1d620*/  LDL.LU.64 R248, [R1+0x120] ;  /* 0x0001200001f87983 */ /* 0x000f280000300a00 */
[----:B------:R1:W-:Y:S04]  /*1d630*/  STL.64 [R1+0xb70], R174 ;  /* 0x000b70ae01007387 */ /* 0x0003e80000100a00 */
[----:B------:R1:W-:Y:S01]  /*1d640*/  LDGSTS.E [R77+-0x62a00], [R178.64], !P5 ;  /* 0x9d600000b24d7fae */ /* 0x0003e2000e921848 */
[----:B------:R-:W-:-:S03]  /*1d650*/  ISETP.GE.U32.AND P5, PT, R173, 0x7ffffd6e, PT ;  /* 0x7ffffd6ead00780c */ /* 0x000fc60003fa6070 */
[----:B------:R1:W-:Y:S01]  /*1d660*/  LDGSTS.E [R172+-0x61c00], [R174.64], !P2 ;  /* 0x9e400000aeac7fae */ /* 0x0003e2000d121848 */
[----:B------:R-:W-:-:S05]  /*1d670*/  IMAD.WIDE R170, R202, 0x4, R170 ;  /* 0x00000004caaa7825 */ /* 0x000fca00078e02aa */
[----:B------:R2:W-:Y:S04]  /*1d680*/  STL.64 [R1+0xb78], R170 ;  /* 0x000b78aa01007387 */ /* 0x0005e80000100a00 */
[----:B-1----:R-:W4:Y:S01]  /*1d690*/  LDL.LU.64 R172, [R1+0x290] ;  /* 0x0002900001ac7983 */ /* 0x002f220000300a00 */
[----:B------:R-:W-:Y:S02]  /*1d6a0*/  IADD3 R77, R0, -0x217, RZ ;  /* 0xfffffde9004d7810 */ /* 0x000fe40007ffe0ff */
[C---:B------:R-:W-:Y:S01]  /*1d6b0*/  IADD3 R180, R252.reuse, 0x100000, RZ ;  /* 0x00100000fcb47810 */ /* 0x040fe20007ffe0ff */
[----:B------:R1:W-:Y:S01]  /*1d6c0*/  LDGSTS.E [R164+-0x61a00], [R170.64], !P2 ;  /* 0x9e600000aaa47fae */ /* 0x0003e2000d121848 */
[----:B------:R-:W-:Y:S02]  /*1d6d0*/  IADD3 R175, R252, 0x100000, RZ ;  /* 0x00100000fcaf7810 */ /* 0x000fe40007ffe0ff */
[----:B------:R-:W-:-:S02]  /*1d6e0*/  ISETP.GE.U32.AND P2, PT, R77, 0x7ffffd6a, PT ;  /* 0x7ffffd6a4d00780c */ /* 0x000fc40003f46070 */
[----:B------:R-:W-:Y:S02]  /*1d6f0*/  IADD3 R174, R0, -0x21b, RZ ;  /* 0xfffffde500ae7810 */ /* 0x000fe40007ffe0ff */
[C---:B------:R-:W-:Y:S02]  /*1d700*/  IADD3 R77, R165.reuse, 0x100000, RZ ;  /* 0x00100000a54d7810 */ /* 0x040fe40007ffe0ff */
[----:B-1----:R-:W-:Y:S01]  /*1d710*/  IADD3 R164, R165, 0x100000, RZ ;  /* 0x00100000a5a47810 */ /* 0x002fe20007ffe0ff */
[C---:B--2---:R-:W-:Y:S02]  /*1d720*/  IMAD.WIDE R182, R202.reuse, 0x4, R162 ;  /* 0x00000004cab67825 */ /* 0x044fe400078e02a2 */
[----:B------:R-:W2:Y:S02]  /*1d730*/  LDL.LU.64 R162, [R1+0xf0] ;  /* 0x0000f00001a27983 */ /* 0x000ea40000300a00 */
[C---:B------:R-:W-:Y:S02]  /*1d740*/  IMAD.WIDE R178, R202.reuse, 0x4, R176 ;  /* 0x00000004cab27825 */ /* 0x040fe400078e02b0 */
[----:B------:R-:W2:Y:S04]  /*1d750*/  LDL.LU.64 R176, [R1+0x288] ;  /* 0x0002880001b07983 */ /* 0x000ea80000300a00 */
[----:B------:R1:W-:Y:S04]  /*1d760*/  STL.64 [R1+0xb90], R182 ;  /* 0x000b90b601007387 */ /* 0x0003e80000100a00 */
[----:B------:R-:W-:Y:S04]  /*1d770*/  STL.64 [R1+0xb98], R178 ;  /* 0x000b98b201007387 */ /* 0x000fe80000100a00 */
[----:B------:R1:W-:Y:S01]  /*1d780*/  LDGSTS.E [R180+-0x60c00], [R182.64], !P0 ;  /* 0x9f400000b6b47fae */ /* 0x0003e2000c121848 */
[----:B------:R-:W-:-:S03]  /*1d790*/  IMAD.WIDE R166, R202, 0x4, R166 ;  /* 0x00000004caa67825 */ /* 0x000fc600078e02a6 */
[----:B------:R-:W2:Y:S04]  /*1d7a0*/  LDL.LU.64 R170, [R1+0x280] ;  /* 0x0002800001aa7983 */ /* 0x000ea80000300a00 */
[----:B------:R3:W-:Y:S01]  /*1d7b0*/  LDGSTS.E [R175+-0x60a00], [R178.64], !P0 ;  /* 0x9f600000b2af7fae */ /* 0x0007e2000c121848 */
[----:B------:R-:W-:-:S03]  /*1d7c0*/  ISETP.GE.U32.AND P0, PT, R174, 0x7ffffd66, PT ;  /* 0x7ffffd66ae00780c */ /* 0x000fc60003f06070 */
[----:B-1----:R-:W2:Y:S01]  /*1d7d0*/  LDL.LU.64 R182, [R1+0xd68] ;  /* 0x000d680001b67983 */ /* 0x002ea20000300a00 */
[----:B------:R-:W-:-:S03]  /*1d7e0*/  IMAD.WIDE R160, R202, 0x4, R160 ;  /* 0x00000004caa07825 */ /* 0x000fc600078e02a0 */
[----:B------:R1:W-:Y:S04]  /*1d7f0*/  STL.64 [R1+0x158], R166 ;  /* 0x000158a601007387 */ /* 0x0003e80000100a00 */
[----:B------:R1:W-:Y:S04]  /*1d800*/  LDGSTS.E [R164+-0x7f800], [R166.64], !P1 ;  /* 0x80800000a6a47fae */ /* 0x0003e8000c921848 */
[----:B------:R1:W-:Y:S04]  /*1d810*/  STL.64 [R1+0x150], R160 ;  /* 0x000150a001007387 */ /* 0x0003e80000100a00 */
[----:B------:R1:W-:Y:S04]  /*1d820*/  LDGSTS.E [R77+-0x7f600], [R160.64], !P1 ;  /* 0x80a00000a04d7fae */ /* 0x0003e8000c921848 */
[----:B-1----:R-:W2:Y:S01]  /*1d830*/  LDL.LU.64 R166, [R1+0x278] ;  /* 0x0002780001a67983 */ /* 0x002ea20000300a00 */
[----:B------:R-:W-:-:S02]  /*1d840*/  IADD3 R161, R165, 0x100000, RZ ;  /* 0x00100000a5a17810 */ /* 0x000fc40007ffe0ff */
[----:B------:R-:W-:Y:S01]  /*1d850*/  IADD3 R160, R0, -0x223, RZ ;  /* 0xfffffddd00a07810 */ /* 0x000fe20007ffe0ff */
[----:B---3--:R-:W-:-:S04]  /*1d860*/  IMAD.WIDE R174, R202, 0x4, R168 ;  /* 0x00000004caae7825 */ /* 0x008fc800078e02a8 */
[----:B----4-:R-:W-:Y:S01]  /*1d870*/  IMAD.WIDE R168, R202, 0x4, R248 ;  /* 0x00000004caa87825 */ /* 0x010fe200078e02f8 */
[----:B------:R1:W-:Y:S04]  /*1d880*/  LDGSTS.E [R164+-0x7e800], [R174.64], !P4 ;  /* 0x81800000aea47fae */ /* 0x0003e8000e121848 */
[----:B------:R-:W3:Y:S04]  /*1d890*/  LDL.LU.64 R248, [R1+0x270] ;  /* 0x0002700001f87983 */ /* 0x000ee80000300a00 */
[----:B------:R-:W-:Y:S04]  /*1d8a0*/  STL.64 [R1+0x128], R174 ;  /* 0x000128ae01007387 */ /* 0x000fe80000100a00 */
[----:B------:R4:W-:Y:S04]  /*1d8b0*/  STL.64 [R1+0x120], R168 ;  /* 0x000120a801007387 */ /* 0x0009e80000100a00 */
[----:B------:R4:W-:Y:S01]  /*1d8c0*/  LDGSTS.E [R161+-0x7e600], [R168.64], !P4 ;  /* 0x81a00000a8a17fae */ /* 0x0009e2000e121848 */
[----:B------:R-:W-:Y:S01]  /*1d8d0*/  ISETP.GE.U32.AND P4, PT, R160, 0x7ffffd5e, PT ;  /* 0x7ffffd5ea000780c */ /* 0x000fe20003f86070 */
[----:B------:R-:W-:-:S05]  /*1d8e0*/  IMAD.WIDE R172, R202, 0x4, R172 ;  /* 0x00000004caac7825 */ /* 0x000fca00078e02ac */
[----:B------:R2:W-:Y:S04]  /*1d8f0*/  STL.64 [R1+0xf8], R172 ;  /* 0x0000f8ac01007387 */ /* 0x0005e80000100a00 */
[----:B----4-:R-:W4:Y:S04]  /*1d900*/  LDL.LU.64 R168, [R1+0x268] ;  /* 0x0002680001a87983 */ /* 0x010f280000300a00 */
[----:B------:R-:W4:Y:S04]  /*1d910*/  LDL.LU.64 R160, [R1+0x260] ;  /* 0x0002600001a07983 */ /* 0x000f280000300a00 */
[----:B------:R2:W-:Y:S01]  /*1d920*/  LDGSTS.E [R77+-0x7d800], [R172.64], !P6 ;  /* 0x82800000ac4d7fae */ /* 0x0005e2000f121848 */
[----:B------:R-:W-:-:S02]  /*1d930*/  IADD3 R178, R0, -0x21f, RZ ;  /* 0xfffffde100b27810 */ /* 0x000fc40007ffe0ff */
[----:B-1----:R-:W-:Y:S02]  /*1d940*/  IADD3 R164, R0, -0x227, RZ ;  /* 0xfffffdd900a47810 */ /* 0x002fe40007ffe0ff */
[----:B------:R-:W-:Y:S02]  /*1d950*/  ISETP.GE.U32.AND P1, PT, R178, 0x7ffffd62, PT ;  /* 0x7ffffd62b200780c */ /* 0x000fe40003f26070 */
[C---:B------:R-:W-:Y:S01]  /*1d960*/  IADD3 R203, R165.reuse, 0x100000, RZ ;  /* 0x00100000a5cb7810 */ /* 0x040fe20007ffe0ff */
[----:B--2---:R-:W-:Y:S01]  /*1d970*/  IMAD.WIDE R172, R202, 0x4, R162 ;  /* 0x00000004caac7825 */ /* 0x004fe200078e02a2 */
[----:B------:R-:W-:-:S03]  /*1d980*/  IADD3 R163, R165, 0x100000, RZ ;  /* 0x00100000a5a37810 */ /* 0x000fc60007ffe0ff */
[C---:B------:R-:W-:Y:S01]  /*1d990*/  IMAD.WIDE R176, R202.reuse, 0x4, R176 ;  /* 0x00000004cab07825 */ /* 0x040fe200078e02b0 */
[----:B------:R-:W-:Y:S01]  /*1d9a0*/  IADD3 R162, R165, 0x100000, RZ ;  /* 0x00100000a5a27810 */ /* 0x000fe20007ffe0ff */
[----:B------:R1:W-:Y:S04]  /*1d9b0*/  STL.64 [R1+0xf0], R172 ;  /* 0x0000f0ac01007387 */ /* 0x0003e80000100a00 */
[----:B------:R-:W2:Y:S04]  /*1d9c0*/  LDL.LU.64 R174, [R1+0x258] ;  /* 0x0002580001ae7983 */ /* 0x000ea80000300a00 */
[----:B------:R1:W-:Y:S04]  /*1d9d0*/  LDGSTS.E [R77+-0x7d600], [R172.64], !P6 ;  /* 0x82a00000ac4d7fae */ /* 0x0003e8000f121848 */
[----:B------:R-:W-:Y:S01]  /*1d9e0*/  STL.64 [R1+0x288], R176 ;  /* 0x000288b001007387 */ /* 0x000fe20000100a00 */
[----:B------:R-:W-:-:S03]  /*1d9f0*/  IMAD.WIDE R170, R202, 0x4, R170 ;  /* 0x00000004caaa7825 */ /* 0x000fc600078e02aa */
[----:B------:R1:W-:Y:S01]  /*1da00*/  LDGSTS.E [R163+-0x7c800], [R176.64], !P3 ;  /* 0x83800000b0a37fae */ /* 0x0003e2000d921848 */
[----:B------:R-:W-:-:S03]  /*1da10*/  ISETP.GE.U32.AND P6, PT, R164, 0x7ffffd5a, PT ;  /* 0x7ffffd5aa400780c */ /* 0x000fc60003fc6070 */
[----:B-1----:R-:W2:Y:S01]  /*1da20*/  LDL.LU.64 R172, [R1+0x250] ;  /* 0x0002500001ac7983 */ /* 0x002ea20000300a00 */
[----:B------:R-:W-:-:S03]  /*1da30*/  IADD3 R77, R0, -0x22b, RZ ;  /* 0xfffffdd5004d7810 */ /* 0x000fc60007ffe0ff */
[----:B------:R1:W-:Y:S01]  /*1da40*/  STL.64 [R1+0x280], R170 ;  /* 0x000280aa01007387 */ /* 0x0003e20000100a00 */
[----:B------:R-:W-:-:S03]  /*1da50*/  IADD3 R164, R165, 0x100000, RZ ;  /* 0x00100000a5a47810 */ /* 0x000fc60007ffe0ff */
[----:B------:R1:W-:Y:S01]  /*1da60*/  LDGSTS.E [R162+-0x7c600], [R170.64], !P3 ;  /* 0x83a00000aaa27fae */ /* 0x0003e2000d921848 */
[----:B------:R-:W-:Y:S02]  /*1da70*/  ISETP.GE.U32.AND P3, PT, R77, 0x7ffffd56, PT ;  /* 0x7ffffd564d00780c */ /* 0x000fe40003f66070 */
[----:B------:R-:W-:Y:S01]  /*1da80*/  IADD3 R77, R165, 0x100000, RZ ;  /* 0x00100000a54d7810 */ /* 0x000fe20007ffe0ff */
[----:B-1----:R-:W2:Y:S01]  /*1da90*/  LDL.LU.64 R170, [R1+0x248] ;  /* 0x0002480001aa7983 */ /* 0x002ea20000300a00 */
[----:B------:R-:W-:-:S03]  /*1daa0*/  IMAD.WIDE R178, R202, 0x4, R166 ;  /* 0x00000004cab27825 */ /* 0x000fc600078e02a6 */
[----:B------:R-:W2:Y:S04]  /*1dab0*/  LDL.LU.64 R176, [R1+0x240] ;  /* 0x0002400001b07983 */ /* 0x000ea80000300a00 */
[----:B------:R1:W-:Y:S01]  /*1dac0*/  LDGSTS.E [R203+-0x7b800], [R178.64], !P5 ;  /* 0x84800000b2cb7fae */ /* 0x0003e2000e921848 */
[----:B---3--:R-:W-:-:S03]  /*1dad0*/  IMAD.WIDE R180, R202, 0x4, R248 ;  /* 0x00000004cab47825 */ /* 0x008fc600078e02f8 */
[----:B------:R-:W3:Y:S04]  /*1dae0*/  LDL.LU.64 R248, [R1+0x238] ;  /* 0x0002380001f87983 */ /* 0x000ee80000300a00 */
[----:B------:R-:W3:Y:S04]  /*1daf0*/  LDL.LU.64 R166, [R1+0x230] ;  /* 0x0002300001a67983 */ /* 0x000ee80000300a00 */
[----:B------:R1:W-:Y:S04]  /*1db00*/  STL.64 [R1+0x278], R178 ;  /* 0x000278b201007387 */ /* 0x0003e80000100a00 */
[----:B------:R4:W-:Y:S04]  /*1db10*/  STL.64 [R1+0x270], R180 ;  /* 0x000270b401007387 */ /* 0x0009e80000100a00 */
[----:B------:R4:W-:Y:S04]  /*1db20*/  LDGSTS.E [R164+-0x7b600], [R180.64], !P5 ;  /* 0x84a00000b4a47fae */ /* 0x0009e8000e921848 */
[----:B-1----:R-:W3:Y:S01]  /*1db30*/  LDL.LU.64 R178, [R1+0xd60] ;  /* 0x000d600001b27983 */ /* 0x002ee20000300a00 */
[----:B----4-:R-:W-:-:S03]  /*1db40*/  IMAD.WIDE R168, R202, 0x4, R168 ;  /* 0x00000004caa87825 */ /* 0x010fc600078e02a8 */
[----:B------:R-:W4:Y:S01]  /*1db50*/  LDL.LU.64 R180, [R1+0xd58] ;  /* 0x000d580001b47983 */ /* 0x000f220000300a00 */
[----:B------:R-:W-:-:S03]  /*1db60*/  IMAD.WIDE R160, R202, 0x4, R160 ;  /* 0x00000004caa07825 */ /* 0x000fc600078e02a0 */
[----:B------:R1:W-:Y:S04]  /*1db70*/  STL.64 [R1+0x268], R168 ;  /* 0x000268a801007387 */ /* 0x0003e80000100a00 */
[----:B------:R1:W-:Y:S04]  /*1db80*/  STL.64 [R1+0x260], R160 ;  /* 0x000260a001007387 */ /* 0x0003e80000100a00 */
[----:B------:R1:W-:Y:S04]  /*1db90*/  LDGSTS.E [R162+-0x7a800], [R168.64], !P2 ;  /* 0x85800000a8a27fae */ /* 0x0003e8000d121848 */
[----:B------:R1:W-:Y:S04]  /*1dba0*/  LDGSTS.E [R77+-0x7a600], [R160.64], !P2 ;  /* 0x85a00000a04d7fae */ /* 0x0003e8000d121848 */
[----:B-1----:R-:W4:Y:S04]  /*1dbb0*/  LDL.LU.64 R168, [R1+0x228] ;  /* 0x0002280001a87983 */ /* 0x002f280000300a00 */
[----:B------:R-:W4:Y:S01]  /*1dbc0*/  LDL.LU.64 R160, [R1+0x220] ;  /* 0x0002200001a07983 */ /* 0x000f220000300a00 */
[----:B------:R-:W-:-:S02]  /*1dbd0*/  IADD3 R163, R0, -0x22f, RZ ;  /* 0xfffffdd100a37810 */ /* 0x000fc40007ffe0ff */
[----:B------:R-:W-:Y:S01]  /*1dbe0*/  IADD3 R164, R0, -0x237, RZ ;  /* 0xfffffdc900a47810 */ /* 0x000fe20007ffe0ff */
[----:B------:R-:W-:Y:S01]  /*1dbf0*/  IMAD.MOV.U32 R0, RZ, RZ, c[0x0][0x180] ;  /* 0x00006000ff007624 */ /* 0x000fe200078e00ff */
[----:B------:R-:W-:-:S04]  /*1dc00*/  IADD3 R252, R165, 0x100000, RZ ;  /* 0x00100000a5fc7810 */ /* 0x000fc80007ffe0ff */
[----:B------:R-:W-:Y:S02]  /*1dc10*/  IADD3 R0, R0, -0x233, RZ ;  /* 0xfffffdcd00007810 */ /* 0x000fe40007ffe0ff */
[----:B------:R-:W-:Y:S02]  /*1dc20*/  ISETP.GE.U32.AND P5, PT, R163, 0x7ffffd52, PT ;  /* 0x7ffffd52a300780c */ /* 0x000fe40003fa6070 */
[----:B------:R-:W4:Y:S01]  /*1dc30*/  LDL.LU.64 R162, [R1+0x1e8] ;  /* 0x0001e80001a27983 */ /* 0x000f220000300a00 */
[----:B--2---:R-:W-:Y:S01]  /*1dc40*/  IMAD.WIDE R174, R202, 0x4, R174 ;  /* 0x00000004caae7825 */ /* 0x004fe200078e02ae */
[----:B------:R-:W-:-:S03]  /*1dc50*/  ISETP.GE.U32.AND P2, PT, R0, 0x7ffffd4e, PT ;  /* 0x7ffffd4e0000780c */ /* 0x000fc60003f46070 */
[----:B------:R-:W-:Y:S01]  /*1dc60*/  IMAD.MOV.U32 R0, RZ, RZ, c[0x0][0x180] ;  /* 0x00006000ff007624 */ /* 0x000fe200078e00ff */
[----:B------:R1:W-:Y:S04]  /*1dc70*/  STL.64 [R1+0x258], R174 ;  /* 0x000258ae01007387 */ /* 0x0003e80000100a00 */
[----:B------:R1:W-:Y:S01]  /*1dc80*/  LDGSTS.E [R252+-0x79800], [R174.64], !P0 ;  /* 0x86800000aefc7fae */ /* 0x0003e2000c121848 */
[----:B------:R-:W-:-:S05]  /*1dc90*/  IMAD.WIDE R172, R202, 0x4, R172 ;  /* 0x00000004caac7825 */ /* 0x000fca00078e02ac */
[----:B------:R2:W-:Y:S04]  /*1dca0*/  STL.64 [R1+0x250], R172 ;  /* 0x000250ac01007387 */ /* 0x0005e80000100a00 */
[----:B------:R2:W-:Y:S01]  /*1dcb0*/  LDGSTS.E [R203+-0x79600], [R172.64], !P0 ;  /* 0x86a00000accb7fae */ /* 0x0005e2000c121848 */
[----:B------:R-:W-:Y:S02]  /*1dcc0*/  ISETP.GE.U32.AND P0, PT, R164, 0x7ffffd4a, PT ;  /* 0x7ffffd4aa400780c */ /* 0x000fe40003f06070 */
[----:B------:R-:W-:Y:S01]  /*1dcd0*/  IADD3 R164, R165, 0x100000, RZ ;  /* 0x00100000a5a47810 */ /* 0x000fe20007ffe0ff */
[----:B-1----:R-:W4:Y:S01]  /*1dce0*/  LDL.LU.64 R174, [R1+0xd50] ;  /* 0x000d500001ae7983 */ /* 0x002f220000300a00 */
[----:B------:R-:W-:-:S03]  /*1dcf0*/  IMAD.WIDE R170, R202, 0x4, R170 ;  /* 0x00000004caaa7825 */ /* 0x000fc600078e02aa */
[----:B--2---:R-:W2:Y:S01]  /*1dd00*/  LDL.LU.64 R172, [R1+0xd48] ;  /* 0x000d480001ac7983 */ /* 0x004ea20000300a00 */
[----:B------:R-:W-:-:S03]  /*1dd10*/  IMAD.WIDE R176, R202, 0x4, R176 ;  /* 0x00000004cab07825 */ /* 0x000fc600078e02b0 */
[----:B------:R1:W-:Y:S01]  /*1dd20*/  LDGSTS.E [R77+-0x78800], [R170.64], !P1 ;  /* 0x87800000aa4d7fae */ /* 0x0003e2000c921848 */
[----:B------:R-:W-:-:S03]  /*1dd30*/  IADD3 R252, R0, -0x23b, RZ ;  /* 0xfffffdc500fc7810 */ /* 0x000fc60007ffe0ff */
[----:B------:R1:W-:Y:S04]  /*1dd40*/  STL.64 [R1+0x248], R170 ;  /* 0x000248aa01007387 */ /* 0x0003e80000100a00 */
[----:B------:R1:W-:Y:S01]  /*1dd50*/  LDGSTS.E [R77+-0x78600], [R176.64], !P1 ;  /* 0x87a00000b04d7fae */ /* 0x0003e2000c921848 */
[----:B------:R-:W-:-:S03]  /*1dd60*/  ISETP.GE.U32.AND P1, PT, R252, 0x7ffffd46, PT ;  /* 0x7ffffd46fc00780c */ /* 0x000fc60003f26070 */
[----:B-1----:R-:W2:Y:S01]  /*1dd70*/  LDL.LU.64 R170, [R1+0xd40] ;  /* 0x000d400001aa7983 */ /* 0x002ea20000300a00 */
[----:B------:R-:W-:-:S03]  /*1dd80*/  IADD3 R77, R0, -0x23f, RZ ;  /* 0xfffffdc1004d7810 */ /* 0x000fc60007ffe0ff */
[----:B------:R1:W-:Y:S01]  /*1dd90*/  STL.64 [R1+0x240], R176 ;  /* 0x000240b001007387 */ /* 0x0003e20000100a00 */
[----:B------:R-:W-:-:S03]  /*1dda0*/  IADD3 R252, R165, 0x100000, RZ ;  /* 0x00100000a5fc7810 */ /* 0x000fc60007ffe0ff */
[----:B-1----:R-:W2:Y:S01]  /*1ddb0*/  LDL.LU.64 R176, [R1+0xd38] ;  /* 0x000d380001b07983 */ /* 0x002ea20000300a00 */
[----:B---3--:R-:W-:-:S04]  /*1ddc0*/  IMAD.WIDE R248, R202, 0x4, R248 ;  /* 0x00000004caf87825 */ /* 0x008fc800078e02f8 */
[----:B------:R-:W-:Y:S01]  /*1ddd0*/  IMAD.WIDE R166, R202, 0x4, R166 ;  /* 0x00000004caa67825 */ /* 0x000fe200078e02a6 */
[----:B------:R1:W-:Y:S04]  /*1dde0*/  LDGSTS.E [R203+-0x77800], [R248.64], !P4 ;  /* 0x88800000f8cb7fae */ /* 0x0003e8000e121848 */
[----:B------:R1:W-:Y:S04]  /*1ddf0*/  STL.64 [R1+0x238], R248 ;  /* 0x000238f801007387 */ /* 0x0003e80000100a00 */
[----:B------:R3:W-:Y:S01]  /*1de00*/  LDGSTS.E [R164+-0x77600], [R166.64], !P4 ;  /* 0x88a00000a6a47fae */ /* 0x0007e2000e121848 */
[----:B------:R-:W-:-:S02]  /*1de10*/  ISETP.GE.U32.AND P4, PT, R77, 0x7ffffd42, PT ;  /* 0x7ffffd424d00780c */ /* 0x000fc40003f86070 */
[----:B------:R-:W-:Y:S01]  /*1de20*/  IADD3 R77, R165, 0x100000, RZ ;  /* 0x00100000a54d7810 */ /* 0x000fe20007ffe0ff */
[----:B------:R-:W-:Y:S04]  /*1de30*/  STL.64 [R1+0x230], R166 ;  /* 0x000230a601007387 */ /* 0x000fe80000100a00 */
[----:B-1----:R-:W3:Y:S01]  /*1de40*/  LDL.LU.64 R248, [R1+0xd30] ;  /* 0x000d300001f87983 */ /* 0x002ee20000300a00 */
[----:B----4-:R-:W-:-:S04]  /*1de50*/  IMAD.WIDE R168, R202, 0x4, R168 ;  /* 0x00000004caa87825 */ /* 0x010fc800078e02a8 */
[C---:B------:R-:W-:Y:S01]  /*1de60*/  IMAD.WIDE R160, R202.reuse, 0x4, R160 ;  /* 0x00000004caa07825 */ /* 0x040fe200078e02a0 */
[----:B------:R1:W-:Y:S04]  /*1de70*/  STL.64 [R1+0x228], R168 ;  /* 0x000228a801007387 */ /* 0x0003e80000100a00 */
[----:B------:R4:W-:Y:S04]  /*1de80*/  STL.64 [R1+0x220], R160 ;  /* 0x000220a001007387 */ /* 0x0009e80000100a00 */
[----:B------:R1:W-:Y:S04]  /*1de90*/  LDGSTS.E [R77+-0x76800], [R168.64], !P6 ;  /* 0x89800000a84d7fae */ /* 0x0003e8000f121848 */
[----:B------:R4:W-:Y:S04]  /*1dea0*/  LDGSTS.E [R252+-0x76600], [R160.64], !P6 ;  /* 0x89a00000a0fc7fae */ /* 0x0009e8000f121848 */
[----:B-1----:R-:W2:Y:S04]  /*1deb0*/  LDL.LU.64 R168, [R1+0xd28] ;  /* 0x000d280001a87983 */ /* 0x002ea80000300a00 */
[----:B------:R-:W2:Y:S04]  /*1dec0*/  LDL.LU R77, [R1+0xd20] ;  /* 0x000d2000014d7983 */ /* 0x000ea80000300800 */
[----:B----4-:R-:W4:Y:S01]  /*1ded0*/  LDL.LU.64 R160, [R1+0xd18] ;  /* 0x000d180001a07983 */ /* 0x010f220000300a00 */
[----:B------:R-:W-:-:S03]  /*1dee0*/  IMAD.WIDE R162, R202, 0x4, R162 ;  /* 0x00000004caa27825 */ /* 0x000fc600078e02a2 */
[----:B------:R1:W5:Y:S04]  /*1def0*/  LDL.LU R252, [R1+0xd10] ;  /* 0x000d100001fc7983 */ /* 0x0003680000300800 */
[----:B------:R1:W-:Y:S04]  /*1df00*/  STL.64 [R1+0x1e8], R162 ;  /* 0x0001e8a201007387 */ /* 0x0003e80000100a00 */
[----:B------:R1:W-:Y:S01]  /*1df10*/  LDGSTS.E [R203+-0x75800], [R162.64], !P3 ;  /* 0x8a800000a2cb7fae */ /* 0x0003e2000d921848 */
[----:B---3--:R-:W-:Y:S01]  /*1df20*/  IMAD.WIDE R166, R202, 0x4, R248 ;  /* 0x00000004caa67825 */ /* 0x008fe200078e02f8 */
[----:B------:R-:W-:-:S02]  /*1df30*/  IADD3 R249, R0, -0x243, RZ ;  /* 0xfffffdbd00f97810 */ /* 0x000fc40007ffe0ff */
[----:B------:R-:W-:Y:S02]  /*1df40*/  IADD3 R248, R165, 0x100000, RZ ;  /* 0x00100000a5f87810 */ /* 0x000fe40007ffe0ff */
[----:B------:R2:W-:Y:S01]  /*1df50*/  STL.64 [R1+0x290], R166 ;  /* 0x000290a601007387 */ /* 0x0005e20000100a00 */
[----:B------:R-:W-:Y:S02]  /*1df60*/  ISETP.GE.U32.AND P6, PT, R249, 0x7ffffd3e, PT ;  /* 0x7ffffd3ef900780c */ /* 0x000fe40003fc6070 */
[----:B------:R-:W-:Y:S01]  /*1df70*/  IADD3 R249, R165, 0x100000, RZ ;  /* 0x00100000a5f97810 */ /* 0x000fe20007ffe0ff */
[----:B-1----:R-:W3:Y:S04]  /*1df80*/  LDL.LU.64 R162, [R1+0xd08] ;  /* 0x000d080001a27983 */ /* 0x002ee80000300a00 */
[----:B------:R2:W-:Y:S02]  /*1df90*/  LDGSTS.E [R164+-0x75600], [R166.64], !P3 ;  /* 0x8aa00000a6a47fae */ /* 0x0005e4000d921848 */
[----:B--2---:R-:W-:-:S04]  /*1dfa0*/  IMAD.WIDE R166, R202, 0x4, R76 ;  /* 0x00000004caa67825 */ /* 0x004fc800078e024c */
[----:B----4-:R-:W-:-:S05]  /*1dfb0*/  IMAD.WIDE R164, R202, 0x4, R160 ;  /* 0x00000004caa47825 */ /* 0x010fca00078e02a0 */
[----:B------:R1:W-:Y:S04]  /*1dfc0*/  STL.64 [R1+0x298], R164 ;  /* 0x000298a401007387 */ /* 0x0003e80000100a00 */
[----:B------:R2:W-:Y:S04]  /*1dfd0*/  STL.64 [R1+0x2a0], R166 ;  /* 0x0002a0a601007387 */ /* 0x0005e80000100a00 */
[----:B------:R1:W-:Y:S04]  /*1dfe0*/  LDGSTS.E [R249+-0x74800], [R164.64], !P5 ;  /* 0x8b800000a4f97fae */ /* 0x0003e8000e921848 */
[----:B------:R2:W-:Y:S04]  /*1dff0*/  LDGSTS.E [R248+-0x74600], [R166.64], !P5 ;  /* 0x8ba00000a6f87fae */ /* 0x0005e8000e921848 */
[----:B-1----:R-:W4:Y:S04]  /*1e000*/  LDL.LU.64 R164, [R1+0xd00] ;  /* 0x000d000001a47983 */ /* 0x002f280000300a00 */
[----:B--2---:R-:W2:Y:S04]  /*1e010*/  LDL.LU.64 R166, [R1+0xcf8] ;  /* 0x000cf80001a67983 */ /* 0x004ea80000300a00 */
[----:B------:R-:W1:Y:S01]  /*1e020*/  S2R R203, SR_TID.X ;  /* 0x0000000000cb7919 */ /* 0x000e620000002100 */
[----:B------:R-:W-:Y:S01]  /*1e030*/  IADD3 R77, R0, -0x247, RZ ;  /* 0xfffffdb9004d7810 */ /* 0x000fe20007ffe0ff */
[----:B------:R-:W-:-:S03]  /*1e040*/  IMAD.WIDE R168, R202, 0x4, R168 ;  /* 0x00000004caa87825 */ /* 0x000fc600078e02a8 */
[----:B------:R-:W-:Y:S02]  /*1e050*/  ISETP.GE.U32.AND P3, PT, R77, 0x7ffffd3a, PT ;  /* 0x7ffffd3a4d00780c */ /* 0x000fe40003f66070 */
[----:B-1----:R-:W-:-:S05]  /*1e060*/  LOP3.LUT R203, R203, 0x7f, RZ, 0xc0, !PT ;  /* 0x0000007fcbcb7812 */ /* 0x002fca00078ec0ff */
[----:B------:R-:W-:-:S05]  /*1e070*/  IMAD.SHL.U32 R203, R203, 0x4, RZ ;  /* 0x00000004cbcb7824 */ /* 0x000fca00078e00ff */
[----:B------:R-:W-:-:S04]  /*1e080*/  LOP3.LUT R161, R203, 0x40, RZ, 0x3c, !PT ;  /* 0x00000040cba17812 */ /* 0x000fc800078e3cff */
[----:B------:R-:W-:Y:S02]  /*1e090*/  IADD3 R76, R161, 0x100000, RZ ;  /* 0x00100000a14c7810 */ /* 0x000fe40007ffe0ff */
[----:B------:R-:W-:-:S04]  /*1e0a0*/  IADD3 R77, R0, -0x24b, RZ ;  /* 0xfffffdb5004d7810 */ /* 0x000fc80007ffe0ff */
[----:B------:R-:W-:Y:S01]  /*1e0b0*/  ISETP.GE.U32.AND P5, PT, R77, 0x7ffffd36, PT ;  /* 0x7ffffd364d00780c */ /* 0x000fe20003fa6070 */
[----:B------:R-:W-:Y:S01]  /*1e0c0*/  IMAD.WIDE R248, R202, 0x4, R176 ;  /* 0x00000004caf87825 */ /* 0x000fe200078e02b0 */
[----:B------:R-:W-:-:S03]  /*1e0d0*/  LOP3.LUT R176, R203, 0x40, RZ, 0x3c, !PT ;  /* 0x00000040cbb07812 */ /* 0x000fc600078e3cff */
[----:B---3--:R-:W-:Y:S01]  /*1e0e0*/  IMAD.WIDE R160, R202, 0x4, R162 ;  /* 0x00000004caa07825 */ /* 0x008fe200078e02a2 */
[----:B------:R-:W-:-:S04]  /*1e0f0*/  LOP3.LUT R163, R203, 0x40, RZ, 0x3c, !PT ;  /* 0x00000040cba37812 */ /* 0x000fc800078e3cff */
[----:B------:R1:W-:Y:S04]  /*1e100*/  STL.64 [R1+0x2a8], R160 ;  /* 0x0002a8a001007387 */ /* 0x0003e80000100a00 */
[----:B------:R1:W-:Y:S01]  /*1e110*/  LDGSTS.E [R76+-0x73800], [R160.64], !P2 ;  /* 0x8c800000a04c7fae */ /* 0x0003e2000d121848 */
[C---:B------:R-:W-:Y:S02]  /*1e120*/  IADD3 R77, R163.reuse, 0x100000, RZ ;  /* 0x00100000a34d7810 */ /* 0x040fe40007ffe0ff */
[C---:B-1----:R-:W-:Y:S02]  /*1e130*/  IADD3 R160, R163.reuse, 0x100000, RZ ;  /* 0x00100000a3a07810 */ /* 0x042fe40007ffe0ff */
[----:B------:R-:W-:Y:S02]  /*1e140*/  IADD3 R76, R163, 0x100000, RZ ;  /* 0x00100000a34c7810 */ /* 0x000fe40007ffe0ff */
[----:B------:R-:W-:Y:S01]  /*1e150*/  IADD3 R161, R0, -0x24f, RZ ;  /* 0xfffffdb100a17810 */ /* 0x000fe20007ffe0ff */
[----:B------:R1:W-:Y:S03]  /*1e160*/  LDGSTS.E [R160+-0x73600], [R168.64], !P2 ;  /* 0x8ca00000a8a07fae */ /* 0x0003e6000d121848 */
[----:B------:R-:W-:Y:S01]  /*1e170*/  ISETP.GE.U32.AND P2, PT, R161, 0x7ffffd32, PT ;  /* 0x7ffffd32a100780c */ /* 0x000fe20003f46070 */
[----:B------:R3:W-:Y:S01]  /*1e180*/  STL.64 [R1+0x2b0], R168 ;  /* 0x0002b0a801007387 */ /* 0x0007e20000100a00 */
[----:B------:R-:W-:-:S02]  /*1e190*/  IADD3 R161, R163, 0x100000, RZ ;  /* 0x00100000a3a17810 */ /* 0x000fc40007ffe0ff */
[----:B-1----:R-:W-:Y:S01]  /*1e1a0*/  IADD3 R160, R0, -0x253, RZ ;  /* 0xfffffdad00a07810 */ /* 0x002fe20007ffe0ff */
[----:B---3--:R-:W-:Y:S01]  /*1e1b0*/  IMAD.WIDE R168, R202, 0x4, R170 ;  /* 0x00000004caa87825 */ /* 0x008fe200078e02aa */
[----:B------:R-:W-:-:S03]  /*1e1c0*/  IADD3 R162, R0, -0x257, RZ ;  /* 0xfffffda900a27810 */ /* 0x000fc60007ffe0ff */
[----:B------:R-:W-:-:S04]  /*1e1d0*/  IMAD.WIDE R170, R202, 0x4, R196 ;  /* 0x00000004caaa7825 */ /* 0x000fc800078e02c4 */
[----:B----4-:R-:W-:-:S04]  /*1e1e0*/  IMAD.WIDE R164, R202, 0x4, R164 ;  /* 0x00000004caa47825 */ /* 0x010fc800078e02a4 */
[----:B--2---:R-:W-:Y:S01]  /*1e1f0*/  IMAD.WIDE R166, R202, 0x4, R166 ;  /* 0x00000004caa67825 */ /* 0x004fe200078e02a6 */
[----:B------:R1:W-:Y:S04]  /*1e200*/  LDGSTS.E [R77+-0x72800], [R164.64], !P0 ;  /* 0x8d800000a44d7fae */ /* 0x0003e8000c121848 */
[----:B------:R2:W-:Y:S01]  /*1e210*/  LDGSTS.E [R76+-0x72600], [R166.64], !P0 ;  /* 0x8da00000a64c7fae */ /* 0x0005e2000c121848 */
[----:B------:R-:W-:Y:S02]  /*1e220*/  ISETP.GE.U32.AND P0, PT, R160, 0x7ffffd2e, PT ;  /* 0x7ffffd2ea000780c */ /* 0x000fe40003f06070 */
[----:B------:R-:W-:Y:S01]  /*1e230*/  IADD3 R160, R163, 0x100000, RZ ;  /* 0x00100000a3a07810 */ /* 0x000fe20007ffe0ff */
[----:B------:R1:W-:Y:S04]  /*1e240*/  STL.64 [R1+0x2b8], R164 ;  /* 0x0002b8a401007387 */ /* 0x0003e80000100a00 */
[----:B------:R3:W-:Y:S01]  /*1e250*/  STL.64 [R1+0x2c0], R166 ;  /* 0x0002c0a601007387 */ /* 0x0007e20000100a00 */
[----:B--2---:R-:W-:-:S03]  /*1e260*/  IADD3 R76, R176, 0x100000, RZ ;  /* 0x00100000b04c7810 */ /* 0x004fc60007ffe0ff */
[----:B------:R-:W-:Y:S01]  /*1e270*/  STL.64 [R1+0x2d8], R248 ;  /* 0x0002d8f801007387 */ /* 0x000fe20000100a00 */
[----:B-1----:R-:W-:-:S03]  /*1e280*/  IMAD.WIDE R164, R202, 0x4, R174 ;  /* 0x00000004caa47825 */ /* 0x002fc600078e02ae */
[----:B------:R1:W-:Y:S01]  /*1e290*/  LDGSTS.E [R161+-0x71800], [R248.64], !P1 ;  /* 0x8e800000f8a17fae */ /* 0x0003e2000c921848 */
[----:B---3--:R-:W-:-:S03]  /*1e2a0*/  IMAD.WIDE R166, R202, 0x4, R172 ;  /* 0x00000004caa67825 */ /* 0x008fc600078e02ac */
[----:B------:R2:W-:Y:S04]  /*1e2b0*/  STL.64 [R1+0x2e0], R168 ;  /* 0x0002e0a801007387 */ /* 0x0005e80000100a00 */
[----:B------:R3:W-:Y:S04]  /*1e2c0*/  LDGSTS.E [R160+-0x71600], [R168.64], !P1 ;  /* 0x8ea00000a8a07fae */ /* 0x0007e8000c921848 */
[----:B------:R4:W-:Y:S04]  /*1e2d0*/  STL.64 [R1+0x2f8], R166 ;  /* 0x0002f8a601007387 */ /* 0x0009e80000100a00 */
[----:B------:R1:W-:Y:S01]  /*1e2e0*/  LDGSTS.E [R77+-0x70800], [R166.64], !P4 ;  /* 0x8f800000a64d7fae */ /* 0x0003e2000e121848 */
[----:B---3--:R-:W-:Y:S01]  /*1e2f0*/  IADD3 R160, R176, 0x100000, RZ ;  /* 0x00100000b0a07810 */ /* 0x008fe20007ffe0ff */
[----:B--2---:R-:W-:-:S02]  /*1e300*/  IMAD.WIDE R168, R202, 0x4, R180 ;  /* 0x00000004caa87825 */ /* 0x004fc400078e02b4 */
[----:B------:R2:W-:Y:S01]  /*1e310*/  STL.64 [R1+0x300], R164 ;  /* 0x000300a401007387 */ /* 0x0005e20000100a00 */
[----:B------:R-:W-:-:S03]  /*1e320*/  ISETP.GE.U32.AND P1, PT, R162, 0x7ffffd2a, PT ;  /* 0x7ffffd2aa200780c */ /* 0x000fc60003f26070 */
[----:B------:R2:W-:Y:S01]  /*1e330*/  LDGSTS.E [R76+-0x70600], [R164.64], !P4 ;  /* 0x8fa00000a44c7fae */ /* 0x0005e2000e121848 */
[----:B-1----:R-:W-:Y:S01]  /*1e340*/  IADD3 R77, R176, 0x100000, RZ ;  /* 0x00100000b04d7810 */ /* 0x002fe20007ffe0ff */
[----:B----4-:R-:W-:Y:S02]  /*1e350*/  IMAD.WIDE R166, R202, 0x4, R178 ;  /* 0x00000004caa67825 */ /* 0x010fe400078e02b2 */
[----:B------:R-:W-:Y:S01]  /*1e360*/  STL.64 [R1+0x320], R168 ;  /* 0x000320a801007387 */ /* 0x000fe20000100a00 */
[----:B------:R-:W-:-:S03]  /*1e370*/  IADD3 R162, R0, -0x25b, RZ ;  /* 0xfffffda500a27810 */ /* 0x000fc60007ffe0ff */
[----:B------:R1:W-:Y:S01]  /*1e380*/  LDGSTS.E [R160+-0x6f800], [R168.64], !P6 ;  /* 0x90800000a8a07fae */ /* 0x0003e2000f121848 */
[----:B------:R-:W-:Y:S01]  /*1e390*/  IADD3 R161, R0, -0x25f, RZ ;  /* 0xfffffda100a17810 */ /* 0x000fe20007ffe0ff */
[----:B--2---:R-:W-:Y:S02]  /*1e3a0*/  IMAD.WIDE R164, R202, 0x4, R182 ;  /* 0x00000004caa47825 */ /* 0x004fe400078e02b6 */
[----:B------:R2:W-:Y:S04]  /*1e3b0*/  STL.64 [R1+0x328], R166 ;  /* 0x000328a601007387 */ /* 0x0005e80000100a00 */
[----:B------:R2:W-:Y:S01]  /*1e3c0*/  LDGSTS.E [R77+-0x6f600], [R166.64], !P6 ;  /* 0x90a00000a64d7fae */ /* 0x0005e2000f121848 */
[----:B------:R-:W-:Y:S01]  /*1e3d0*/  ISETP.GE.U32.AND P4, PT, R162, 0x7ffffd26, PT ;  /* 0x7ffffd26a200780c */ /* 0x000fe20003f86070 */
[----:B------:R-:W-:-:S02]  /*1e3e0*/  IMAD.WIDE R162, R202, 0x4, R186 ;  /* 0x00000004caa27825 */ /* 0x000fc400078e02ba */
[----:B------:R3:W-:Y:S01]  /*1e3f0*/  STL.64 [R1+0x358], R164 ;  /* 0x000358a401007387 */ /* 0x0007e20000100a00 */
[----:B------:R-:W-:-:S03]  /*1e400*/  ISETP.GE.U32.AND P6, PT, R161, 0x7ffffd22, PT ;  /* 0x7ffffd22a100780c */ /* 0x000fc60003fc6070 */
[----:B------:R3:W-:Y:S01]  /*1e410*/  LDGSTS.E [R76+-0x6e800], [R164.64], !P3 ;  /* 0x91800000a44c7fae */ /* 0x0007e2000d921848 */
[----:B--2---:R-:W-:Y:S01]  /*1e420*/  IMAD.WIDE R166, R202, 0x4, R188 ;  /* 0x00000004caa67825 */ /* 0x004fe200078e02bc */
[----:B------:R-:W-:-:S04]  /*1e430*/  IADD3 R161, R0, -0x263, RZ ;  /* 0xfffffd9d00a17810 */ /* 0x000fc80007ffe0ff */
[----:B------:R1:W-:Y:S01]  /*1e440*/  LDGSTS.E [R160+-0x6e600], [R166.64], !P3 ;  /* 0x91a00000a6a07fae */ /* 0x0003e2000d921848 */
[----:B---3--:R-:W-:Y:S01]  /*1e450*/  IMAD.WIDE R164, R202, 0x4, R184 ;  /* 0x00000004caa47825 */ /* 0x008fe200078e02b8 */
[----:B------:R-:W-:Y:S02]  /*1e460*/  ISETP.GE.U32.AND P3, PT, R161, 0x7ffffd1e, PT ;  /* 0x7ffffd1ea100780c */ /* 0x000fe40003f66070 */
[----:B------:R2:W-:Y:S01]  /*1e470*/  STL.64 [R1+0x360], R166 ;  /* 0x000360a601007387 */ /* 0x0005e20000100a00 */
[----:B------:R-:W-:-:S03]  /*1e480*/  IADD3 R161, R176, 0x100000, RZ ;  /* 0x00100000b0a17810 */ /* 0x000fc60007ffe0ff */
[----:B------:R3:W-:Y:S01]  /*1e490*/  LDGSTS.E [R77+-0x6d800], [R164.64], !P5 ;  /* 0x92800000a44d7fae */ /* 0x0007e2000e921848 */
[----:B-1----:R-:W-:-:S03]  /*1e4a0*/  IADD3 R160, R0, -0x267, RZ ;  /* 0xfffffd9900a07810 */ /* 0x002fc60007ffe0ff */
[----:B------:R1:W-:Y:S01]  /*1e4b0*/  LDGSTS.E [R76+-0x6d600], [R162.64], !P5 ;  /* 0x92a00000a24c7fae */ /* 0x0003e2000e921848 */
[----:B------:R-:W-:Y:S01]  /*1e4c0*/  IMAD.WIDE R168, R202, 0x4, R190 ;  /* 0x00000004caa87825 */ /* 0x000fe200078e02be */
[----:B------:R-:W-:Y:S02]  /*1e4d0*/  ISETP.GE.U32.AND P5, PT, R160, 0x7ffffd1a, PT ;  /* 0x7ffffd1aa000780c */ /* 0x000fe40003fa6070 */
[----:B------:R3:W-:Y:S01]  /*1e4e0*/  STL.64 [R1+0x378], R164 ;  /* 0x000378a401007387 */ /* 0x0007e20000100a00 */
[----:B------:R-:W-:Y:S01]  /*1e4f0*/  IADD3 R160, R176, 0x100000, RZ ;  /* 0x00100000b0a07810 */ /* 0x000fe20007ffe0ff */
[C---:B--2---:R-:W-:Y:S02]  /*1e500*/  IMAD.WIDE R166, R202.reuse, 0x4, R192 ;  /* 0x00000004caa67825 */ /* 0x044fe400078e02c0 */
[----:B------:R1:W-:Y:S04]  /*1e510*/  STL.64 [R1+0x380], R162 ;  /* 0x000380a201007387 */ /* 0x0003e80000100a00 */
[----:B------:R-:W-:Y:S01]  /*1e520*/  STL.64 [R1+0x398], R170 ;  /* 0x000398aa01007387 */ /* 0x000fe20000100a00 */
[----:B---3--:R-:W-:-:S03]  /*1e530*/  IMAD.WIDE R164, R202, 0x4, R194 ;  /* 0x00000004caa47825 */ /* 0x008fc600078e02c2 */
[----:B------:R2:W-:Y:S04]  /*1e540*/  LDGSTS.E [R161+-0x6c800], [R170.64], !P2 ;  /* 0x93800000aaa17fae */ /* 0x0005e8000d121848 */
[----:B------:R3:W-:Y:S01]  /*1e550*/  STL.64 [R1+0x3a0], R168 ;  /* 0x0003a0a801007387 */ /* 0x0007e20000100a00 */
[----:B-1----:R-:W-:-:S03]  /*1e560*/  IADD3 R162, R0, -0x26b, RZ ;  /* 0xfffffd9500a27810 */ /* 0x002fc60007ffe0ff */
[----:B------:R3:W-:Y:S04]  /*1e570*/  LDGSTS.E [R160+-0x6c600], [R168.64], !P2 ;  /* 0x93a00000a8a07fae */ /* 0x0007e8000d121848 */
[----:B------:R1:W-:Y:S04]  /*1e580*/  STL.64 [R1+0x3b0], R166 ;  /* 0x0003b0a601007387 */ /* 0x0003e80000100a00 */
[----:B------:R1:W-:Y:S01]  /*1e590*/  LDGSTS.E [R77+-0x6b800], [R166.64], !P0 ;  /* 0x94800000a64d7fae */ /* 0x0003e2000c121848 */
[----:B---3--:R-:W-:-:S03]  /*1e5a0*/  IMAD.WIDE R168, R202, 0x4, R200 ;  /* 0x00000004caa87825 */ /* 0x008fc600078e02c8 */
[----:B------:R3:W-:Y:S01]  /*1e5b0*/  STL.64 [R1+0x3c0], R164 ;  /* 0x0003c0a401007387 */ /* 0x0007e20000100a00 */
[----:B------:R-:W-:-:S03]  /*1e5c0*/  ISETP.GE.U32.AND P2, PT, R162, 0x7ffffd16, PT ;  /* 0x7ffffd16a200780c */ /* 0x000fc60003f46070 */
[----:B------:R3:W-:Y:S01]  /*1e5d0*/  LDGSTS.E [R76+-0x6b600], [R164.64], !P0 ;  /* 0x94a00000a44c7fae */ /* 0x0007e2000c121848 */
[----:B-1----:R-:W-:-:S03]  /*1e5e0*/  IMAD.WIDE R166, R202, 0x4, R198 ;  /* 0x00000004caa67825 */ /* 0x002fc600078e02c6 */
[----:B------:R-:W-:Y:S01]  /*1e5f0*/  STL.64 [R1+0x4b8], R168 ;  /* 0x0004b8a801007387 */ /* 0x000fe20000100a00 */
[----:B------:R-:W-:-:S03]  /*1e600*/  IADD3 R162, R0, -0x26f, RZ ;  /* 0xfffffd9100a27810 */ /* 0x000fc60007ffe0ff */
[----:B------:R1:W-:Y:S01]  /*1e610*/  LDGSTS.E [R160+-0x6a800], [R168.64], !P1 ;  /* 0x95800000a8a07fae */ /* 0x0003e2000c921848 */
[----:B--2---:R-:W-:Y:S01]  /*1e620*/  IADD3 R161, R0, -0x273, RZ ;  /* 0xfffffd8d00a17810 */ /* 0x004fe20007ffe0ff */
[----:B---3--:R-:W-:Y:S02]  /*1e630*/  IMAD.WIDE R164, R202, 0x4, R204 ;  /* 0x00000004caa47825 */ /* 0x008fe400078e02cc */
        /* <DEDUP_REMOVED lines=13> */
[----:B------:R-:W-:Y:S01]  /*1e710*/  IADD3 R161, R176, 0x100000, RZ ;  /* 0x00100000b0a17810 */ /* 0x000fe20007ffe0ff */
[----:B------:R-:W-:Y:S02]  /*1e720*/  IMAD.WIDE R170, R202, 0x4, R218 ;  /* 0x00000004caaa7825 */ /* 0x000fe400078e02da */
        /* <DEDUP_REMOVED lines=50> */
[----:B------:R-:W-:Y:S04]  /*1ea50*/  STL.64 [R1+0x6c8], R162 ;  /* 0x0006c8a201007387 */ /* 0x000fe80000100a00 */
[----:B------:R-:W-:Y:S04]  /*1ea60*/  STL.64 [R1+0x758], R170 ;  /* 0x000758aa01007387 */ /* 0x000fe80000100a00 */
[----:B------:R2:W-:Y:S01]  /*1ea70*/  LDGSTS.E [R161+-0x62800], [R170.64], !P4 ;  /* 0x9d800000aaa17fae */ /* 0x0005e2000e121848 */
[----:B---3--:R-:W-:-:S03]  /*1ea80*/  IMAD.WIDE R164, R202, 0x4, R236 ;  /* 0x00000004caa47825 */ /* 0x008fc600078e02ec */
[----:B------:R3:W-:Y:S04]  /*1ea90*/  STL.64 [R1+0x768], R168 ;  /* 0x000768a801007387 */ /* 0x0007e80000100a00 */
[----:B------:R3:W-:Y:S04]  /*1eaa0*/  LDGSTS.E [R160+-0x62600], [R168.64], !P4 ;  /* 0x9da00000a8a07fae */ /* 0x0007e8000e121848 */
[----:B------:R4:W-:Y:S04]  /*1eab0*/  STL.64 [R1+0x9b8], R166 ;  /* 0x0009b8a601007387 */ /* 0x0009e80000100a00 */
[----:B------:R4:W-:Y:S01]  /*1eac0*/  LDGSTS.E [R77+-0x61800], [R166.64], !P6 ;  /* 0x9e800000a64d7fae */ /* 0x0009e2000f121848 */
[----:B---3--:R-:W-:-:S03]  /*1ead0*/  IMAD.WIDE R168, R202, 0x4, R242 ;  /* 0x00000004caa87825 */ /* 0x008fc600078e02f2 */
[----:B------:R3:W-:Y:S01]  /*1eae0*/  STL.64 [R1+0x9c8], R164 ;  /* 0x0009c8a401007387 */ /* 0x0007e20000100a00 */
[----:B----4-:R-:W-:-:S03]  /*1eaf0*/  IMAD.WIDE R166, R202, 0x4, R240 ;  /* 0x00000004caa67825 */ /* 0x010fc600078e02f0 */
[----:B------:R-:W-:Y:S04]  /*1eb00*/  STL.64 [R1+0xa58], R168 ;  /* 0x000a58a801007387 */ /* 0x000fe80000100a00 */
[----:B------:R4:W-:Y:S04]  /*1eb10*/  STL.64 [R1+0xa68], R166 ;  /* 0x000a68a601007387 */ /* 0x0009e80000100a00 */
[----:B------:R-:W4:Y:S04]  /*1eb20*/  LDL.LU.64 R178, [R1+0x218] ;  /* 0x0002180001b27983 */ /* 0x000f280000300a00 */
[----:B--2---:R-:W2:Y:S01]  /*1eb30*/  LDL.LU.64 R170, [R1+0x210] ;  /* 0x0002100001aa7983 */ /* 0x004ea20000300a00 */
[----:B-1----:R-:W-:-:S02]  /*1eb40*/  IADD3 R162, R0, -0x214, RZ ;  /* 0xfffffdec00a27810 */ /* 0x002fc40007ffe0ff */
[----:B------:R-:W-:Y:S01]  /*1eb50*/  LOP3.LUT R177, R203, 0x60, RZ, 0x3c, !PT ;  /* 0x00000060cbb17812 */ /* 0x000fe200078e3cff */
[----:B------:R1:W-:Y:S01]  /*1eb60*/  LDGSTS.E [R76+-0x61600], [R164.64], !P6 ;  /* 0x9ea00000a44c7fae */ /* 0x0003e2000f121848 */
[----:B------:R-:W-:Y:S02]  /*1eb70*/  ISETP.GE.U32.AND P4, PT, R162, 0x7ffffd6d, PT ;  /* 0x7ffffd6da200780c */ /* 0x000fe40003f86070 */
[----:B------:R-:W-:Y:S01]  /*1eb80*/  IADD3 R162, R176, 0x100000, RZ ;  /* 0x00100000b0a27810 */ /* 0x000fe20007ffe0ff */
[----:B------:R-:W-:Y:S01]  /*1eb90*/  IMAD.WIDE R34, R202, 0x4, R34 ;  /* 0x00000004ca227825 */ /* 0x000fe200078e0222 */
[----:B------:R-:W-:Y:S01]  /*1eba0*/  IADD3 R160, R177, 0x100000, RZ ;  /* 0x00100000b1a07810 */ /* 0x000fe20007ffe0ff */
[----:B------:R-:W2:Y:S01]  /*1ebb0*/  LDL.LU.64 R180, [R1+0x208] ;  /* 0x0002080001b47983 */ /* 0x000ea20000300a00 */
[----:B------:R-:W-:-:S03]  /*1ebc0*/  IADD3 R163, R0, -0x21c, RZ ;  /* 0xfffffde400a37810 */ /* 0x000fc60007ffe0ff */
[----:B------:R3:W-:Y:S01]  /*1ebd0*/  LDGSTS.E [R162+-0x60800], [R168.64], !P3 ;  /* 0x9f800000a8a27fae */ /* 0x0007e2000d921848 */
[----:B-1----:R-:W-:-:S03]  /*1ebe0*/  IMAD.WIDE R76, R202, 0x4, R244 ;  /* 0x00000004ca4c7825 */ /* 0x002fc600078e02f4 */
[----:B------:R1:W-:Y:S01]  /*1ebf0*/  LDGSTS.E [R161+-0x60600], [R166.64], !P3 ;  /* 0x9fa00000a6a17fae */ /* 0x0003e2000d921848 */
[----:B---3--:R-:W-:Y:S01]  /*1ec00*/  IADD3 R164, R0, -0x218, RZ ;  /* 0xfffffde800a47810 */ /* 0x008fe20007ffe0ff */
[C---:B------:R-:W-:Y:S01]  /*1ec10*/  IMAD.WIDE R32, R202.reuse, 0x4, R32 ;  /* 0x00000004ca207825 */ /* 0x040fe200078e0220 */
[----:B------:R-:W-:Y:S01]  /*1ec20*/  ISETP.GE.U32.AND P3, PT, R163, 0x7ffffd65, PT ;  /* 0x7ffffd65a300780c */ /* 0x000fe20003f66070 */
[----:B------:R4:W-:Y:S01]  /*1ec30*/  LDGSTS.E [R160+-0x7f400], [R76.64], !P5 ;  /* 0x80c000004ca07fae */ /* 0x0009e2000e921848 */
[C---:B------:R-:W-:Y:S01]  /*1ec40*/  IADD3 R162, R177.reuse, 0x100000, RZ ;  /* 0x00100000b1a27810 */ /* 0x040fe20007ffe0ff */
[----:B------:R-:W-:Y:S01]  /*1ec50*/  IMAD.WIDE R30, R202, 0x4, R30 ;  /* 0x00000004ca1e7825 */ /* 0x000fe200078e021e */
[----:B------:R-:W-:Y:S01]  /*1ec60*/  IADD3 R163, R0, -0x220, RZ ;  /* 0xfffffde000a37810 */ /* 0x000fe20007ffe0ff */
[----:B------:R-:W3:Y:S01]  /*1ec70*/  LDL.LU.64 R174, [R1+0x200] ;  /* 0x0002000001ae7983 */ /* 0x000ee20000300a00 */
[----:B-1----:R-:W-:-:S03]  /*1ec80*/  IADD3 R161, R177, 0x100000, RZ ;  /* 0x00100000b1a17810 */ /* 0x002fc60007ffe0ff */
[----:B------:R1:W-:Y:S01]  /*1ec90*/  LDGSTS.E [R162+-0x7f200], [R34.64], !P5 ;  /* 0x80e0000022a27fae */ /* 0x0003e2000e921848 */
[----:B------:R-:W-:Y:S01]  /*1eca0*/  ISETP.GE.U32.AND P6, PT, R164, 0x7ffffd69, PT ;  /* 0x7ffffd69a400780c */ /* 0x000fe20003fc6070 */
[C---:B------:R-:W-:Y:S01]  /*1ecb0*/  IMAD.WIDE R28, R202.reuse, 0x4, R28 ;  /* 0x00000004ca1c7825 */ /* 0x040fe200078e021c */
[----:B------:R-:W-:Y:S01]  /*1ecc0*/  ISETP.GE.U32.AND P5, PT, R163, 0x7ffffd61, PT ;  /* 0x7ffffd61a300780c */ /* 0x000fe20003fa6070 */
[----:B------:R4:W-:Y:S01]  /*1ecd0*/  LDGSTS.E [R161+-0x7e400], [R32.64], !P2 ;  /* 0x81c0000020a17fae */ /* 0x0009e2000d121848 */
[----:B------:R-:W-:Y:S01]  /*1ece0*/  IADD3 R163, R177, 0x100000, RZ ;  /* 0x00100000b1a37810 */ /* 0x000fe20007ffe0ff */
[----:B------:R-:W-:Y:S02]  /*1ecf0*/  IMAD.WIDE R26, R202, 0x4, R26 ;  /* 0x00000004ca1a7825 */ /* 0x000fe400078e021a */
[----:B------:R4:W-:Y:S01]  /*1ed00*/  LDGSTS.E [R160+-0x7e200], [R30.64], !P2 ;  /* 0x81e000001ea07fae */ /* 0x0009e2000d121848 */
[----:B-1----:R-:W-:Y:S01]  /*1ed10*/  IADD3 R162, R0, -0x224, RZ ;  /* 0xfffffddc00a27810 */ /* 0x002fe20007ffe0ff */
[----:B------:R-:W-:-:S02]  /*1ed20*/  IMAD.WIDE R24, R202, 0x4, R24 ;  /* 0x00000004ca187825 */ /* 0x000fc400078e0218 */
[----:B------:R1:W-:Y:S01]  /*1ed30*/  LDGSTS.E [R163+-0x7d400], [R28.64], !P0 ;  /* 0x82c000001ca37fae */ /* 0x0003e2000c121848 */
[----:B------:R-:W-:Y:S02]  /*1ed40*/  ISETP.GE.U32.AND P2, PT, R162, 0x7ffffd5d, PT ;  /* 0x7ffffd5da200780c */ /* 0x000fe40003f46070 */
[----:B------:R-:W-:Y:S01]  /*1ed50*/  IADD3 R162, R177, 0x100000, RZ ;  /* 0x00100000b1a27810 */ /* 0x000fe20007ffe0ff */
[C---:B------:R-:W-:Y:S01]  /*1ed60*/  IMAD.WIDE R22, R202.reuse, 0x4, R22 ;  /* 0x00000004ca167825 */ /* 0x040fe200078e0216 */
[----:B------:R-:W3:Y:S03]  /*1ed70*/  LDL.LU.64 R188, [R1+0x1f8] ;  /* 0x0001f80001bc7983 */ /* 0x000ee60000300a00 */
[C---:B------:R-:W-:Y:S01]  /*1ed80*/  IMAD.WIDE R20, R202.reuse, 0x4, R20 ;  /* 0x00000004ca147825 */ /* 0x040fe200078e0214 */
[----:B------:R1:W-:Y:S03]  /*1ed90*/  LDGSTS.E [R162+-0x7d200], [R26.64], !P0 ;  /* 0x82e000001aa27fae */ /* 0x0003e6000c121848 */
[----:B------:R-:W-:Y:S01]  /*1eda0*/  IMAD.WIDE R18, R202, 0x4, R18 ;  /* 0x00000004ca127825 */ /* 0x000fe200078e0212 */
[----:B------:R-:W3:Y:S01]  /*1edb0*/  LDL.LU.64 R172, [R1+0x1f0] ;  /* 0x0001f00001ac7983 */ /* 0x000ee20000300a00 */
[----:B-1----:R-:W-:-:S02]  /*1edc0*/  IADD3 R163, R0, -0x230, RZ ;  /* 0xfffffdd000a37810 */ /* 0x002fc40007ffe0ff */
[C---:B------:R-:W-:Y:S01]  /*1edd0*/  IMAD.WIDE R16, R202.reuse, 0x4, R16 ;  /* 0x00000004ca107825 */ /* 0x040fe200078e0210 */
[----:B------:R4:W-:Y:S03]  /*1ede0*/  LDGSTS.E [R161+-0x7c400], [R24.64], !P1 ;  /* 0x83c0000018a17fae */ /* 0x0009e6000c921848 */
[C---:B------:R-:W-:Y:S01]  /*1edf0*/  IMAD.WIDE R6, R202.reuse, 0x4, R6 ;  /* 0x00000004ca067825 */ /* 0x040fe200078e0206 */
[----:B------:R4:W-:Y:S03]  /*1ee00*/  LDGSTS.E [R160+-0x7c200], [R22.64], !P1 ;  /* 0x83e0000016a07fae */ /* 0x0009e6000c921848 */
[C---:B------:R-:W-:Y:S01]  /*1ee10*/  IMAD.WIDE R4, R202.reuse, 0x4, R4 ;  /* 0x00000004ca047825 */ /* 0x040fe200078e0204 */
[----:B------:R-:W3:Y:S04]  /*1ee20*/  LDL.LU.64 R248, [R1+0x1e0] ;  /* 0x0001e00001f87983 */ /* 0x000ee80000300a00 */
[----:B------:R1:W-:Y:S01]  /*1ee30*/  LDGSTS.E [R162+-0x7b400], [R20.64], !P4 ;  /* 0x84c0000014a27fae */ /* 0x0003e2000e121848 */
[----:B------:R-:W-:-:S03]  /*1ee40*/  IMAD.WIDE R2, R202, 0x4, R2 ;  /* 0x00000004ca027825 */ /* 0x000fc600078e0202 */
[----:B------:R4:W-:Y:S01]  /*1ee50*/  LDGSTS.E [R161+-0x7b200], [R18.64], !P4 ;  /* 0x84e0000012a17fae */ /* 0x0009e2000e121848 */
[----:B------:R-:W-:-:S03]  /*1ee60*/  ISETP.GE.U32.AND P4, PT, R163, 0x7ffffd51, PT ;  /* 0x7ffffd51a300780c */ /* 0x000fc60003f86070 */
[----:B------:R4:W-:Y:S01]  /*1ee70*/  LDGSTS.E [R160+-0x7a400], [R16.64], !P6 ;  /* 0x85c0000010a07fae */ /* 0x0009e2000f121848 */
[----:B------:R-:W-:-:S03]  /*1ee80*/  IADD3 R163, R0, -0x234, RZ ;  /* 0xfffffdcc00a37810 */ /* 0x000fc60007ffe0ff */
[----:B------:R1:W-:Y:S01]  /*1ee90*/  LDGSTS.E [R162+-0x7a200], [R6.64], !P6 ;  /* 0x85e0000006a27fae */ /* 0x0003e2000f121848 */
[----:B------:R-:W-:-:S03]  /*1eea0*/  ISETP.GE.U32.AND P6, PT, R163, 0x7ffffd4d, PT ;  /* 0x7ffffd4da300780c */ /* 0x000fc60003fc6070 */
[----:B------:R4:W-:Y:S04]  /*1eeb0*/  LDGSTS.E [R161+-0x79400], [R4.64], !P3 ;  /* 0x86c0000004a17fae */ /* 0x0009e8000d921848 */
[----:B------:R4:W-:Y:S01]  /*1eec0*/  LDGSTS.E [R160+-0x79200], [R2.64], !P3 ;  /* 0x86e0000002a07fae */ /* 0x0009e2000d921848 */
[----:B-1----:R-:W-:-:S04]  /*1eed0*/  IADD3 R162, R0, -0x238, RZ ;  /* 0xfffffdc800a27810 */ /* 0x002fc80007ffe0ff */
[----:B------:R-:W-:Y:S01]  /*1eee0*/  ISETP.GE.U32.AND P3, PT, R162, 0x7ffffd49, PT ;  /* 0x7ffffd49a200780c */ /* 0x000fe20003f66070 */
[C---:B----4-:R-:W-:Y:S02]  /*1eef0*/  IMAD.WIDE R160, R202.reuse, 0x4, R178 ;  /* 0x00000004caa07825 */ /* 0x050fe400078e02b2 */
[----:B------:R-:W4:Y:S02]  /*1ef00*/  LDL.LU.64 R178, [R1+0x1d8] ;  /* 0x0001d80001b27983 */ /* 0x000f240000300a00 */
[C---:B--2---:R-:W-:Y:S02]  /*1ef10*/  IMAD.WIDE R162, R202.reuse, 0x4, R170 ;  /* 0x00000004caa27825 */ /* 0x044fe400078e02aa */
[----:B------:R-:W2:Y:S02]  /*1ef20*/  LDL.LU.64 R170, [R1+0x1d0] ;  /* 0x0001d00001aa7983 */ /* 0x000ea40000300a00 */
[C---:B---3--:R-:W-:Y:S02]  /*1ef30*/  IMAD.WIDE R182, R202.reuse, 0x4, R174 ;  /* 0x00000004cab67825 */ /* 0x048fe400078e02ae */
[----:B------:R-:W3:Y:S04]  /*1ef40*/  LDL.LU.64 R174, [R1+0x1c8] ;  /* 0x0001c80001ae7983 */ /* 0x000ee80000300a00 */
[----:B------:R-:W3:Y:S01]  /*1ef50*/  LDL.LU.64 R196, [R1+0x1c0] ;  /* 0x0001c00001c47983 */ /* 0x000ee20000300a00 */
[----:B------:R-:W-:-:S04]  /*1ef60*/  IMAD.WIDE R184, R202, 0x4, R188 ;  /* 0x00000004cab87825 */ /* 0x000fc800078e02bc */
[C---:B------:R-:W-:Y:S02]  /*1ef70*/  IMAD.WIDE R186, R202.reuse, 0x4, R172 ;  /* 0x00000004caba7825 */ /* 0x040fe400078e02ac */
[----:B------:R-:W3:Y:S02]  /*1ef80*/  LDL.LU.64 R172, [R1+0x1b8] ;  /* 0x0001b80001ac7983 */ /* 0x000ee40000300a00 */
[C---:B------:R-:W-:Y:S02]  /*1ef90*/  IMAD.WIDE R188, R202.reuse, 0x4, R248 ;  /* 0x00000004cabc7825 */ /* 0x040fe400078e02f8 */
[----:B------:R-:W3:Y:S04]  /*1efa0*/  LDL.LU.64 R248, [R1+0x1b0] ;  /* 0x0001b00001f87983 */ /* 0x000ee80000300a00 */
[----:B------:R-:W3:Y:S01]  /*1efb0*/  LDL.LU.64 R210, [R1+0x1a8] ;  /* 0x0001a80001d27983 */ /* 0x000ee20000300a00 */
[----:B----4-:R-:W-:-:S03]  /*1efc0*/  IMAD.WIDE R190, R202, 0x4, R178 ;  /* 0x00000004cabe7825 */ /* 0x010fc600078e02b2 */
[----:B------:R-:W4:Y:S01]  /*1efd0*/  LDL.LU.64 R178, [R1+0x1a0] ;  /* 0x0001a00001b27983 */ /* 0x000f220000300a00 */
[----:B--2---:R-:W-:-:S03]  /*1efe0*/  IMAD.WIDE R192, R202, 0x4, R170 ;  /* 0x00000004cac07825 */ /* 0x004fc600078e02aa */
[----:B------:R-:W2:Y:S01]  /*1eff0*/  LDL.LU.64 R170, [R1+0x198] ;  /* 0x0001980001aa7983 */ /* 0x000ea20000300a00 */
[----:B---3--:R-:W-:-:S03]  /*1f000*/  IMAD.WIDE R194, R202, 0x4, R174 ;  /* 0x00000004cac27825 */ /* 0x008fc600078e02ae */
[----:B------:R-:W3:Y:S04]  /*1f010*/  LDL.LU.64 R174, [R1+0x190] ;  /* 0x0001900001ae7983 */ /* 0x000ee80000300a00 */
[----:B------:R-:W3:Y:S01]  /*1f020*/  LDL.LU.64 R204, [R1+0x188] ;  /* 0x0001880001cc7983 */ /* 0x000ee20000300a00 */
[----:B------:R-:W-:-:S03]  /*1f030*/  IMAD.WIDE R198, R202, 0x4, R172 ;  /* 0x00000004cac67825 */ /* 0x000fc600078e02ac */
[----:B------:R-:W3:Y:S01]  /*1f040*/  LDL.LU.64 R172, [R1+0x180] ;  /* 0x0001800001ac7983 */ /* 0x000ee20000300a00 */
[----:B------:R-:W-:-:S03]  /*1f050*/  IMAD.WIDE R200, R202, 0x4, R248 ;  /* 0x00000004cac87825 */ /* 0x000fc600078e02f8 */
[----:B------:R-:W3:Y:S01]  /*1f060*/  LDL.LU.64 R248, [R1+0xe8] ;  /* 0x0000e80001f87983 */ /* 0x000ee20000300a00 */
[----:B------:R-:W-:-:S05]  /*1f070*/  IMAD.WIDE R206, R202, 0x4, R210 ;  /* 0x00000004cace7825 */ /* 0x000fca00078e02d2 */
[----:B------:R1:W-:Y:S01]  /*1f080*/  STL.64 [R1+0x1a8], R206 ;  /* 0x0001a8ce01007387 */ /* 0x0003e20000100a00 */
[----:B--2---:R-:W-:-:S03]  /*1f090*/  IMAD.WIDE R210, R202, 0x4, R170 ;  /* 0x00000004cad27825 */ /* 0x004fc600078e02aa */
[----:B------:R-:W2:Y:S01]  /*1f0a0*/  LDL.LU.64 R170, [R1+0xd8] ;  /* 0x0000d80001aa7983 */ /* 0x000ea20000300a00 */
[----:B------:R-:W-:-:S04]  /*1f0b0*/  IADD3 R164, R0, -0x228, RZ ;  /* 0xfffffdd800a47810 */ /* 0x000fc80007ffe0ff */
[----:B------:R-:W-:Y:S02]  /*1f0c0*/  ISETP.GE.U32.AND P0, PT, R164, 0x7ffffd59, PT ;  /* 0x7ffffd59a400780c */ /* 0x000fe40003f06070 */
[----:B------:R-:W-:Y:S02]  /*1f0d0*/  IADD3 R164, R0, -0x22c, RZ ;  /* 0xfffffdd400a47810 */ /* 0x000fe40007ffe0ff */
[C---:B------:R-:W-:Y:S02]  /*1f0e0*/  IADD3 R167, R177.reuse, 0x100000, RZ ;  /* 0x00100000b1a77810 */ /* 0x040fe40007ffe0ff */
[----:B------:R-:W-:Y:S01]  /*1f0f0*/  ISETP.GE.U32.AND P1, PT, R164, 0x7ffffd55, PT ;  /* 0x7ffffd55a400780c */ /* 0x000fe20003f26070 */
[----:B------:R-:W-:Y:S01]  /*1f100*/  IMAD.WIDE R180, R202, 0x4, R180 ;  /* 0x00000004cab47825 */ /* 0x000fe200078e02b4 */
[C---:B------:R-:W-:Y:S01]  /*1f110*/  IADD3 R166, R177.reuse, 0x100000, RZ ;  /* 0x00100000b1a67810 */ /* 0x040fe20007ffe0ff */
[----:B------:R1:W-:Y:S01]  /*1f120*/  LDGSTS.E [R167+-0x78400], [R160.64], !P5 ;  /* 0x87c00000a0a77fae */ /* 0x0003e2000e921848 */
[----:B------:R-:W-:-:S02]  /*1f130*/  IADD3 R165, R177, 0x100000, RZ ;  /* 0x00100000b1a57810 */ /* 0x000fc40007ffe0ff */
[----:B------:R-:W-:Y:S01]  /*1f140*/  IADD3 R164, R177, 0x100000, RZ ;  /* 0x00100000b1a47810 */ /* 0x000fe20007ffe0ff */
[----:B------:R4:W-:Y:S04]  /*1f150*/  LDGSTS.E [R166+-0x78200], [R162.64], !P5 ;  /* 0x87e00000a2a67fae */ /* 0x0009e8000e921848 */
[----:B------:R2:W-:Y:S01]  /*1f160*/  LDGSTS.E [R165+-0x77400], [R180.64], !P2 ;  /* 0x88c00000b4a57fae */ /* 0x0005e2000d121848 */
[----:B-1----:R-:W-:-:S03]  /*1f170*/  IADD3 R167, R0, -0x244, RZ ;  /* 0xfffffdbc00a77810 */ /* 0x002fc60007ffe0ff */
[----:B------:R1:W-:Y:S04]  /*1f180*/  LDGSTS.E [R164+-0x77200], [R182.64], !P2 ;  /* 0x88e00000b6a47fae */ /* 0x0003e8000d121848 */
[----:B------:R4:W-:Y:S04]  /*1f190*/  LDGSTS.E [R166+-0x76400], [R184.64], !P0 ;  /* 0x89c00000b8a67fae */ /* 0x0009e8000c121848 */
[----:B------:R1:W-:Y:S01]  /*1f1a0*/  LDGSTS.E [R165+-0x76200], [R186.64], !P0 ;  /* 0x89e00000baa57fae */ /* 0x0003e2000c121848 */
[----:B------:R-:W-:Y:S02]  /*1f1b0*/  ISETP.GE.U32.AND P0, PT, R167, 0x7ffffd3d, PT ;  /* 0x7ffffd3da700780c */ /* 0x000fe40003f06070 */
[----:B------:R-:W-:Y:S01]  /*1f1c0*/  IADD3 R167, R0, -0x248, RZ ;  /* 0xfffffdb800a77810 */ /* 0x000fe20007ffe0ff */
[----:B------:R1:W-:Y:S04]  /*1f1d0*/  LDGSTS.E [R164+-0x75400], [R188.64], !P1 ;  /* 0x8ac00000bca47fae */ /* 0x0003e8000c921848 */
[----:B------:R4:W-:Y:S01]  /*1f1e0*/  LDGSTS.E [R166+-0x75200], [R190.64], !P1 ;  /* 0x8ae00000bea67fae */ /* 0x0009e2000c921848 */
[----:B------:R-:W-:Y:S01]  /*1f1f0*/  ISETP.GE.U32.AND P1, PT, R167, 0x7ffffd39, PT ;  /* 0x7ffffd39a700780c */ /* 0x000fe20003f26070 */
[----:B------:R-:W-:-:S02]  /*1f200*/  IMAD.WIDE R196, R202, 0x4, R196 ;  /* 0x00000004cac47825 */ /* 0x000fc400078e02c4 */
[----:B------:R1:W-:Y:S01]  /*1f210*/  LDGSTS.E [R165+-0x74400], [R192.64], !P4 ;  /* 0x8bc00000c0a57fae */ /* 0x0003e2000e121848 */
[C---:B------:R-:W-:Y:S02]  /*1f220*/  IADD3 R168, R0.reuse, -0x23c, RZ ;  /* 0xfffffdc400a87810 */ /* 0x040fe40007ffe0ff */
[----:B------:R-:W-:Y:S01]  /*1f230*/  IADD3 R167, R177, 0x100000, RZ ;  /* 0x00100000b1a77810 */ /* 0x000fe20007ffe0ff */
[----:B------:R1:W-:Y:S01]  /*1f240*/  LDGSTS.E [R164+-0x74200], [R194.64], !P4 ;  /* 0x8be00000c2a47fae */ /* 0x0003e2000e121848 */
[----:B----4-:R-:W-:-:S03]  /*1f250*/  IADD3 R166, R0, -0x24c, RZ ;  /* 0xfffffdb400a67810 */ /* 0x010fc60007ffe0ff */
[----:B------:R4:W-:Y:S01]  /*1f260*/  LDGSTS.E [R167+-0x73400], [R196.64], !P6 ;  /* 0x8cc00000c4a77fae */ /* 0x0009e2000f121848 */
[----:B------:R-:W-:Y:S02]  /*1f270*/  ISETP.GE.U32.AND P4, PT, R166, 0x7ffffd35, PT ;  /* 0x7ffffd35a600780c */ /* 0x000fe40003f86070 */
[----:B------:R-:W-:Y:S01]  /*1f280*/  IADD3 R166, R177, 0x100000, RZ ;  /* 0x00100000b1a67810 */ /* 0x000fe20007ffe0ff */
[----:B------:R-:W-:Y:S01]  /*1f290*/  IMAD.WIDE R212, R202, 0x4, R178 ;  /* 0x00000004cad47825 */ /* 0x000fe200078e02b2 */
[----:B------:R-:W-:Y:S02]  /*1f2a0*/  ISETP.GE.U32.AND P5, PT, R168, 0x7ffffd45, PT ;  /* 0x7ffffd45a800780c */ /* 0x000fe40003fa6070 */
[----:B------:R-:W-:Y:S01]  /*1f2b0*/  IADD3 R168, R0, -0x240, RZ ;  /* 0xfffffdc000a87810 */ /* 0x000fe20007ffe0ff */
[----:B------:R1:W-:Y:S04]  /*1f2c0*/  LDGSTS.E [R166+-0x73200], [R198.64], !P6 ;  /* 0x8ce00000c6a67fae */ /* 0x0003e8000f121848 */
[----:B------:R1:W-:Y:S01]  /*1f2d0*/  LDGSTS.E [R165+-0x72400], [R200.64], !P3 ;  /* 0x8dc00000c8a57fae */ /* 0x0003e2000d921848 */
[----:B------:R-:W-:-:S03]  /*1f2e0*/  ISETP.GE.U32.AND P2, PT, R168, 0x7ffffd41, PT ;  /* 0x7ffffd41a800780c */ /* 0x000fc60003f46070 */
[----:B------:R1:W-:Y:S01]  /*1f2f0*/  LDGSTS.E [R164+-0x72200], [R206.64], !P3 ;  /* 0x8de00000cea47fae */ /* 0x0003e2000d921848 */
[----:B------:R-:W-:Y:S01]  /*1f300*/  IADD3 R168, R0, -0x250, RZ ;  /* 0xfffffdb000a87810 */ /* 0x000fe20007ffe0ff */
[----:B---3--:R-:W-:Y:S02]  /*1f310*/  IMAD.WIDE R208, R202, 0x4, R174 ;  /* 0x00000004cad07825 */ /* 0x008fe400078e02ae */
[----:B------:R3:W-:Y:S01]  /*1f320*/  LDGSTS.E [R166+-0x71400], [R212.64], !P5 ;  /* 0x8ec00000d4a67fae */ /* 0x0007e2000e921848 */
[----:B------:R-:W-:-:S03]  /*1f330*/  ISETP.GE.U32.AND P6, PT, R168, 0x7ffffd31, PT ;  /* 0x7ffffd31a800780c */ /* 0x000fc60003fc6070 */
[----:B-1----:R-:W2:Y:S04]  /*1f340*/  LDL.LU.64 R206, [R1+0xd0] ;  /* 0x0000d00001ce7983 */ /* 0x002ea80000300a00 */
[----:B------:R-:W-:Y:S04]  /*1f350*/  STL.64 [R1+0x1a0], R212 ;  /* 0x0001a0d401007387 */ /* 0x000fe80000100a00 */
[----:B------:R1:W-:Y:S01]  /*1f360*/  STL.64 [R1+0x198], R210 ;  /* 0x000198d201007387 */ /* 0x0003e20000100a00 */
[----:B------:R-:W-:-:S03]  /*1f370*/  IADD3 R168, R0, -0x254, RZ ;  /* 0xfffffdac00a87810 */ /* 0x000fc60007ffe0ff */
[----:B------:R-:W2:Y:S01]  /*1f380*/  LDL.LU.64 R178, [R1+0xc8] ;  /* 0x0000c80001b27983 */ /* 0x000ea20000300a00 */
[----:B------:R-:W-:Y:S01]  /*1f390*/  IMAD.WIDE R204, R202, 0x4, R204 ;  /* 0x00000004cacc7825 */ /* 0x000fe200078e02cc */
[----:B------:R-:W-:Y:S02]  /*1f3a0*/  ISETP.GE.U32.AND P3, PT, R168, 0x7ffffd2d, PT ;  /* 0x7ffffd2da800780c */ /* 0x000fe40003f66070 */
[----:B------:R-:W2:Y:S01]  /*1f3b0*/  LDL.LU.64 R174, [R1+0xc0] ;  /* 0x0000c00001ae7983 */ /* 0x000ea20000300a00 */
[----:B------:R-:W-:-:S03]  /*1f3c0*/  IMAD.WIDE R172, R202, 0x4, R172 ;  /* 0x00000004caac7825 */ /* 0x000fc600078e02ac */
[----:B------:R-:W-:Y:S01]  /*1f3d0*/  STL.64 [R1+0x190], R208 ;  /* 0x000190d001007387 */ /* 0x000fe20000100a00 */
[----:B------:R-:W-:-:S03]  /*1f3e0*/  IMAD.WIDE R168, R202, 0x4, R248 ;  /* 0x00000004caa87825 */ /* 0x000fc600078e02f8 */
[----:B------:R-:W-:Y:S04]  /*1f3f0*/  STL.64 [R1+0x1b0], R204 ;  /* 0x0001b0cc01007387 */ /* 0x000fe80000100a00 */
[----:B------:R1:W-:Y:S04]  /*1f400*/  LDGSTS.E [R165+-0x71200], [R210.64], !P5 ;  /* 0x8ee00000d2a57fae */ /* 0x0003e8000e921848 */
[----:B------:R-:W2:Y:S04]  /*1f410*/  LDL.LU.64 R248, [R1+0xb8] ;  /* 0x0000b80001f87983 */ /* 0x000ea80000300a00 */
[----:B------:R1:W-:Y:S04]  /*1f420*/  LDGSTS.E [R164+-0x70400], [R208.64], !P2 ;  /* 0x8fc00000d0a47fae */ /* 0x0003e8000d121848 */
[----:B------:R3:W-:Y:S04]  /*1f430*/  STL.64 [R1+0x1c8], R172 ;  /* 0x0001c8ac01007387 */ /* 0x0007e80000100a00 */
[----:B------:R3:W-:Y:S04]  /*1f440*/  LDGSTS.E [R166+-0x70200], [R204.64], !P2 ;  /* 0x8fe00000cca67fae */ /* 0x0007e8000d121848 */
[----:B-1----:R-:W2:Y:S04]  /*1f450*/  LDL.LU.64 R210, [R1+0xb0] ;  /* 0x0000b00001d27983 */ /* 0x002ea80000300a00 */
[----:B------:R-:W-:Y:S04]  /*1f460*/  STL.64 [R1+0x1d0], R168 ;  /* 0x0001d0a801007387 */ /* 0x000fe80000100a00 */
[----:B------:R1:W-:Y:S01]  /*1f470*/  LDGSTS.E [R165+-0x6f400], [R172.64], !P0 ;  /* 0x90c00000aca57fae */ /* 0x0003e2000c121848 */
[----:B----4-:R-:W-:-:S02]  /*1f480*/  IADD3 R167, R0, -0x258, RZ ;  /* 0xfffffda800a77810 */ /* 0x010fc40007ffe0ff */
[----:B---3--:R-:W-:Y:S01]  /*1f490*/  IADD3 R166, R0, -0x260, RZ ;  /* 0xfffffda000a67810 */ /* 0x008fe20007ffe0ff */
[----:B------:R3:W-:Y:S04]  /*1f4a0*/  LDGSTS.E [R164+-0x6f200], [R168.64], !P0 ;  /* 0x90e00000a8a47fae */ /* 0x0007e8000c121848 */
[----:B-1----:R-:W4:Y:S01]  /*1f4b0*/  LDL.LU.64 R172, [R1+0xa8] ;  /* 0x0000a80001ac7983 */ /* 0x002f220000300a00 */
[----:B--2---:R-:W-:-:S03]  /*1f4c0*/  IMAD.WIDE R204, R202, 0x4, R170 ;  /* 0x00000004cacc7825 */ /* 0x004fc600078e02aa */
[----:B------:R-:W2:Y:S01]  /*1f4d0*/  LDL.LU.64 R170, [R1+0xa0] ;  /* 0x0000a00001aa7983 */ /* 0x000ea20000300a00 */
[----:B------:R-:W-:Y:S02]  /*1f4e0*/  ISETP.GE.U32.AND P5, PT, R167, 0x7ffffd29, PT ;  /* 0x7ffffd29a700780c */ /* 0x000fe40003fa6070 */
[----:B------:R-:W-:-:S04]  /*1f4f0*/  IADD3 R167, R0, -0x25c, RZ ;  /* 0xfffffda400a77810 */ /* 0x000fc80007ffe0ff */
[----:B------:R-:W-:Y:S02]  /*1f500*/  ISETP.GE.U32.AND P2, PT, R167, 0x7ffffd25, PT ;  /* 0x7ffffd25a700780c */ /* 0x000fe40003f46070 */
[----:B------:R-:W-:Y:S01]  /*1f510*/  IADD3 R167, R177, 0x100000, RZ ;  /* 0x00100000b1a77810 */ /* 0x000fe20007ffe0ff */
[----:B------:R1:W-:Y:S01]  /*1f520*/  STL.64 [R1+0x208], R204 ;  /* 0x000208cc01007387 */ /* 0x0003e20000100a00 */
[----:B------:R-:W-:-:S03]  /*1f530*/  ISETP.GE.U32.AND P0, PT, R166, 0x7ffffd21, PT ;  /* 0x7ffffd21a600780c */ /* 0x000fc60003f06070 */
[----:B------:R1:W-:Y:S01]  /*1f540*/  LDGSTS.E [R167+-0x6e400], [R204.64], !P1 ;  /* 0x91c00000cca77fae */ /* 0x0003e2000c921848 */
[----:B------:R-:W-:Y:S01]  /*1f550*/  IADD3 R166, R177, 0x100000, RZ ;  /* 0x00100000b1a67810 */ /* 0x000fe20007ffe0ff */
[----:B------:R-:W-:-:S05]  /*1f560*/  IMAD.WIDE R206, R202, 0x4, R206 ;  /* 0x00000004cace7825 */ /* 0x000fca00078e02ce */
[----:B------:R-:W-:Y:S04]  /*1f570*/  STL.64 [R1+0x210], R206 ;  /* 0x000210ce01007387 */ /* 0x000fe80000100a00 */
[----:B-1----:R-:W3:Y:S01]  /*1f580*/  LDL.LU.64 R204, [R1+0x98] ;  /* 0x0000980001cc7983 */ /* 0x002ee20000300a00 */
[----:B------:R-:W-:-:S03]  /*1f590*/  IMAD.WIDE R178, R202, 0x4, R178 ;  /* 0x00000004cab27825 */ /* 0x000fc600078e02b2 */
[----:B------:R1:W-:Y:S01]  /*1f5a0*/  LDGSTS.E [R166+-0x6e200], [R206.64], !P1 ;  /* 0x91e00000cea67fae */ /* 0x0003e2000c921848 */
[----:B------:R-:W-:-:S03]  /*1f5b0*/  IMAD.WIDE R174, R202, 0x4, R174 ;  /* 0x00000004caae7825 */ /* 0x000fc600078e02ae */
[----:B------:R1:W-:Y:S04]  /*1f5c0*/  STL.64 [R1+0x2c8], R178 ;  /* 0x0002c8b201007387 */ /* 0x0003e80000100a00 */
[----:B------:R-:W3:Y:S04]  /*1f5d0*/  LDL.LU.64 R208, [R1+0x90] ;  /* 0x0000900001d07983 */ /* 0x000ee80000300a00 */
[----:B------:R1:W-:Y:S04]  /*1f5e0*/  STL.64 [R1+0x2d0], R174 ;  /* 0x0002d0ae01007387 */ /* 0x0003e80000100a00 */
[----:B------:R1:W-:Y:S01]  /*1f5f0*/  LDGSTS.E [R165+-0x6d400], [R178.64], !P4 ;  /* 0x92c00000b2a57fae */ /* 0x0003e2000e121848 */
[----:B------:R-:W-:-:S03]  /*1f600*/  IMAD.WIDE R212, R202, 0x4, R248 ;  /* 0x00000004cad47825 */ /* 0x000fc600078e02f8 */
[----:B------:R1:W-:Y:S04]  /*1f610*/  LDGSTS.E [R164+-0x6d200], [R174.64], !P4 ;  /* 0x92e00000aea47fae */ /* 0x0003e8000e121848 */
[----:B------:R2:W-:Y:S04]  /*1f620*/  LDGSTS.E [R166+-0x6c400], [R212.64], !P6 ;  /* 0x93c00000d4a67fae */ /* 0x0005e8000f121848 */
[----:B-1----:R-:W3:Y:S04]  /*1f630*/  LDL.LU.64 R178, [R1+0x88] ;  /* 0x0000880001b27983 */ /* 0x002ee80000300a00 */
[----:B------:R-:W3:Y:S01]  /*1f640*/  LDL.LU.64 R174, [R1+0x78] ;  /* 0x0000780001ae7983 */ /* 0x000ee20000300a00 */
[----:B------:R-:W-:-:S03]  /*1f650*/  IMAD.WIDE R206, R202, 0x4, R210 ;  /* 0x00000004cace7825 */ /* 0x000fc600078e02d2 */
[----:B------:R-:W3:Y:S04]  /*1f660*/  LDL.LU.64 R248, [R1+0x70] ;  /* 0x0000700001f87983 */ /* 0x000ee80000300a00 */
[----:B------:R-:W3:Y:S04]  /*1f670*/  LDL.LU.64 R210, [R1+0x68] ;  /* 0x0000680001d27983 */ /* 0x000ee80000300a00 */
[----:B------:R-:W-:Y:S04]  /*1f680*/  STL.64 [R1+0x2e8], R212 ;  /* 0x0002e8d401007387 */ /* 0x000fe80000100a00 */
[----:B------:R2:W-:Y:S04]  /*1f690*/  STL.64 [R1+0x2f0], R206 ;  /* 0x0002f0ce01007387 */ /* 0x0005e80000100a00 */
[----:B------:R2:W-:Y:S01]  /*1f6a0*/  LDGSTS.E [R165+-0x6c200], [R206.64], !P6 ;  /* 0x93e00000cea57fae */ /* 0x0005e2000f121848 */
[----:B----4-:R-:W-:-:S05]  /*1f6b0*/  IMAD.WIDE R172, R202, 0x4, R172 ;  /* 0x00000004caac7825 */ /* 0x010fca00078e02ac */
[----:B------:R1:W-:Y:S04]  /*1f6c0*/  STL.64 [R1+0x308], R172 ;  /* 0x000308ac01007387 */ /* 0x0003e80000100a00 */
[----:B------:R1:W-:Y:S01]  /*1f6d0*/  LDGSTS.E [R164+-0x6b400], [R172.64], !P3 ;  /* 0x94c00000aca47fae */ /* 0x0003e2000d921848 */
[----:B--2---:R-:W-:-:S03]  /*1f6e0*/  IMAD.WIDE R206, R202, 0x4, R170 ;  /* 0x00000004cace7825 */ /* 0x004fc600078e02aa */
[----:B------:R-:W2:Y:S04]  /*1f6f0*/  LDL.LU.64 R170, [R1+0x60] ;  /* 0x0000600001aa7983 */ /* 0x000ea80000300a00 */
[----:B-1----:R-:W4:Y:S01]  /*1f700*/  LDL.LU.64 R172, [R1+0x58] ;  /* 0x0000580001ac7983 */ /* 0x002f220000300a00 */
[C---:B---3--:R-:W-:Y:S02]  /*1f710*/  IADD3 R168, R0.reuse, -0x264, RZ ;  /* 0xfffffd9c00a87810 */ /* 0x048fe40007ffe0ff */
[----:B------:R-:W-:Y:S01]  /*1f720*/  IADD3 R167, R0, -0x26c, RZ ;  /* 0xfffffd9400a77810 */ /* 0x000fe20007ffe0ff */
[----:B------:R1:W-:Y:S01]  /*1f730*/  LDGSTS.E [R166+-0x6b200], [R206.64], !P3 ;  /* 0x94e00000cea67fae */ /* 0x0003e2000d921848 */
[----:B------:R-:W-:Y:S02]  /*1f740*/  ISETP.GE.U32.AND P1, PT, R168, 0x7ffffd1d, PT ;  /* 0x7ffffd1da800780c */ /* 0x000fe40003f26070 */
[----:B------:R-:W-:-:S02]  /*1f750*/  IADD3 R168, R0, -0x268, RZ ;  /* 0xfffffd9800a87810 */ /* 0x000fc40007ffe0ff */
[----:B------:R-:W-:Y:S02]  /*1f760*/  ISETP.GE.U32.AND P6, PT, R167, 0x7ffffd15, PT ;  /* 0x7ffffd15a700780c */ /* 0x000fe40003fc6070 */
[----:B------:R-:W-:Y:S02]  /*1f770*/  ISETP.GE.U32.AND P4, PT, R168, 0x7ffffd19, PT ;  /* 0x7ffffd19a800780c */ /* 0x000fe40003f86070 */
[C---:B------:R-:W-:Y:S02]  /*1f780*/  IADD3 R167, R0.reuse, -0x270, RZ ;  /* 0xfffffd9000a77810 */ /* 0x040fe40007ffe0ff */
[----:B-1----:R-:W-:Y:S01]  /*1f790*/  IADD3 R166, R0, -0x274, RZ ;  /* 0xfffffd8c00a67810 */ /* 0x002fe20007ffe0ff */
[----:B------:R-:W-:Y:S01]  /*1f7a0*/  STL.64 [R1+0x318], R206 ;  /* 0x000318ce01007387 */ /* 0x000fe20000100a00 */
[----:B------:R-:W-:Y:S02]  /*1f7b0*/  ISETP.GE.U32.AND P3, PT, R167, 0x7ffffd11, PT ;  /* 0x7ffffd11a700780c */ /* 0x000fe40003f66070 */
[----:B------:R-:W-:Y:S01]  /*1f7c0*/  IADD3 R167, R177, 0x100000, RZ ;  /* 0x00100000b1a77810 */ /* 0x000fe20007ffe0ff */
[----:B------:R-:W-:-:S05]  /*1f7d0*/  IMAD.WIDE R204, R202, 0x4, R204 ;  /* 0x00000004cacc7825 */ /* 0x000fca00078e02cc */
[----:B------:R1:W-:Y:S01]  /*1f7e0*/  LDGSTS.E [R165+-0x6a400], [R204.64], !P5 ;  /* 0x95c00000cca57fae */ /* 0x0003e2000e921848 */
[----:B------:R-:W-:-:S03]  /*1f7f0*/  IMAD.WIDE R168, R202, 0x4, R208 ;  /* 0x00000004caa87825 */ /* 0x000fc600078e02d0 */
[----:B------:R1:W-:Y:S04]  /*1f800*/  STL.64 [R1+0x340], R204 ;  /* 0x000340cc01007387 */ /* 0x0003e80000100a00 */
[----:B------:R3:W-:Y:S01]  /*1f810*/  LDGSTS.E [R164+-0x6a200], [R168.64], !P5 ;  /* 0x95e00000a8a47fae */ /* 0x0007e2000e921848 */
[----:B------:R-:W-:Y:S02]  /*1f820*/  ISETP.GE.U32.AND P5, PT, R166, 0x7ffffd0d, PT ;  /* 0x7ffffd0da600780c */ /* 0x000fe40003fa6070 */
[----:B------:R-:W-:Y:S01]  /*1f830*/  IADD3 R166, R177, 0x100000, RZ ;  /* 0x00100000b1a67810 */ /* 0x000fe20007ffe0ff */
[----:B------:R3:W-:Y:S01]  /*1f840*/  STL.64 [R1+0x348], R168 ;  /* 0x000348a801007387 */ /* 0x0007e20000100a00 */
[----:B------:R-:W-:-:S04]  /*1f850*/  IMAD.WIDE R178, R202, 0x4, R178 ;  /* 0x00000004cab27825 */ /* 0x000fc800078e02b2 */
[C---:B-1----:R-:W-:Y:S01]  /*1f860*/  IMAD.WIDE R204, R202.reuse, 0x4, R174 ;  /* 0x00000004cacc7825 */ /* 0x042fe200078e02ae */
[----:B------:R-:W-:Y:S03]  /*1f870*/  STL.64 [R1+0x368], R178 ;  /* 0x000368b201007387 */ /* 0x000fe60000100a00 */
[C---:B------:R-:W-:Y:S01]  /*1f880*/  IMAD.WIDE R174, R202.reuse, 0x4, R248 ;  /* 0x00000004caae7825 */ /* 0x040fe200078e02f8 */
[----:B------:R1:W-:Y:S03]  /*1f890*/  LDGSTS.E [R167+-0x69400], [R178.64], !P2 ;  /* 0x96c00000b2a77fae */ /* 0x0003e6000d121848 */
[C---:B---3--:R-:W-:Y:S01]  /*1f8a0*/  IMAD.WIDE R168, R202.reuse, 0x4, R210 ;  /* 0x00000004caa87825 */ /* 0x048fe200078e02d2 */
[----:B------:R-:W-:Y:S04]  /*1f8b0*/  STL.64 [R1+0x370], R204 ;  /* 0x000370cc01007387 */ /* 0x000fe80000100a00 */
[----:B------:R3:W-:Y:S04]  /*1f8c0*/  LDGSTS.E [R166+-0x69200], [R204.64], !P2 ;  /* 0x96e00000cca67fae */ /* 0x0007e8000d121848 */
[----:B------:R-:W-:Y:S04]  /*1f8d0*/  STL.64 [R1+0x388], R174 ;  /* 0x000388ae01007387 */ /* 0x000fe80000100a00 */
[----:B------:R1:W-:Y:S04]  /*1f8e0*/  LDGSTS.E [R165+-0x68400], [R174.64], !P0 ;  /* 0x97c00000aea57fae */ /* 0x0003e8000c121848 */
[----:B------:R4:W-:Y:S04]  /*1f8f0*/  STL.64 [R1+0x390], R168 ;  /* 0x000390a801007387 */ /* 0x0009e80000100a00 */
[----:B------:R4:W-:Y:S01]  /*1f900*/  LDGSTS.E [R164+-0x68200], [R168.64], !P0 ;  /* 0x97e00000a8a47fae */ /* 0x0009e2000c121848 */
[----:B--2---:R-:W-:-:S04]  /*1f910*/  IMAD.WIDE R170, R202, 0x4, R170 ;  /* 0x00000004caaa7825 */ /* 0x004fc800078e02aa */
[----:B----4-:R-:W-:Y:S01]  /*1f920*/  IMAD.WIDE R168, R202, 0x4, R172 ;  /* 0x00000004caa87825 */ /* 0x010fe200078e02ac */
[----:B------:R2:W-:Y:S04]  /*1f930*/  STL.64 [R1+0x3d0], R170 ;  /* 0x0003d0aa01007387 */ /* 0x0005e80000100a00 */
[----:B------:R4:W-:Y:S04]  /*1f940*/  STL.64 [R1+0x3e0], R168 ;  /* 0x0003e0a801007387 */ /* 0x0009e80000100a00 */
[----:B------:R-:W4:Y:S04]  /*1f950*/  LDL.LU.64 R222, [R1+0x50] ;  /* 0x0000500001de7983 */ /* 0x000f280000300a00 */
[----:B------:R-:W2:Y:S01]  /*1f960*/  S2R R249, SR_TID.X ;  /* 0x0000000000f97919 */ /* 0x000ea20000002100 */
[----:B-1----:R-:W-:-:S03]  /*1f970*/  IADD3 R179, R0, -0x200, RZ ;  /* 0xfffffe0000b37810 */ /* 0x002fc60007ffe0ff */
[----:B------:R-:W4:Y:S04]  /*1f980*/  LDL.LU.64 R242, [R1+0x48] ;  /* 0x0000480001f27983 */ /* 0x000f280000300a00 */
[----:B------:R-:W4:Y:S04]  /*1f990*/  LDL.LU.64 R236, [R1+0x40] ;  /* 0x0000400001ec7983 */ /* 0x000f280000300a00 */
[----:B------:R-:W4:Y:S04]  /*1f9a0*/  LDL.LU.64 R234, [R1+0x38] ;  /* 0x0000380001ea7983 */ /* 0x000f280000300a00 */
[----:B------:R-:W4:Y:S04]  /*1f9b0*/  LDL.LU.64 R232, [R1+0x30] ;  /* 0x0000300001e87983 */ /* 0x000f280000300a00 */
[----:B------:R-:W4:Y:S01]  /*1f9c0*/  LDL.LU.64 R238, [R1+0x28] ;  /* 0x0000280001ee7983 */ /* 0x000f220000300a00 */
[----:B--2---:R-:W-:-:S03]  /*1f9d0*/  LOP3.LUT R248, R249, 0x7f, RZ, 0xc0, !PT ;  /* 0x0000007ff9f87812 */ /* 0x004fc600078ec0ff */
[----:B------:R1:W-:Y:S01]  /*1f9e0*/  LDGSTS.E [R166+-0x67400], [R170.64], !P1 ;  /* 0x98c00000aaa67fae */ /* 0x0003e2000c921848 */
[----:B------:R-:W-:Y:S01]  /*1f9f0*/  ISETP.GE.AND P2, PT, R248, R179, PT ;  /* 0x000000b3f800720c */ /* 0x000fe20003f46270 */
[----:B------:R-:W-:Y:S02]  /*1fa00*/  IMAD.U32 R248, RZ, RZ, UR4 ;  /* 0x00000004fff87e24 */ /* 0x000fe4000f8e00ff */
[----:B------:R4:W-:Y:S02]  /*1fa10*/  LDGSTS.E [R165+-0x67200], [R168.64], !P1 ;  /* 0x98e00000a8a57fae */ /* 0x0009e4000c921848 */
[----:B------:R-:W-:-:S04]  /*1fa20*/  IMAD.WIDE R220, R248, 0x4, R10 ;  /* 0x00000004f8dc7825 */ /* 0x000fc800078e020a */
[C---:B------:R-:W-:Y:S01]  /*1fa30*/  IMAD.WIDE R46, R248.reuse, 0x4, R46 ;  /* 0x00000004f82e7825 */ /* 0x040fe200078e022e */
[----:B------:R-:W-:Y:S03]  /*1fa40*/  STL.64 [R1+0x6a0], R220 ;  /* 0x0006a0dc01007387 */ /* 0x000fe60000100a00 */
        /* <DEDUP_REMOVED lines=28> */
[C---:B-1----:R-:W-:Y:S01]  /*1fc10*/  IMAD.WIDE R170, R248.reuse, 0x4, R146 ;  /* 0x00000004f8aa7825 */ /* 0x042fe200078e0292 */
[----:B------:R-:W-:Y:S03]  /*1fc20*/  STL.64 [R1+0x750], R216 ;  /* 0x000750d801007387 */ /* 0x000fe60000100a00 */
[C---:B------:R-:W-:Y:S01]  /*1fc30*/  IMAD.WIDE R50, R248.reuse, 0x4, R50 ;  /* 0x00000004f8327825 */ /* 0x040fe200078e0232 */
[----:B------:R-:W-:Y:S03]  /*1fc40*/  STL.64 [R1+0x748], R170 ;  /* 0x000748aa01007387 */ /* 0x000fe60000100a00 */
[C---:B------:R-:W-:Y:S01]  /*1fc50*/  IMAD.WIDE R66, R248.reuse, 0x4, R66 ;  /* 0x00000004f8427825 */ /* 0x040fe200078e0242 */
[----:B------:R-:W-:Y:S03]  /*1fc60*/  STL.64 [R1+0x760], R50 ;  /* 0x0007603201007387 */ /* 0x000fe60000100a00 */
[C---:B------:R-:W-:Y:S01]  /*1fc70*/  IMAD.WIDE R84, R248.reuse, 0x4, R84 ;  /* 0x00000004f8547825 */ /* 0x040fe200078e0254 */
[----:B------:R-:W-:Y:S03]  /*1fc80*/  STL.64 [R1+0x770], R66 ;  /* 0x0007704201007387 */ /* 0x000fe60000100a00 */
[C---:B---3--:R-:W-:Y:S01]  /*1fc90*/  IMAD.WIDE R204, R248.reuse, 0x4, R100 ;  /* 0x00000004f8cc7825 */ /* 0x048fe200078e0264 */
        /* <DEDUP_REMOVED lines=71> */
[C---:B----4-:R-:W-:Y:S01]  /*20110*/  IMAD.WIDE R168, R248.reuse, 0x4, R156 ;  /* 0x00000004f8a87825 */ /* 0x050fe200078e029c */
[----:B------:R-:W-:Y:S03]  /*20120*/  STL.64 [R1+0xae0], R44 ;  /* 0x000ae02c01007387 */ /* 0x000fe60000100a00 */
[C---:B------:R-:W-:Y:S01]  /*20130*/  IMAD.WIDE R60, R248.reuse, 0x4, R60 ;  /* 0x00000004f83c7825 */ /* 0x040fe200078e023c */
[----:B------:R-:W-:Y:S03]  /*20140*/  STL.64 [R1+0xad8], R168 ;  /* 0x000ad8a801007387 */ /* 0x000fe60000100a00 */
[C---:B------:R-:W-:Y:S01]  /*20150*/  IMAD.WIDE R206, R248.reuse, 0x4, R78 ;  /* 0x00000004f8ce7825 */ /* 0x040fe200078e024e */
[----:B------:R-:W-:Y:S03]  /*20160*/  STL.64 [R1+0xae8], R60 ;  /* 0x000ae83c01007387 */ /* 0x000fe60000100a00 */
[----:B------:R-:W-:Y:S01]  /*20170*/  IMAD.WIDE R94, R248, 0x4, R94 ;  /* 0x00000004f85e7825 */ /* 0x000fe200078e025e */
[----:B------:R-:W2:Y:S04]  /*20180*/  LDL.LU.64 R228, [R1+0x20] ;  /* 0x0000200001e47983 */ /* 0x000ea80000300a00 */
[----:B------:R-:W3:Y:S04]  /*20190*/  LDL.LU.64 R226, [R1+0x18] ;  /* 0x0000180001e27983 */ /* 0x000ee80000300a00 */
[----:B------:R-:W4:Y:S04]  /*201a0*/  LDL.LU.64 R230, [R1+0x10] ;  /* 0x0000100001e67983 */ /* 0x000f280000300a00 */
[----:B------:R-:W4:Y:S04]  /*201b0*/  LDL.LU.64 R224, [R1+0x8] ;  /* 0x0000080001e07983 */ /* 0x000f280000300a00 */
[----:B------:R-:W-:Y:S04]  /*201c0*/  STL.64 [R1+0xaf0], R206 ;  /* 0x000af0ce01007387 */ /* 0x000fe80000100a00 */
[----:B------:R-:W-:Y:S01]  /*201d0*/  STL.64 [R1+0xb00], R94 ;  /* 0x000b005e01007387 */ /* 0x000fe20000100a00 */
[----:B------:R-:W-:-:S03]  /*201e0*/  IMAD.WIDE R100, R202, 0x4, R222 ;  /* 0x00000004ca647825 */ /* 0x000fc600078e02de */
[----:B------:R-:W4:Y:S01]  /*201f0*/  LDL.LU.64 R222, [R1] ;  /* 0x0000000001de7983 */ /* 0x000f220000300a00 */
[----:B------:R-:W-:Y:S01]  /*20200*/  IMAD.MOV.U32 R249, RZ, RZ, 0x7f ;  /* 0x0000007ffff97424 */ /* 0x000fe200078e00ff */
[----:B------:R-:W-:-:S04]  /*20210*/  SEL R164, RZ, 0x4, P2 ;  /* 0x00000004ffa47807 */ /* 0x000fc80001000000 */
[----:B------:R-:W-:-:S04]  /*20220*/  IADD3 R249, R249, c[0x0][0x180], RZ ;  /* 0x00006000f9f97a10 */ /* 0x000fc80007ffe0ff */
[----:B------:R-:W-:-:S04]  /*20230*/  ISETP.GT.AND P0, PT, R249, 0x27f, PT ;  /* 0x0000027ff900780c */ /* 0x000fc80003f04270 */
[----:B------:R-:W-:Y:S01]  /*20240*/  SEL R164, R164, RZ, P0 ;  /* 0x000000ffa4a47207 */ /* 0x000fe20000000000 */
[----:B------:R-:W-:Y:S01]  /*20250*/  IMAD.WIDE R78, R202, 0x4, R242 ;  /* 0x00000004ca4e7825 */ /* 0x000fe200078e02f2 */
[----:B------:R-:W-:Y:S02]  /*20260*/  IADD3 R167, R0, -0x278, RZ ;  /* 0xfffffd8800a77810 */ /* 0x000fe40007ffe0ff */
[----:B------:R-:W-:Y:S02]  /*20270*/  ISETP.NE.U32.AND P0, PT, R164, RZ, PT ;  /* 0x000000ffa400720c */ /* 0x000fe40003f05070 */
[C---:B------:R-:W-:Y:S01]  /*20280*/  IADD3 R164, R177.reuse, 0x100000, RZ ;  /* 0x00100000b1a47810 */ /* 0x040fe20007ffe0ff */
[----:B------:R-:W-:Y:S01]  /*20290*/  IMAD.WIDE R102, R202, 0x4, R236 ;  /* 0x00000004ca667825 */ /* 0x000fe200078e02ec */
[C---:B------:R-:W-:Y:S02]  /*202a0*/  IADD3 R14, R177.reuse, 0x100000, RZ ;  /* 0x00100000b10e7810 */ /* 0x040fe40007ffe0ff */
[C---:B------:R-:W-:Y:S01]  /*202b0*/  IADD3 R13, R177.reuse, 0x100000, RZ ;  /* 0x00100000b10d7810 */ /* 0x040fe20007ffe0ff */
[----:B------:R-:W-:Y:S01]  /*202c0*/  IMAD.WIDE R38, R248, 0x4, R142 ;  /* 0x00000004f8267825 */ /* 0x000fe200078e028e */
[----:B------:R-:W-:Y:S01]  /*202d0*/  IADD3 R12, R177, 0x100000, RZ ;  /* 0x00100000b10c7810 */ /* 0x000fe20007ffe0ff */
[----:B------:R1:W-:Y:S01]  /*202e0*/  LDGSTS.E [R164+-0x66400], [R100.64], !P4 ;  /* 0x99c0000064a47fae */ /* 0x0003e2000e121848 */
[----:B------:R-:W-:Y:S01]  /*202f0*/  ISETP.GE.U32.AND P2, PT, R167, 0x7ffffd09, PT ;  /* 0x7ffffd09a700780c */ /* 0x000fe20003f46070 */
[----:B------:R-:W-:Y:S01]  /*20300*/  IMAD.WIDE R140, R202, 0x4, R234 ;  /* 0x00000004ca8c7825 */ /* 0x000fe200078e02ea */
[C---:B------:R-:W-:Y:S01]  /*20310*/  IADD3 R11, R177.reuse, 0x100000, RZ ;  /* 0x00100000b10b7810 */ /* 0x040fe20007ffe0ff */
[----:B------:R1:W-:Y:S01]  /*20320*/  LDGSTS.E [R14+-0x66200], [R78.64], !P4 ;  /* 0x99e000004e0e7fae */ /* 0x0003e2000e121848 */
[----:B------:R-:W-:Y:S01]  /*20330*/  IADD3 R167, R0, -0x27c, RZ ;  /* 0xfffffd8400a77810 */ /* 0x000fe20007ffe0ff */
[C---:B------:R-:W-:Y:S01]  /*20340*/  IMAD.WIDE R142, R202.reuse, 0x4, R232 ;  /* 0x00000004ca8e7825 */ /* 0x040fe200078e02e8 */
[----:B------:R-:W-:Y:S01]  /*20350*/  IADD3 R10, R177, 0x100000, RZ ;  /* 0x00100000b10a7810 */ /* 0x000fe20007ffe0ff */
[----:B------:R1:W-:Y:S02]  /*20360*/  LDGSTS.E [R13+-0x65400], [R102.64], !P6 ;  /* 0x9ac00000660d7fae */ /* 0x0003e4000f121848 */
[----:B------:R-:W-:Y:S01]  /*20370*/  IMAD.WIDE R144, R202, 0x4, R238 ;  /* 0x00000004ca907825 */ /* 0x000fe200078e02ee */
[----:B------:R-:W-:Y:S01]  /*20380*/  ISETP.GE.U32.AND P1, PT, R167, 0x7ffffd05, PT ;  /* 0x7ffffd05a700780c */ /* 0x000fe20003f26070 */
[----:B------:R1:W-:Y:S02]  /*20390*/  LDGSTS.E [R12+-0x65200], [R140.64], !P6 ;  /* 0x9ae000008c0c7fae */ /* 0x0003e4000f121848 */
[----:B------:R-:W-:Y:S01]  /*203a0*/  IMAD.WIDE R42, R248, 0x4, R110 ;  /* 0x00000004f82a7825 */ /* 0x000fe200078e026e */
[----:B------:R-:W-:Y:S01]  /*203b0*/  IADD3 R110, R0, -0x280, RZ ;  /* 0xfffffd80006e7810 */ /* 0x000fe20007ffe0ff */
[----:B------:R1:W-:Y:S02]  /*203c0*/  LDGSTS.E [R11+-0x64400], [R142.64], !P3 ;  /* 0x9bc000008e0b7fae */ /* 0x0003e4000d921848 */
[----:B------:R-:W-:-:S02]  /*203d0*/  IMAD.WIDE R40, R248, 0x4, R126 ;  /* 0x00000004f8287825 */ /* 0x000fc400078e027e */
[----:B------:R1:W-:Y:S01]  /*203e0*/  LDGSTS.E [R10+-0x64200], [R144.64], !P3 ;  /* 0x9be00000900a7fae */ /* 0x0003e2000d921848 */
[----:B------:R-:W-:Y:S01]  /*203f0*/  ISETP.GE.U32.AND P3, PT, R110, 0x7ffffd01, PT ;  /* 0x7ffffd016e00780c */ /* 0x000fe20003f66070 */
[----:B------:R-:W-:Y:S01]  /*20400*/  IMAD.WIDE R36, R248, 0x4, R158 ;  /* 0x00000004f8247825 */ /* 0x000fe200078e029e */
[----:B------:R-:W-:Y:S01]  /*20410*/  IADD3 R0, R177, 0x100000, RZ ;  /* 0x00100000b1007810 */ /* 0x000fe20007ffe0ff */
[----:B------:R-:W-:Y:S02]  /*20420*/  STL.64 [R1+0xaf8], R42 ;  /* 0x000af82a01007387 */ /* 0x000fe40000100a00 */
[C---:B------:R-:W-:Y:S02]  /*20430*/  IMAD.WIDE R126, R202.reuse, 0x4, R250 ;  /* 0x00000004ca7e7825 */ /* 0x040fe400078e02fa */
[----:B------:R-:W-:Y:S02]  /*20440*/  STL.64 [R1+0xb08], R40 ;  /* 0x000b082801007387 */ /* 0x000fe40000100a00 */
[----:B------:R-:W-:-:S02]  /*20450*/  IMAD.WIDE R110, R202, 0x4, R246 ;  /* 0x00000004ca6e7825 */ /* 0x000fc400078e02f6 */
[----:B------:R-:W-:Y:S04]  /*20460*/  STL.64 [R1+0xb18], R38 ;  /* 0x000b182601007387 */ /* 0x000fe80000100a00 */
[----:B------:R-:W-:Y:S01]  /*20470*/  STL.64 [R1+0xb10], R36 ;  /* 0x000b102401007387 */ /* 0x000fe20000100a00 */
[----:B------:R-:W-:Y:S01]  /*20480*/  LOP3.LUT R248, R203, 0x10, RZ, 0x3c, !PT ;  /* 0x00000010cbf87812 */ /* 0x000fe200078e3cff */
[----:B------:R-:W-:Y:S01]  /*20490*/  CS2R R166, SRZ ;  /* 0x0000000000a67805 */ /* 0x000fe2000001ff00 */
[----:B--2---:R-:W-:-:S04]  /*204a0*/  IMAD.WIDE R146, R202, 0x4, R228 ;  /* 0x00000004ca927825 */ /* 0x004fc800078e02e4 */
[C---:B---3--:R-:W-:Y:S01]  /*204b0*/  IMAD.WIDE R156, R202.reuse, 0x4, R226 ;  /* 0x00000004ca9c7825 */ /* 0x048fe200078e02e2 */
[----:B------:R2:W-:Y:S03]  /*204c0*/  LDGSTS.E [R12+-0x63400], [R146.64], !P5 ;  /* 0x9cc00000920c7fae */ /* 0x0005e6000e921848 */
[C---:B----4-:R-:W-:Y:S01]  /*204d0*/  IMAD.WIDE R158, R202.reuse, 0x4, R230 ;  /* 0x00000004ca9e7825 */ /* 0x050fe200078e02e6 */
[----:B------:R3:W-:Y:S03]  /*204e0*/  LDGSTS.E [R11+-0x63200], [R156.64], !P5 ;  /* 0x9ce000009c0b7fae */ /* 0x0007e6000e921848 */
[C---:B-1----:R-:W-:Y:S01]  /*204f0*/  IMAD.WIDE R14, R202.reuse, 0x4, R224 ;  /* 0x00000004ca0e7825 */ /* 0x042fe200078e02e0 */
[----:B------:R1:W-:Y:S04]  /*20500*/  LDGSTS.E [R10+-0x62400], [R158.64], !P2 ;  /* 0x9dc000009e0a7fae */ /* 0x0003e8000d121848 */
[----:B------:R4:W-:Y:S04]  /*20510*/  STL.64 [R1+0x518], R14 ;  /* 0x0005180e01007387 */ /* 0x0009e80000100a00 */
[----:B------:R4:W-:Y:S01]  /*20520*/  LDGSTS.E [R0+-0x62200], [R14.64], !P2 ;  /* 0x9de000000e007fae */ /* 0x0009e2000d121848 */
[----:B------:R-:W-:-:S04]  /*20530*/  IMAD.WIDE R164, R202, 0x4, R222 ;  /* 0x00000004caa47825 */ /* 0x000fc800078e02de */
[----:B----4-:R-:W-:Y:S01]  /*20540*/  IMAD.WIDE R14, R202, 0x4, R8 ;  /* 0x00000004ca0e7825 */ /* 0x010fe200078e0208 */
[----:B------:R2:W-:Y:S01]  /*20550*/  LDGSTS.E [R12+-0x61400], [R164.64], !P1 ;  /* 0x9ec00000a40c7fae */ /* 0x0005e2000c921848 */
[----:B------:R-:W-:-:S03]  /*20560*/  IADD3 R9, R203, 0x100000, RZ ;  /* 0x00100000cb097810 */ /* 0x000fc60007ffe0ff */
[----:B------:R3:W-:Y:S01]  /*20570*/  LDGSTS.E [R11+-0x61200], [R126.64], !P1 ;  /* 0x9ee000007e0b7fae */ /* 0x0007e2000c921848 */
[----:B------:R-:W-:-:S03]  /*20580*/  IADD3 R8, R203, 0x100000, RZ ;  /* 0x00100000cb087810 */ /* 0x000fc60007ffe0ff */
[----:B------:R1:W-:Y:S04]  /*20590*/  LDGSTS.E [R10+-0x60400], [R110.64], !P3 ;  /* 0x9fc000006e0a7fae */ /* 0x0003e8000d921848 */
[----:B------:R4:W-:Y:S04]  /*205a0*/  LDGSTS.E [R0+-0x60200], [R14.64], !P3 ;  /* 0x9fe000000e007fae */ /* 0x0009e8000d921848 */
[----:B------:R-:W0:Y:S04]  /*205b0*/  LDGDEPBAR ;  /* 0x00000000000079af */ /* 0x000e280000000000 */
[----:B------:R2:W-:Y:S01]  /*205c0*/  LDGSTS.E [R9+-0x40000], [R220.64], P0 ;  /* 0xc0000000dc097fae */ /* 0x0005e20008121848 */
[----:B----4-:R-:W-:-:S03]  /*205d0*/  IADD3 R0, R203, 0x100000, RZ ;  /* 0x00100000cb007810 */ /* 0x010fc60007ffe0ff */
[----:B------:R4:W-:Y:S01]  /*205e0*/  LDGSTS.E [R8+-0x3f000], [R218.64], P0 ;  /* 0xc1000000da087fae */ /* 0x0009e20008121848 */
[----:B-1----:R-:W-:-:S03]  /*205f0*/  IADD3 R10, R203, 0x100000, RZ ;  /* 0x00100000cb0a7810 */ /* 0x002fc60007ffe0ff */
[----:B------:R1:W-:Y:S04]  /*20600*/  LDGSTS.E [R0+-0x3e000], [R216.64], P0 ;  /* 0xc2000000d8007fae */ /* 0x0003e80008121848 */
[----:B------:R2:W-:Y:S04]  /*20610*/  LDGSTS.E [R9+-0x3d000], [R214.64], P0 ;  /* 0xc3000000d6097fae */ /* 0x0005e80008121848 */
[----:B------:R4:W-:Y:S04]  /*20620*/  LDGSTS.E [R8+-0x3c000], [R212.64], P0 ;  /* 0xc4000000d4087fae */ /* 0x0009e80008121848 */
[----:B------:R1:W-:Y:S04]  /*20630*/  LDGSTS.E [R0+-0x3b000], [R210.64], P0 ;  /* 0xc5000000d2007fae */ /* 0x0003e80008121848 */
[----:B------:R2:W-:Y:S04]  /*20640*/  LDGSTS.E [R10+-0x3a000], [R208.64], P0 ;  /* 0xc6000000d00a7fae */ /* 0x0005e80008121848 */
[----:B------:R3:W-:Y:S01]  /*20650*/  LDGSTS.E [R9+-0x39000], [R44.64], P0 ;  /* 0xc70000002c097fae */ /* 0x0007e20008121848 */
[----:B----4-:R-:W-:-:S02]  /*20660*/  IADD3 R8, R248, 0x100000, RZ ;  /* 0x00100000f8087810 */ /* 0x010fc40007ffe0ff */
[C---:B-1----:R-:W-:Y:S02]  /*20670*/  IADD3 R0, R248.reuse, 0x100000, RZ ;  /* 0x00100000f8007810 */ /* 0x042fe40007ffe0ff */
[----:B--2---:R-:W-:-:S03]  /*20680*/  IADD3 R10, R248, 0x100000, RZ ;  /* 0x00100000f80a7810 */ /* 0x004fc60007ffe0ff */
[----:B------:R1:W-:Y:S01]  /*20690*/  LDGSTS.E [R0+-0x3fe00], [R46.64], P0 ;  /* 0xc02000002e007fae */ /* 0x0003e20008121848 */
[----:B---3--:R-:W-:-:S03]  /*206a0*/  IADD3 R9, R248, 0x100000, RZ ;  /* 0x00100000f8097810 */ /* 0x008fc60007ffe0ff */
[----:B------:R2:W-:Y:S01]  /*206b0*/  LDGSTS.E [R10+-0x3ee00], [R48.64], P0 ;  /* 0xc1200000300a7fae */ /* 0x0005e20008121848 */
[----:B------:R-:W-:-:S03]  /*206c0*/  LOP3.LUT R211, R203, 0x20, RZ, 0x3c, !PT ;  /* 0x00000020cbd37812 */ /* 0x000fc600078e3cff */
[----:B------:R3:W-:Y:S04]  /*206d0*/  LDGSTS.E [R9+-0x3de00], [R50.64], P0 ;  /* 0xc220000032097fae */ /* 0x0007e80008121848 */
[----:B------:R4:W-:Y:S04]  /*206e0*/  LDGSTS.E [R8+-0x3ce00], [R52.64], P0 ;  /* 0xc320000034087fae */ /* 0x0009e80008121848 */
[----:B------:R1:W-:Y:S01]  /*206f0*/  LDGSTS.E [R0+-0x3be00], [R54.64], P0 ;  /* 0xc420000036007fae */ /* 0x0003e20008121848 */
[----:B--2---:R-:W-:-:S03]  /*20700*/  IADD3 R10, R211, 0x100000, RZ ;  /* 0x00100000d30a7810 */ /* 0x004fc60007ffe0ff */
[----:B------:R3:W-:Y:S04]  /*20710*/  LDGSTS.E [R9+-0x3ae00], [R56.64], P0 ;  /* 0xc520000038097fae */ /* 0x0007e80008121848 */
[----:B------:R4:W-:Y:S04]  /*20720*/  LDGSTS.E [R8+-0x39e00], [R58.64], P0 ;  /* 0xc62000003a087fae */ /* 0x0009e80008121848 */
[----:B------:R1:W-:Y:S01]  /*20730*/  LDGSTS.E [R0+-0x38e00], [R60.64], P0 ;  /* 0xc72000003c007fae */ /* 0x0003e20008121848 */
[----:B---3--:R-:W-:-:S03]  /*20740*/  IADD3 R9, R211, 0x100000, RZ ;  /* 0x00100000d3097810 */ /* 0x008fc60007ffe0ff */
[----:B------:R2:W-:Y:S01]  /*20750*/  LDGSTS.E [R10+-0x3fc00], [R62.64], P0 ;  /* 0xc04000003e0a7fae */ /* 0x0005e20008121848 */
[----:B------:R-:W-:Y:S02]  /*20760*/  LOP3.LUT R248, R203, 0x30, RZ, 0x3c, !PT ;  /* 0x00000030cbf87812 */ /* 0x000fe400078e3cff */
[C---:B----4-:R-:W-:Y:S01]  /*20770*/  IADD3 R8, R211.reuse, 0x100000, RZ ;  /* 0x00100000d3087810 */ /* 0x050fe20007ffe0ff */
[----:B------:R3:W-:Y:S01]  /*20780*/  LDGSTS.E [R9+-0x3ec00], [R64.64], P0 ;  /* 0xc140000040097fae */ /* 0x0007e20008121848 */
[----:B-1----:R-:W-:-:S05]  /*20790*/  IADD3 R0, R211, 0x100000, RZ ;  /* 0x00100000d3007810 */ /* 0x002fca0007ffe0ff */
[----:B------:R1:W-:Y:S04]  /*207a0*/  LDGSTS.E [R0+-0x3dc00], [R66.64], P0 ;  /* 0xc240000042007fae */ /* 0x0003e80008121848 */
[----:B------:R2:W-:Y:S04]  /*207b0*/  LDGSTS.E [R10+-0x3cc00], [R68.64], P0 ;  /* 0xc3400000440a7fae */ /* 0x0005e80008121848 */
[----:B------:R3:W-:Y:S04]  /*207c0*/  LDGSTS.E [R9+-0x3bc00], [R70.64], P0 ;  /* 0xc440000046097fae */ /* 0x0007e80008121848 */
[----:B------:R4:W-:Y:S04]  /*207d0*/  LDGSTS.E [R8+-0x3ac00], [R72.64], P0 ;  /* 0xc540000048087fae */ /* 0x0009e80008121848 */
[----:B------:R1:W-:Y:S01]  /*207e0*/  LDGSTS.E [R0+-0x39c00], [R74.64], P0 ;  /* 0xc64000004a007fae */ /* 0x0003e20008121848 */
[----:B--2---:R-:W-:-:S03]  /*207f0*/  IADD3 R10, R248, 0x100000, RZ ;  /* 0x00100000f80a7810 */ /* 0x004fc60007ffe0ff */
[----:B------:R3:W-:Y:S01]  /*20800*/  LDGSTS.E [R9+-0x38c00], [R206.64], P0 ;  /* 0xc7400000ce097fae */ /* 0x0007e20008121848 */
[C---:B----4-:R-:W-:Y:S02]  /*20810*/  IADD3 R8, R248.reuse, 0x100000, RZ ;  /* 0x00100000f8087810 */ /* 0x050fe40007ffe0ff */
[----:B-1----:R-:W-:-:S03]  /*20820*/  IADD3 R0, R248, 0x100000, RZ ;  /* 0x00100000f8007810 */ /* 0x002fc60007ffe0ff */
[----:B------:R1:W-:Y:S01]  /*20830*/  LDGSTS.E [R8+-0x3fa00], [R80.64], P0 ;  /* 0xc060000050087fae */ /* 0x0003e20008121848 */
[----:B---3--:R-:W-:-:S03]  /*20840*/  IADD3 R9, R248, 0x100000, RZ ;  /* 0x00100000f8097810 */ /* 0x008fc60007ffe0ff */
[----:B------:R2:W-:Y:S04]  /*20850*/  LDGSTS.E [R0+-0x3ea00], [R82.64], P0 ;  /* 0xc160000052007fae */ /* 0x0005e80008121848 */
[----:B------:R3:W-:Y:S04]  /*20860*/  LDGSTS.E [R10+-0x3da00], [R84.64], P0 ;  /* 0xc2600000540a7fae */ /* 0x0007e80008121848 */
[----:B------:R4:W-:Y:S04]  /*20870*/  LDGSTS.E [R9+-0x3ca00], [R86.64], P0 ;  /* 0xc360000056097fae */ /* 0x0009e80008121848 */
[----:B------:R2:W-:Y:S04]  /*20880*/  LDGSTS.E [R0+-0x3ba00], [R88.64], P0 ;  /* 0xc460000058007fae */ /* 0x0005e80008121848 */
[----:B------:R3:W-:Y:S04]  /*20890*/  LDGSTS.E [R10+-0x3aa00], [R90.64], P0 ;  /* 0xc56000005a0a7fae */ /* 0x0007e80008121848 */
[----:B------:R4:W-:Y:S01]  /*208a0*/  LDGSTS.E [R9+-0x39a00], [R92.64], P0 ;  /* 0xc66000005c097fae */ /* 0x0009e20008121848 */
[----:B--2---:R-:W-:-:S03]  /*208b0*/  IADD3 R0, R176, 0x100000, RZ ;  /* 0x00100000b0007810 */ /* 0x004fc60007ffe0ff */
[----:B------:R1:W-:Y:S01]  /*208c0*/  LDGSTS.E [R8+-0x38a00], [R94.64], P0 ;  /* 0xc76000005e087fae */ /* 0x0003e20008121848 */
[----:B---3--:R-:W-:-:S03]  /*208d0*/  IADD3 R10, R176, 0x100000, RZ ;  /* 0x00100000b00a7810 */ /* 0x008fc60007ffe0ff */
[----:B------:R2:W-:Y:S01]  /*208e0*/  LDGSTS.E [R0+-0x3f800], [R96.64], P0 ;  /* 0xc080000060007fae */ /* 0x0005e20008121848 */
[C---:B----4-:R-:W-:Y:S02]  /*208f0*/  IADD3 R9, R176.reuse, 0x100000, RZ ;  /* 0x00100000b0097810 */ /* 0x050fe40007ffe0ff */
[----:B-1----:R-:W-:-:S03]  /*20900*/  IADD3 R8, R176, 0x100000, RZ ;  /* 0x00100000b0087810 */ /* 0x002fc60007ffe0ff */
[----:B------:R1:W-:Y:S01]  /*20910*/  LDGSTS.E [R9+-0x3e800], [R98.64], P0 ;  /* 0xc180000062097fae */ /* 0x0003e20008121848 */
[----:B------:R-:W-:-:S03]  /*20920*/  LOP3.LUT R248, R203, 0x50, RZ, 0x3c, !PT ;  /* 0x00000050cbf87812 */ /* 0x000fc600078e3cff */
[----:B------:R3:W-:Y:S04]  /*20930*/  LDGSTS.E [R8+-0x3d800], [R204.64], P0 ;  /* 0xc2800000cc087fae */ /* 0x0007e80008121848 */
[----:B------:R2:W-:Y:S04]  /*20940*/  LDGSTS.E [R0+-0x3c800], [R178.64], P0 ;  /* 0xc3800000b2007fae */ /* 0x0005e80008121848 */
[----:B------:R4:W-:Y:S04]  /*20950*/  LDGSTS.E [R10+-0x3b800], [R104.64], P0 ;  /* 0xc4800000680a7fae */ /* 0x0009e80008121848 */
[----:B------:R1:W-:Y:S01]  /*20960*/  LDGSTS.E [R9+-0x3a800], [R106.64], P0 ;  /* 0xc58000006a097fae */ /* 0x0003e20008121848 */
[----:B---3--:R-:W-:-:S03]  /*20970*/  IADD3 R8, R248, 0x100000, RZ ;  /* 0x00100000f8087810 */ /* 0x008fc60007ffe0ff */
[----:B------:R2:W-:Y:S04]  /*20980*/  LDGSTS.E [R0+-0x39800], [R108.64], P0 ;  /* 0xc68000006c007fae */ /* 0x0005e80008121848 */
[----:B------:R4:W-:Y:S01]  /*20990*/  LDGSTS.E [R10+-0x38800], [R42.64], P0 ;  /* 0xc78000002a0a7fae */ /* 0x0009e20008121848 */
[C---:B-1----:R-:W-:Y:S02]  /*209a0*/  IADD3 R9, R248.reuse, 0x100000, RZ ;  /* 0x00100000f8097810 */ /* 0x042fe40007ffe0ff */
[----:B--2---:R-:W-:-:S03]  /*209b0*/  IADD3 R0, R248, 0x100000, RZ ;  /* 0x00100000f8007810 */ /* 0x004fc60007ffe0ff */
[----:B------:R1:W-:Y:S01]  /*209c0*/  LDGSTS.E [R9+-0x3f600], [R112.64], P0 ;  /* 0xc0a0000070097fae */ /* 0x0003e20008121848 */
[----:B----4-:R-:W-:-:S03]  /*209d0*/  IADD3 R10, R248, 0x100000, RZ ;  /* 0x00100000f80a7810 */ /* 0x010fc60007ffe0ff */
[----:B------:R2:W-:Y:S04]  /*209e0*/  LDGSTS.E [R8+-0x3e600], [R114.64], P0 ;  /* 0xc1a0000072087fae */ /* 0x0005e80008121848 */
[----:B------:R3:W-:Y:S04]  /*209f0*/  LDGSTS.E [R0+-0x3d600], [R116.64], P0 ;  /* 0xc2a0000074007fae */ /* 0x0007e80008121848 */
[----:B------:R1:W-:Y:S04]  /*20a00*/  LDGSTS.E [R9+-0x3c600], [R118.64], P0 ;  /* 0xc3a0000076097fae */ /* 0x0003e80008121848 */
[----:B------:R2:W-:Y:S04]  /*20a10*/  LDGSTS.E [R8+-0x3b600], [R120.64], P0 ;  /* 0xc4a0000078087fae */ /* 0x0005e80008121848 */
[----:B------:R3:W-:Y:S04]  /*20a20*/  LDGSTS.E [R0+-0x3a600], [R122.64], P0 ;  /* 0xc5a000007a007fae */ /* 0x0007e80008121848 */
[----:B------:R4:W-:Y:S04]  /*20a30*/  LDGSTS.E [R10+-0x39600], [R124.64], P0 ;  /* 0xc6a000007c0a7fae */ /* 0x0009e80008121848 */
[----:B------:R1:W-:Y:S01]  /*20a40*/  LDGSTS.E [R9+-0x38600], [R40.64], P0 ;  /* 0xc7a0000028097fae */ /* 0x0003e20008121848 */
[----:B--2---:R-:W-:-:S02]  /*20a50*/  IADD3 R8, R177, 0x100000, RZ ;  /* 0x00100000b1087810 */ /* 0x004fc40007ffe0ff */
[C---:B---3--:R-:W-:Y:S02]  /*20a60*/  IADD3 R0, R177.reuse, 0x100000, RZ ;  /* 0x00100000b1007810 */ /* 0x048fe40007ffe0ff */
[----:B----4-:R-:W-:-:S03]  /*20a70*/  IADD3 R10, R177, 0x100000, RZ ;  /* 0x00100000b10a7810 */ /* 0x010fc60007ffe0ff */
[----:B------:R2:W-:Y:S01]  /*20a80*/  LDGSTS.E [R0+-0x3f400], [R128.64], P0 ;  /* 0xc0c0000080007fae */ /* 0x0005e20008121848 */
[----:B-1----:R-:W-:-:S03]  /*20a90*/  IADD3 R9, R177, 0x100000, RZ ;  /* 0x00100000b1097810 */ /* 0x002fc60007ffe0ff */
[----:B------:R1:W-:Y:S01]  /*20aa0*/  LDGSTS.E [R10+-0x3e400], [R130.64], P0 ;  /* 0xc1c00000820a7fae */ /* 0x0003e20008121848 */
[----:B------:R-:W-:-:S03]  /*20ab0*/  LOP3.LUT R248, R203, 0x70, RZ, 0x3c, !PT ;  /* 0x00000070cbf87812 */ /* 0x000fc600078e3cff */
[----:B------:R3:W-:Y:S04]  /*20ac0*/  LDGSTS.E [R9+-0x3d400], [R132.64], P0 ;  /* 0xc2c0000084097fae */ /* 0x0007e80008121848 */
[----:B------:R4:W-:Y:S04]  /*20ad0*/  LDGSTS.E [R8+-0x3c400], [R134.64], P0 ;  /* 0xc3c0000086087fae */ /* 0x0009e80008121848 */
[----:B------:R2:W-:Y:S01]  /*20ae0*/  LDGSTS.E [R0+-0x3b400], [R136.64], P0 ;  /* 0xc4c0000088007fae */ /* 0x0005e20008121848 */
[----:B-1----:R-:W-:-:S03]  /*20af0*/  IADD3 R10, R248, 0x100000, RZ ;  /* 0x00100000f80a7810 */ /* 0x002fc60007ffe0ff */
[----:B------:R3:W-:Y:S04]  /*20b00*/  LDGSTS.E [R9+-0x3a400], [R138.64], P0 ;  /* 0xc5c000008a097fae */ /* 0x0007e80008121848 */
[----:B------:R4:W-:Y:S04]  /*20b10*/  LDGSTS.E [R8+-0x39400], [R174.64], P0 ;  /* 0xc6c00000ae087fae */ /* 0x0009e80008121848 */
[----:B------:R2:W-:Y:S01]  /*20b20*/  LDGSTS.E [R0+-0x38400], [R38.64], P0 ;  /* 0xc7c0000026007fae */ /* 0x0005e20008121848 */
[----:B---3--:R-:W-:-:S03]  /*20b30*/  IADD3 R9, R248, 0x100000, RZ ;  /* 0x00100000f8097810 */ /* 0x008fc60007ffe0ff */
[----:B------:R1:W-:Y:S01]  /*20b40*/  LDGSTS.E [R10+-0x3f200], [R172.64], P0 ;  /* 0xc0e00000ac0a7fae */ /* 0x0003e20008121848 */
[----:B----4-:R-:W-:-:S03]  /*20b50*/  IADD3 R8, R248, 0x100000, RZ ;  /* 0x00100000f8087810 */ /* 0x010fc60007ffe0ff */
[----:B------:R3:W-:Y:S01]  /*20b60*/  LDGSTS.E [R9+-0x3e200], [R170.64], P0 ;  /* 0xc1e00000aa097fae */ /* 0x0007e20008121848 */
[----:B--2---:R-:W-:-:S05]  /*20b70*/  IADD3 R0, R248, 0x100000, RZ ;  /* 0x00100000f8007810 */ /* 0x004fca0007ffe0ff */
[----:B------:R2:W-:Y:S04]  /*20b80*/  LDGSTS.E [R0+-0x3d200], [R148.64], P0 ;  /* 0xc2e0000094007fae */ /* 0x0005e80008121848 */
[----:B------:R1:W-:Y:S04]  /*20b90*/  LDGSTS.E [R10+-0x3c200], [R150.64], P0 ;  /* 0xc3e00000960a7fae */ /* 0x0003e80008121848 */
[----:B------:R3:W-:Y:S04]  /*20ba0*/  LDGSTS.E [R9+-0x3b200], [R152.64], P0 ;  /* 0xc4e0000098097fae */ /* 0x0007e80008121848 */
[----:B------:R3:W-:Y:S04]  /*20bb0*/  LDGSTS.E [R8+-0x3a200], [R154.64], P0 ;  /* 0xc5e000009a087fae */ /* 0x0007e80008121848 */
[----:B------:R4:W-:Y:S04]  /*20bc0*/  LDGSTS.E [R0+-0x39200], [R168.64], P0 ;  /* 0xc6e00000a8007fae */ /* 0x0009e80008121848 */
[----:B------:R3:W-:Y:S01]  /*20bd0*/  LDGSTS.E [R9+-0x38200], [R36.64], P0 ;  /* 0xc7e0000024097fae */ /* 0x0007e20008121848 */
[----:B------:R-:W-:-:S03]  /*20be0*/  ISETP.GE.AND P0, PT, R249, 0x80, PT ;  /* 0x00000080f900780c */ /* 0x000fc60003f06270 */
[----:B------:R2:W-:Y:S01]  /*20bf0*/  STL.64 [R1+0x548], R164 ;  /* 0x000548a401007387 */ /* 0x0005e20000100a00 */
[----:B------:R-:W-:-:S03]  /*20c00*/  CS2R R12, SRZ ;  /* 0x00000000000c7805 */ /* 0x000fc6000001ff00 */
[----:B------:R-:W-:Y:S01]  /*20c10*/  STL.64 [R1+0x560], R126 ;  /* 0x0005607e01007387 */ /* 0x000fe20000100a00 */
[----:B-1----:R-:W-:-:S03]  /*20c20*/  CS2R R10, SRZ ;  /* 0x00000000000a7805 */ /* 0x002fc6000001ff00 */
[----:B------:R-:W0:Y:S01]  /*20c30*/  LDGDEPBAR ;  /* 0x00000000000079af */ /* 0x000e220000000000 */
[----:B---3--:R-:W-:Y:S01]  /*20c40*/  CS2R R8, SRZ ;  /* 0x0000000000087805 */ /* 0x008fe2000001ff00 */
[----:B------:R-:W-:Y:S02]  /*20c50*/  CS2R R40, SRZ ;  /* 0x0000000000287805 */ /* 0x000fe4000001ff00 */
[----:B------:R-:W-:Y:S01]  /*20c60*/  STL.64 [R1+0x588], R110 ;  /* 0x0005886e01007387 */ /* 0x000fe20000100a00 */
[----:B------:R-:W-:Y:S01]  /*20c70*/  CS2R R42, SRZ ;  /* 0x00000000002a7805 */ /* 0x000fe2000001ff00 */
[----:B------:R-:W-:Y:S01]  /*20c80*/  CS2R R48, SRZ ;  /* 0x0000000000307805 */ /* 0x000fe2000001ff00 */
[----:B------:R-:W-:Y:S01]  /*20c90*/  CS2R R50, SRZ ;  /* 0x0000000000327805 */ /* 0x000fe2000001ff00 */
[----:B------:R1:W-:Y:S01]  /*20ca0*/  STL.64 [R1+0x598], R14 ;  /* 0x0005980e01007387 */ /* 0x0003e20000100a00 */
[----:B------:R-:W-:Y:S01]  /*20cb0*/  CS2R R80, SRZ ;  /* 0x0000000000507805 */ /* 0x000fe2000001ff00 */
[----:B------:R-:W-:Y:S01]  /*20cc0*/  CS2R R82, SRZ ;  /* 0x0000000000527805 */ /* 0x000fe2000001ff00 */
[----:B------:R-:W-:Y:S01]  /*20cd0*/  CS2R R132, SRZ ;  /* 0x0000000000847805 */ /* 0x000fe2000001ff00 */
[----:B------:R-:W-:Y:S01]  /*20ce0*/  CS2R R134, SRZ ;  /* 0x0000000000867805 */ /* 0x000fe2000001ff00 */
[----:B--2---:R-:W-:Y:S01]  /*20cf0*/  CS2R R148, SRZ ;  /* 0x0000000000947805 */ /* 0x004fe2000001ff00 */
[----:B------:R-:W-:Y:S01]  /*20d00*/  CS2R R150, SRZ ;  /* 0x0000000000967805 */ /* 0x000fe2000001ff00 */
[----:B------:R-:W-:Y:S01]  /*20d10*/  CS2R R104, SRZ ;  /* 0x0000000000687805 */ /* 0x000fe2000001ff00 */
[----:B------:R-:W-:Y:S01]  /*20d20*/  CS2R R106, SRZ ;  /* 0x00000000006a7805 */ /* 0x000fe2000001ff00 */
[----:B------:R-:W-:Y:S01]  /*20d30*/  CS2R R136, SRZ ;  /* 0x0000000000887805 */ /* 0x000fe2000001ff00 */
[----:B------:R-:W-:Y:S01]  /*20d40*/  CS2R R138, SRZ ;  /* 0x00000000008a7805 */ /* 0x000fe2000001ff00 */
[----:B------:R-:W-:Y:S01]  /*20d50*/  CS2R R164, SRZ ;  /* 0x0000000000a47805 */ /* 0x000fe2000001ff00 */
[----:B-1----:R-:W-:Y:S01]  /*20d60*/  CS2R R14, SRZ ;  /* 0x00000000000e7805 */ /* 0x002fe2000001ff00 */
[----:B------:R-:W-:Y:S01]  /*20d70*/  CS2R R128, SRZ ;  /* 0x0000000000807805 */ /* 0x000fe2000001ff00 */
        /* <DEDUP_REMOVED lines=11> */
[----:B----4-:R-:W-:Y:S01]  /*20e30*/  CS2R R168, SRZ ;  /* 0x0000000000a87805 */ /* 0x010fe2000001ff00 */
        /* <DEDUP_REMOVED lines=31> */
[----:B------:R-:W-:Y:S05]  /*21030*/  @!P0 BRA `(.L_x_0) ;  /* 0x0001595000008947 */ /* 0x000fea0003800000 */
[----:B------:R-:W2:Y:S04]  /*21040*/  LDL.LU.64 R204, [R1+0x178] ;  /* 0x0001780001cc7983 */ /* 0x000ea80000300a00 */
[----:B------:R-:W3:Y:S04]  /*21050*/  LDL.LU.64 R220, [R1+0x170] ;  /* 0x0001700001dc7983 */ /* 0x000ee80000300a00 */
[----:B------:R-:W4:Y:S04]  /*21060*/  LDL.LU.64 R222, [R1+0x168] ;  /* 0x0001680001de7983 */ /* 0x000f280000300a00 */
[----:B------:R-:W3:Y:S04]  /*21070*/  LDL.LU.64 R216, [R1+0x160] ;  /* 0x0001600001d87983 */ /* 0x000ee80000300a00 */
[----:B------:R-:W3:Y:S04]  /*21080*/  LDL.LU.64 R208, [R1+0x158] ;  /* 0x0001580001d07983 */ /* 0x000ee80000300a00 */
[----:B------:R-:W3:Y:S04]  /*21090*/  LDL.LU.64 R210, [R1+0x150] ;  /* 0x0001500001d27983 */ /* 0x000ee80000300a00 */
[----:B------:R-:W4:Y:S04]  /*210a0*/  LDL.LU.64 R248, [R1+0x148] ;  /* 0x0001480001f87983 */ /* 0x000f280000300a00 */
[----:B------:R-:W4:Y:S04]  /*210b0*/  LDL.LU.64 R214, [R1+0x140] ;  /* 0x0001400001d67983 */ /* 0x000f280000300a00 */
[----:B------:R-:W4:Y:S04]  /*210c0*/  LDL.LU.64 R212, [R1+0x138] ;  /* 0x0001380001d47983 */ /* 0x000f280000300a00 */
[----:B------:R-:W4:Y:S04]  /*210d0*/  LDL.LU.64 R218, [R1+0x130] ;  /* 0x0001300001da7983 */ /* 0x000f280000300a00 */
[----:B--2---:R1:W-:Y:S04]  /*210e0*/  STL [R1+0x948], R204 ;  /* 0x000948cc01007387 */ /* 0x0043e80000100800 */
[----:B------:R-:W2:Y:S01]  /*210f0*/  LDL.LU.64 R206, [R1+0x128] ;  /* 0x0001280001ce7983 */ /* 0x000ea20000300a00 */
[----:B------:R-:W-:-:S03]  /*21100*/  IMAD.MOV.U32 R0, RZ, RZ, R205 ;  /* 0x000000ffff007224 */ /* 0x000fc600078e00cd */
[----:B-1----:R-:W2:Y:S04]  /*21110*/  LDL.LU.64 R204, [R1+0x120] ;  /* 0x0001200001cc7983 */ /* 0x002ea80000300a00 */
[----:B------:R1:W-:Y:S04]  /*21120*/  STL [R1+0x940], R0 ;  /* 0x0009400001007387 */ /* 0x0003e80000100800 */
[----:B---3--:R-:W-:Y:S04]  /*21130*/  STL [R1+0x944], R220 ;  /* 0x000944dc01007387 */ /* 0x008fe80000100800 */
[----:B----4-:R-:W-:Y:S01]  /*21140*/  STL [R1+0x93c], R222 ;  /* 0x00093cde01007387 */ /* 0x010fe20000100800 */
[----:B-1----:R-:W-:-:S05]  /*21150*/  IMAD.MOV.U32 R0, RZ, RZ, R221 ;  /* 0x000000ffff007224 */ /* 0x002fca00078e00dd */
[----:B------:R1:W-:Y:S04]  /*21160*/  STL [R1+0x938], R0 ;  /* 0x0009380001007387 */ /* 0x0003e80000100800 */
[----:B------:R-:W-:Y:S01]  /*21170*/  STL [R1+0x934], R216 ;  /* 0x000934d801007387 */ /* 0x000fe20000100800 */
        /* <DEDUP_REMOVED lines=8> */
[----:B------:R-:W3:Y:S04]  /*21200*/  LDL.LU.64 R208, [R1+0x118] ;  /* 0x0001180001d07983 */ /* 0x000ee80000300a00 */
[----:B------:R-:W-:Y:S01]  /*21210*/  STL [R1+0x91c], R76 ;  /* 0x00091c4c01007387 */ /* 0x000fe20000100800 */
[----:B-1----:R-:W-:-:S05]  /*21220*/  IMAD.MOV.U32 R0, RZ, RZ, R211 ;  /* 0x000000ffff007224 */ /* 0x002fca00078e00d3 */
[----:B------:R1:W-:Y:S04]  /*21230*/  STL [R1+0x918], R0 ;  /* 0x0009180001007387 */ /* 0x0003e80000100800 */
[----:B------:R-:W-:Y:S04]  /*21240*/  STL [R1+0x910], R77 ;  /* 0x0009104d01007387 */ /* 0x000fe80000100800 */
[----:B------:R-:W4:Y:S04]  /*21250*/  LDL.LU.64 R220, [R1+0x110] ;  /* 0x0001100001dc7983 */ /* 0x000f280000300a00 */
[----:B------:R-:W-:Y:S04]  /*21260*/  STL [R1+0x914], R34 ;  /* 0x0009142201007387 */ /* 0x000fe80000100800 */
[----:B------:R-:W4:Y:S04]  /*21270*/  LDL.LU.64 R222, [R1+0x108] ;  /* 0x0001080001de7983 */ /* 0x000f280000300a00 */
[----:B------:R-:W-:Y:S04]  /*21280*/  STL [R1+0x908], R35 ;  /* 0x0009082301007387 */ /* 0x000fe80000100800 */
[----:B------:R-:W4:Y:S01]  /*21290*/  LDL.LU.64 R216, [R1+0x100] ;  /* 0x0001000001d87983 */ /* 0x000f220000300a00 */
[----:B-1----:R-:W-:-:S03]  /*212a0*/  IMAD.MOV.U32 R0, RZ, RZ, R249 ;  /* 0x000000ffff007224 */ /* 0x002fc600078e00f9 */
[----:B------:R1:W-:Y:S04]  /*212b0*/  STL [R1+0x90c], R248 ;  /* 0x00090cf801007387 */ /* 0x0003e80000100800 */
[----:B------:R-:W4:Y:S04]  /*212c0*/  LDL.LU.64 R210, [R1+0xf8] ;  /* 0x0000f80001d27983 */ /* 0x000f280000300a00 */
[----:B-1----:R-:W4:Y:S04]  /*212d0*/  LDL.LU.64 R248, [R1+0xf0] ;  /* 0x0000f00001f87983 */ /* 0x002f280000300a00 */
[----:B------:R1:W-:Y:S04]  /*212e0*/  STL [R1+0x900], R0 ;  /* 0x0009000001007387 */ /* 0x0003e80000100800 */
[----:B------:R-:W-:Y:S04]  /*212f0*/  STL [R1+0x904], R214 ;  /* 0x000904d601007387 */ /* 0x000fe80000100800 */
[----:B------:R-:W-:Y:S01]  /*21300*/  STL [R1+0x8fc], R212 ;  /* 0x0008fcd401007387 */ /* 0x000fe20000100800 */
[----:B-1----:R-:W-:-:S05]  /*21310*/  IMAD.MOV.U32 R0, RZ, RZ, R215 ;  /* 0x000000ffff007224 */ /* 0x002fca00078e00d7 */
[----:B------:R1:W-:Y:S04]  /*21320*/  STL [R1+0x8f8], R0 ;  /* 0x0008f80001007387 */ /* 0x0003e80000100800 */
[----:B------:R-:W-:Y:S01]  /*21330*/  STL [R1+0x8f4], R218 ;  /* 0x0008f4da01007387 */ /* 0x000fe20000100800 */
[----:B-1----:R-:W-:-:S05]  /*21340*/  MOV R0, R213 ;  /* 0x000000d500007202 */ /* 0x002fca0000000f00 */
[----:B------:R1:W-:Y:S02]  /*21350*/  STL [R1+0x8f0], R0 ;  /* 0x0008f00001007387 */ /* 0x0003e40000100800 */
[----:B-1----:R-:W-:Y:S02]  /*21360*/  IMAD.MOV.U32 R0, RZ, RZ, R219 ;  /* 0x000000ffff007224 */ /* 0x002fe400078e00db */
[----:B--2---:R-:W-:Y:S04]  /*21370*/  STL [R1+0x8ec], R206 ;  /* 0x0008ecce01007387 */ /* 0x004fe80000100800 */
[----:B------:R1:W-:Y:S04]  /*21380*/  STL [R1+0x8e8], R0 ;  /* 0x0008e80001007387 */ /* 0x0003e80000100800 */
[----:B------:R-:W-:Y:S01]  /*21390*/  STL [R1+0x8e4], R204 ;  /* 0x0008e4cc01007387 */ /* 0x000fe20000100800 */
[----:B-1----:R-:W-:-:S05]  /*213a0*/  IMAD.MOV.U32 R0, RZ, RZ, R207 ;  /* 0x000000ffff007224 */ /* 0x002fca00078e00cf */
[----:B------:R1:W-:Y:S04]  /*213b0*/  STL [R1+0x8e0], R0 ;  /* 0x0008e00001007387 */ /* 0x0003e80000100800 */
[----:B------:R-:W2:Y:S04]  /*213c0*/  LDL.LU.64 R206, [R1+0x310] ;  /* 0x0003100001ce7983 */ /* 0x000ea80000300a00 */
[----:B------:R-:W-:Y:S01]  /*213d0*/  STL [R1+0x8dc], R32 ;  /* 0x0008dc2001007387 */ /* 0x000fe20000100800 */
[----:B-1----:R-:W-:-:S05]  /*213e0*/  IMAD.MOV.U32 R0, RZ, RZ, R205 ;  /* 0x000000ffff007224 */ /* 0x002fca00078e00cd */
[----:B------:R3:W-:Y:S04]  /*213f0*/  STL [R1+0x8d8], R0 ;  /* 0x0008d80001007387 */ /* 0x0007e80000100800 */
[----:B------:R-:W-:Y:S04]  /*21400*/  STL [R1+0x8d0], R33 ;  /* 0x0008d02101007387 */ /* 0x000fe80000100800 */
[----:B------:R-:W2:Y:S04]  /*21410*/  LDL.LU.64 R214, [R1+0x330] ;  /* 0x0003300001d67983 */ /* 0x000ea80000300a00 */
[----:B------:R-:W-:Y:S04]  /*21420*/  STL [R1+0x8d4], R30 ;  /* 0x0008d41e01007387 */ /* 0x000fe80000100800 */
[----:B------:R-:W2:Y:S04]  /*21430*/  LDL.LU.64 R212, [R1+0x338] ;  /* 0x0003380001d47983 */ /* 0x000ea80000300a00 */
[----:B------:R-:W-:Y:S04]  /*21440*/  STL [R1+0x8c8], R31 ;  /* 0x0008c81f01007387 */ /* 0x000fe80000100800 */
[----:B------:R-:W2:Y:S01]  /*21450*/  LDL.LU.64 R218, [R1+0x350] ;  /* 0x0003500001da7983 */ /* 0x000ea20000300a00 */
[----:B---3--:R-:W-:-:S03]  /*21460*/  IMAD.MOV.U32 R0, RZ, RZ, R209 ;  /* 0x000000ffff007224 */ /* 0x008fc600078e00d1 */
[----:B------:R1:W-:Y:S04]  /*21470*/  STL [R1+0x8cc], R208 ;  /* 0x0008ccd001007387 */ /* 0x0003e80000100800 */
[----:B------:R-:W3:Y:S04]  /*21480*/  LDL.LU.64 R204, [R1+0x288] ;  /* 0x0002880001cc7983 */ /* 0x000ee80000300a00 */
[----:B-1----:R-:W3:Y:S04]  /*21490*/  LDL.LU.64 R208, [R1+0x280] ;  /* 0x0002800001d07983 */ /* 0x002ee80000300a00 */
[----:B------:R1:W-:Y:S04]  /*214a0*/  STL [R1+0x8c0], R0 ;  /* 0x0008c00001007387 */ /* 0x0003e80000100800 */
[----:B----4-:R-:W-:Y:S01]  /*214b0*/  STL [R1+0x8c4], R220 ;  /* 0x0008c4dc01007387 */ /* 0x010fe20000100800 */
[----:B-1----:R-:W-:-:S03]  /*214c0*/  IMAD.MOV.U32 R0, RZ, RZ, R221 ;  /* 0x000000ffff007224 */ /* 0x002fc600078e00dd */
[----:B------:R-:W-:Y:S04]  /*214d0*/  STL [R1+0x8bc], R222 ;  /* 0x0008bcde01007387 */ /* 0x000fe80000100800 */
        /* <DEDUP_REMOVED lines=15> */
[----:B------:R-:W3:Y:S04]  /*215d0*/  LDL.LU.64 R220, [R1+0x3b8] ;  /* 0x0003b80001dc7983 */ /* 0x000ee80000300a00 */
[----:B------:R-:W-:Y:S04]  /*215e0*/  STL [R1+0x894], R26 ;  /* 0x0008941a01007387 */ /* 0x000fe80000100800 */
[----:B------:R-:W3:Y:S04]  /*215f0*/  LDL.LU.64 R222, [R1+0x3c8] ;  /* 0x0003c80001de7983 */ /* 0x000ee80000300a00 */
[----:B------:R-:W-:Y:S04]  /*21600*/  STL [R1+0x858], R27 ;  /* 0x0008581b01007387 */ /* 0x000fe80000100800 */
[----:B------:R-:W3:Y:S04]  /*21610*/  LDL.LU.64 R216, [R1+0x3d8] ;  /* 0x0003d80001d87983 */ /* 0x000ee80000300a00 */
[----:B--2---:R2:W-:Y:S04]  /*21620*/  STL [R1+0x860], R206 ;  /* 0x000860ce01007387 */ /* 0x0045e80000100800 */
[----:B------:R-:W4:Y:S01]  /*21630*/  LDL.LU.64 R248, [R1+0x278] ;  /* 0x0002780001f87983 */ /* 0x000f220000300a00 */
[----:B-1----:R-:W-:-:S03]  /*21640*/  IMAD.MOV.U32 R0, RZ, RZ, R207 ;  /* 0x000000ffff007224 */ /* 0x002fc600078e00cf */
[----:B--2---:R-:W2:Y:S04]  /*21650*/  LDL.LU.64 R206, [R1+0x270] ;  /* 0x0002700001ce7983 */ /* 0x004ea80000300a00 */
[----:B------:R1:W-:Y:S04]  /*21660*/  STL [R1+0x85c], R0 ;  /* 0x00085c0001007387 */ /* 0x0003e80000100800 */
[----:B------:R-:W-:Y:S01]  /*21670*/  STL [R1+0x868], R214 ;  /* 0x000868d601007387 */ /* 0x000fe20000100800 */
[----:B-1----:R-:W-:-:S03]  /*21680*/  IMAD.MOV.U32 R0, RZ, RZ, R215 ;  /* 0x000000ffff007224 */ /* 0x002fc600078e00d7 */
[----:B------:R-:W-:Y:S04]  /*21690*/  STL [R1+0x870], R212 ;  /* 0x000870d401007387 */ /* 0x000fe80000100800 */
[----:B------:R1:W-:Y:S04]  /*216a0*/  STL [R1+0x864], R0 ;  /* 0x0008640001007387 */ /* 0x0003e80000100800 */
[----:B------:R-:W-:Y:S01]  /*216b0*/  STL [R1+0x878], R218 ;  /* 0x000878da01007387 */ /* 0x000fe20000100800 */
[----:B-1----:R-:W-:-:S05]  /*216c0*/  IMAD.MOV.U32 R0, RZ, RZ, R213 ;  /* 0x000000ffff007224 */ /* 0x002fca00078e00d5 */
[----:B------:R1:W-:Y:S02]  /*216d0*/  STL [R1+0x86c], R0 ;  /* 0x00086c0001007387 */ /* 0x0003e40000100800 */
[----:B-1----:R-:W-:Y:S02]  /*216e0*/  IMAD.MOV.U32 R0, RZ, RZ, R219 ;  /* 0x000000ffff007224 */ /* 0x002fe400078e00db */
[----:B---3--:R-:W-:Y:S04]  /*216f0*/  STL [R1+0x880], R204 ;  /* 0x000880cc01007387 */ /* 0x008fe80000100800 */
        /* <DEDUP_REMOVED lines=13> */
[----:B------:R-:W3:Y:S01]  /*217d0*/  LDL.LU.64 R218, [R1+0x450] ;  /* 0x0004500001da7983 */ /* 0x000ee20000300a00 */
[----:B-1----:R-:W-:-:S03]  /*217e0*/  IMAD.MOV.U32 R0, RZ, RZ, R211 ;  /* 0x000000ffff007224 */ /* 0x002fc600078e00d3 */
[----:B------:R1:W-:Y:S04]  /*217f0*/  STL [R1+0x820], R210 ;  /* 0x000820d201007387 */ /* 0x0003e80000100800 */
[----:B------:R-:W3:Y:S04]  /*21800*/  LDL.LU.64 R208, [R1+0x268] ;  /* 0x0002680001d07983 */ /* 0x000ee80000300a00 */
[----:B-1----:R-:W3:Y:S04]  /*21810*/  LDL.LU.64 R210, [R1+0x260] ;  /* 0x0002600001d27983 */ /* 0x002ee80000300a00 */
        /* <DEDUP_REMOVED lines=8> */
[----:B-1----:R-:W-:Y:S02]  /*218a0*/  MOV R0, R217 ;  /* 0x000000d900007202 */ /* 0x002fe40000000f00 */
[----:B----4-:R-:W-:Y:S04]  /*218b0*/  STL [R1+0x840], R248 ;  /* 0x000840f801007387 */ /* 0x010fe80000100800 */
[----:B------:R1:W-:Y:S04]  /*218c0*/  STL [R1+0x834], R0 ;  /* 0x0008340001007387 */ /* 0x0003e80000100800 */
[----:B--2---:R-:W-:Y:S01]  /*218d0*/  STL [R1+0x848], R206 ;  /* 0x000848ce01007387 */ /* 0x004fe20000100800 */
[----:B-1----:R-:W-:-:S05]  /*218e0*/  IMAD.MOV.U32 R0, RZ, RZ, R249 ;  /* 0x000000ffff007224 */ /* 0x002fca00078e00f9 */
[----:B------:R1:W-:Y:S04]  /*218f0*/  STL [R1+0x83c], R0 ;  /* 0x00083c0001007387 */ /* 0x0003e80000100800 */
[----:B------:R-:W2:Y:S04]  /*21900*/  LDL.LU.64 R248, [R1+0x4d0] ;  /* 0x0004d00001f87983 */ /* 0x000ea80000300a00 */
        /* <DEDUP_REMOVED lines=9> */
[----:B---3--:R-:W-:-:S03]  /*219a0*/  IMAD.MOV.U32 R0, RZ, RZ, R205 ;  /* 0x000000ffff007224 */ /* 0x008fc600078e00cd */
        /* <DEDUP_REMOVED lines=12> */
[----:B------:R-:W-:Y:S04]  /*21a70*/  STL [R1+0x800], R208 ;  /* 0x000800d001007387 */ /* 0x000fe80000100800 */
[----:B------:R1:W-:Y:S04]  /*21a80*/  STL [R1+0x7f4], R0 ;  /* 0x0007f40001007387 */ /* 0x0003e80000100800 */
[----:B------:R-:W-:Y:S01]  /*21a90*/  STL [R1+0x808], R210 ;  /* 0x000808d201007387 */ /* 0x000fe20000100800 */
[----:B-1----:R-:W-:-:S05]  /*21aa0*/  IMAD.MOV.U32 R0, RZ, RZ, R209 ;  /* 0x000000ffff007224 */ /* 0x002fca00078e00d1 */
[----:B------:R1:W-:Y:S04]  /*21ab0*/  STL [R1+0x7fc], R0 ;  /* 0x0007fc0001007387 */ /* 0x0003e80000100800 */
[----:B------:R-:W3:Y:S01]  /*21ac0*/  LDL.LU.64 R208, [R1+0x500] ;  /* 0x0005000001d07983 */ /* 0x000ee20000300a00 */
[----:B-1----:R-:W-:-:S05]  /*21ad0*/  IMAD.MOV.U32 R0, RZ, RZ, R211 ;  /* 0x000000ffff007224 */ /* 0x002fca00078e00d3 */
[----:B------:R1:W-:Y:S04]  /*21ae0*/  STL [R1+0x804], R0 ;  /* 0x0008040001007387 */ /* 0x0003e80000100800 */
[----:B------:R-:W-:Y:S04]  /*21af0*/  STL [R1+0x80c], R16 ;  /* 0x00080c1001007387 */ /* 0x000fe80000100800 */
[----:B------:R-:W-:Y:S04]  /*21b00*/  STL [R1+0x7d0], R17 ;  /* 0x0007d01101007387 */ /* 0x000fe80000100800 */
[----:B------:R-:W3:Y:S04]  /*21b10*/  LDL.LU.64 R210, [R1+0x510] ;  /* 0x0005100001d27983 */ /* 0x000ee80000300a00 */
[----:B------:R-:W-:Y:S04]  /*21b20*/  STL [R1+0x7d4], R6 ;  /* 0x0007d40601007387 */ /* 0x000fe80000100800 */
[----:B------:R-:W3:Y:S04]  /*21b30*/  LDL.LU.64 R212, [R1+0x490] ;  /* 0x0004900001d47983 */ /* 0x000ee80000300a00 */
[----:B------:R-:W-:Y:S04]  /*21b40*/  STL [R1+0x798], R7 ;  /* 0x0007980701007387 */ /* 0x000fe80000100800 */
[----:B------:R-:W3:Y:S04]  /*21b50*/  LDL.LU.64 R214, [R1+0x488] ;  /* 0x0004880001d67983 */ /* 0x000ee80000300a00 */
[----:B--2---:R2:W-:Y:S01]  /*21b60*/  STL [R1+0x7a0], R248 ;  /* 0x0007a0f801007387 */ /* 0x0045e20000100800 */
[----:B-1----:R-:W-:-:S03]  /*21b70*/  IMAD.MOV.U32 R0, RZ, RZ, R249 ;  /* 0x000000ffff007224 */ /* 0x002fc600078e00f9 */
[----:B------:R-:W3:Y:S04]  /*21b80*/  LDL.LU.64 R218, [R1+0x248] ;  /* 0x0002480001da7983 */ /* 0x000ee80000300a00 */
[----:B--2---:R-:W2:Y:S04]  /*21b90*/  LDL.LU.64 R248, [R1+0x240] ;  /* 0x0002400001f87983 */ /* 0x004ea80000300a00 */
[----:B------:R1:W-:Y:S04]  /*21ba0*/  STL [R1+0x79c], R0 ;  /* 0x00079c0001007387 */ /* 0x0003e80000100800 */
[----:B----4-:R-:W-:Y:S01]  /*21bb0*/  STL [R1+0x7a8], R220 ;  /* 0x0007a8dc01007387 */ /* 0x010fe20000100800 */
        /* <DEDUP_REMOVED lines=20> */
[----:B------:R-:W3:Y:S04]  /*21d00*/  LDL.LU.64 R230, [R1+0x478] ;  /* 0x0004780001e67983 */ /* 0x000ee80000300a00 */
[----:B------:R-:W3:Y:S04]  /*21d10*/  LDL.LU.64 R232, [R1+0x238] ;  /* 0x0002380001e87983 */ /* 0x000ee80000300a00 */
[----:B------:R-:W3:Y:S04]  /*21d20*/  LDL.LU.64 R238, [R1+0x230] ;  /* 0x0002300001ee7983 */ /* 0x000ee80000300a00 */
[----:B------:R-:W3:Y:S04]  /*21d30*/  LDL.LU.64 R240, [R1+0x540] ;  /* 0x0005400001f07983 */ /* 0x000ee80000300a00 */
[----:B------:R-:W3:Y:S04]  /*21d40*/  LDL.LU.64 R242, [R1+0x550] ;  /* 0x0005500001f27983 */ /* 0x000ee80000300a00 */
[----:B------:R-:W3:Y:S04]  /*21d50*/  LDL.LU.64 R244, [R1+0x470] ;  /* 0x0004700001f47983 */ /* 0x000ee80000300a00 */
[----:B------:R-:W3:Y:S01]  /*21d60*/  LDL.LU.64 R246, [R1+0x468] ;  /* 0x0004680001f67983 */ /* 0x000ee20000300a00 */
[----:B--2---:R-:W-:-:S02]  /*21d70*/  IMAD.MOV.U32 R217, RZ, RZ, R248 ;  /* 0x000000ffffd97224 */ /* 0x004fc400078e00f8 */
[----:B------:R-:W-:Y:S02]  /*21d80*/  IMAD.MOV.U32 R216, RZ, RZ, R249 ;  /* 0x000000ffffd87224 */ /* 0x000fe400078e00f9 */
[----:B------:R-:W2:Y:S04]  /*21d90*/  LDL.LU.64 R248, [R1+0x228] ;  /* 0x0002280001f87983 */ /* 0x000ea80000300a00 */
[----:B------:R-:W2:Y:S04]  /*21da0*/  LDL.LU.64 R250, [R1+0x220] ;  /* 0x0002200001fa7983 */ /* 0x000ea80000300a00 */
[----:B------:R-:W2:Y:S04]  /*21db0*/  LDL.LU.64 R38, [R1+0x558] ;  /* 0x0005580001267983 */ /* 0x000ea80000300a00 */
[----:B------:R-:W3:Y:S04]  /*21dc0*/  LDL.LU.64 R56, [R1+0x568] ;  /* 0x0005680001387983 */ /* 0x000ee80000300a00 */
[----:B------:R-:W3:Y:S04]  /*21dd0*/  LDL.LU.64 R62, [R1+0x460] ;  /* 0x00046000013e7983 */ /* 0x000ee80000300a00 */
[----:B------:R-:W3:Y:S04]  /*21de0*/  LDL.LU.64 R68, [R1+0x458] ;  /* 0x0004580001447983 */ /* 0x000ee80000300a00 */
[----:B------:R-:W3:Y:S04]  /*21df0*/  LDL.LU.64 R64, [R1+0x1e8] ;  /* 0x0001e80001407983 */ /* 0x000ee80000300a00 */
[----:B------:R-:W3:Y:S04]  /*21e00*/  LDL.LU.64 R66, [R1+0x290] ;  /* 0x0002900001427983 */ /* 0x000ee80000300a00 */
[----:B------:R-:W3:Y:S04]  /*21e10*/  LDL.LU.64 R70, [R1+0x570] ;  /* 0x0005700001467983 */ /* 0x000ee80000300a00 */
[----:B------:R-:W3:Y:S04]  /*21e20*/  LDL.LU.64 R54, [R1+0x580] ;  /* 0x0005800001367983 */ /* 0x000ee80000300a00 */
[----:B------:R-:W-:Y:S04]  /*21e30*/  STL [R1+0x4], R186 ;  /* 0x000004ba01007387 */ /* 0x000fe80000100800 */
[----:B------:R-:W3:Y:S04]  /*21e40*/  LDL.LU.64 R58, [R1+0x448] ;  /* 0x00044800013a7983 */ /* 0x000ee80000300a00 */
[----:B------:R-:W-:Y:S04]  /*21e50*/  STL [R1], R187 ;  /* 0x000000bb01007387 */ /* 0x000fe80000100800 */
[----:B------:R-:W3:Y:S04]  /*21e60*/  LDL.LU.64 R60, [R1+0x440] ;  /* 0x00044000013c7983 */ /* 0x000ee80000300a00 */
[----:B--2---:R2:W-:Y:S04]  /*21e70*/  STL [R1+0xc], R38 ;  /* 0x00000c2601007387 */ /* 0x0045e80000100800 */
[----:B------:R-:W4:Y:S01]  /*21e80*/  LDL.LU.64 R36, [R1+0x298] ;  /* 0x0002980001247983 */ /* 0x000f220000300a00 */
[----:B-1----:R-:W-:-:S03]  /*21e90*/  IMAD.MOV.U32 R0, RZ, RZ, R39 ;  /* 0x000000ffff007224 */ /* 0x002fc600078e0027 */
[----:B--2---:R-:W2:Y:S04]  /*21ea0*/  LDL.LU.64 R38, [R1+0x2a0] ;  /* 0x0002a00001267983 */ /* 0x004ea80000300a00 */
[----:B------:R1:W-:Y:S04]  /*21eb0*/  STL [R1+0x8], R0 ;  /* 0x0000080001007387 */ /* 0x0003e80000100800 */
[----:B---3--:R-:W-:Y:S01]  /*21ec0*/  STL [R1+0x14], R56 ;  /* 0x0000143801007387 */ /* 0x008fe20000100800 */
        /* <DEDUP_REMOVED lines=8> */
[----:B------:R1:W-:Y:S02]  /*21f50*/  STL [R1+0x20], R0 ;  /* 0x0000200001007387 */ /* 0x0003e40000100800 */
[----:B-1----:R-:W-:Y:S02]  /*21f60*/  IMAD.MOV.U32 R0, RZ, RZ, R65 ;  /* 0x000000ffff007224 */ /* 0x002fe400078e0041 */
[----:B------:R-:W3:Y:S04]  /*21f70*/  LDL.LU.64 R64, [R1+0x590] ;  /* 0x0005900001407983 */ /* 0x000ee80000300a00 */
[----:B------:R1:W-:Y:S04]  /*21f80*/  STL [R1+0x28], R0 ;  /* 0x0000280001007387 */ /* 0x0003e80000100800 */
[----:B------:R1:W-:Y:S02]  /*21f90*/  STL [R1+0x34], R66 ;  /* 0x0000344201007387 */ /* 0x0003e40000100800 */
[----:B-1----:R-:W-:-:S02]  /*21fa0*/  IMAD.MOV.U32 R0, RZ, RZ, R67 ;  /* 0x000000ffff007224 */ /* 0x002fc400078e0043 */
[----:B------:R-:W3:Y:S04]  /*21fb0*/  LDL.LU.64 R66, [R1+0x5e0] ;  /* 0x0005e00001427983 */ /* 0x000ee80000300a00 */
[----:B------:R1:W-:Y:S04]  /*21fc0*/  STL [R1+0x30], R0 ;  /* 0x0000300001007387 */ /* 0x0003e80000100800 */
[----:B------:R-:W-:Y:S04]  /*21fd0*/  STL [R1+0x3c], R188 ;  /* 0x00003cbc01007387 */ /* 0x000fe80000100800 */
[----:B------:R-:W-:Y:S04]  /*21fe0*/  STL [R1+0x38], R189 ;  /* 0x000038bd01007387 */ /* 0x000fe80000100800 */
[----:B------:R-:W3:Y:S04]  /*21ff0*/  LDL.LU.64 R56, [R1+0x428] ;  /* 0x0004280001387983 */ /* 0x000ee80000300a00 */
[----:B------:R-:W-:Y:S04]  /*22000*/  STL [R1+0x44], R190 ;  /* 0x000044be01007387 */ /* 0x000fe80000100800 */
[----:B------:R-:W-:Y:S04]  /*22010*/  STL [R1+0x40], R191 ;  /* 0x000040bf01007387 */ /* 0x000fe80000100800 */
[----:B------:R-:W3:Y:S01]  /*22020*/  LDL.LU.64 R62, [R1+0x420] ;  /* 0x00042000013e7983 */ /* 0x000ee20000300a00 */
[----:B-1----:R-:W-:-:S03]  /*22030*/  IMAD.MOV.U32 R0, RZ, RZ, R71 ;  /* 0x000000ffff007224 */ /* 0x002fc600078e0047 */
[----:B------:R1:W-:Y:S04]  /*22040*/  STL [R1+0x4c], R70 ;  /* 0x00004c4601007387 */ /* 0x0003e80000100800 */
[----:B------:R-:W3:Y:S04]  /*22050*/  LDL.LU.64 R68, [R1+0x2a8] ;  /* 0x0002a80001447983 */ /* 0x000ee80000300a00 */
[----:B------:R-:W-:Y:S04]  /*22060*/  STL [R1+0x54], R54 ;  /* 0x0000543601007387 */ /* 0x000fe80000100800 */
[----:B------:R1:W-:Y:S04]  /*22070*/  STL [R1+0x48], R0 ;  /* 0x0000480001007387 */ /* 0x0003e80000100800 */
[----:B-1----:R-:W3:Y:S01]  /*22080*/  LDL.LU.64 R70, [R1+0x2b0] ;  /* 0x0002b00001467983 */ /* 0x002ee20000300a00 */
[----:B------:R-:W-:-:S03]  /*22090*/  IMAD.MOV.U32 R0, RZ, RZ, R55 ;  /* 0x000000ffff007224 */ /* 0x000fc600078e0037 */
[----:B------:R-:W-:Y:S04]  /*220a0*/  STL [R1+0x5c], R58 ;  /* 0x00005c3a01007387 */ /* 0x000fe80000100800 */
[----:B------:R1:W-:Y:S04]  /*220b0*/  STL [R1+0x50], R0 ;  /* 0x0000500001007387 */ /* 0x0003e80000100800 */
[----:B------:R-:W-:Y:S01]  /*220c0*/  STL [R1+0x64], R60 ;  /* 0x0000643c01007387 */ /* 0x000fe20000100800 */
[----:B-1----:R-:W-:-:S05]  /*220d0*/  IMAD.MOV.U32 R0, RZ, RZ, R59 ;  /* 0x000000ffff007224 */ /* 0x002fca00078e003b */
[----:B------:R1:W-:Y:S02]  /*220e0*/  STL [R1+0x58], R0 ;  /* 0x0000580001007387 */ /* 0x0003e40000100800 */
[----:B-1----:R-:W-:Y:S02]  /*220f0*/  IMAD.MOV.U32 R0, RZ, RZ, R61 ;  /* 0x000000ffff007224 */ /* 0x002fe400078e003d */
[----:B----4-:R-:W-:Y:S04]  /*22100*/  STL [R1+0x6c], R36 ;  /* 0x00006c2401007387 */ /* 0x010fe80000100800 */
[----:B------:R1:W-:Y:S04]  /*22110*/  STL [R1+0x60], R0 ;  /* 0x0000600001007387 */ /* 0x0003e80000100800 */
[----:B--2---:R-:W-:Y:S01]  /*22120*/  STL [R1+0x74], R38 ;  /* 0x0000742601007387 */ /* 0x004fe20000100800 */
[----:B-1----:R-:W-:-:S05]  /*22130*/  IMAD.MOV.U32 R0, RZ, RZ, R37 ;  /* 0x000000ffff007224 */ /* 0x002fca00078e0025 */
[----:B------:R1:W-:Y:S04]  /*22140*/  STL [R1+0x68], R0 ;  /* 0x0000680001007387 */ /* 0x0003e80000100800 */
[----:B------:R-:W2:Y:S01]  /*22150*/  LDL.LU.64 R36, [R1+0x5e8] ;  /* 0x0005e80001247983 */ /* 0x000ea20000300a00 */
[----:B-1----:R-:W-:-:S03]  /*22160*/  IMAD.MOV.U32 R0, RZ, RZ, R39 ;  /* 0x000000ffff007224 */ /* 0x002fc600078e0027 */
[----:B------:R-:W-:Y:S04]  /*22170*/  STL [R1+0x7c], R192 ;  /* 0x00007cc001007387 */ /* 0x000fe80000100800 */
[----:B------:R1:W-:Y:S04]  /*22180*/  STL [R1+0x70], R0 ;  /* 0x0000700001007387 */ /* 0x0003e80000100800 */
[----:B------:R-:W4:Y:S04]  /*22190*/  LDL.LU.64 R58, [R1+0x5f0] ;  /* 0x0005f000013a7983 */ /* 0x000f280000300a00 */
[----:B------:R-:W-:Y:S04]  /*221a0*/  STL [R1+0x78], R193 ;  /* 0x000078c101007387 */ /* 0x000fe80000100800 */
[----:B------:R-:W-:Y:S04]  /*221b0*/  STL [R1+0x88], R194 ;  /* 0x000088c201007387 */ /* 0x000fe80000100800 */
[----:B------:R-:W4:Y:S04]  /*221c0*/  LDL.LU.64 R38, [R1+0x418] ;  /* 0x0004180001267983 */ /* 0x000f280000300a00 */
[----:B------:R-:W-:Y:S04]  /*221d0*/  STL [R1+0x84], R195 ;  /* 0x000084c301007387 */ /* 0x000fe80000100800 */
[----:B---3--:R3:W-:Y:S04]  /*221e0*/  STL [R1+0x90], R64 ;  /* 0x0000904001007387 */ /* 0x0087e80000100800 */
[----:B------:R-:W4:Y:S01]  /*221f0*/  LDL.LU.64 R60, [R1+0x410] ;  /* 0x00041000013c7983 */ /* 0x000f220000300a00 */
[----:B-1----:R-:W-:-:S03]  /*22200*/  IMAD.MOV.U32 R0, RZ, RZ, R65 ;  /* 0x000000ffff007224 */ /* 0x002fc600078e0041 */
[----:B------:R-:W-:Y:S04]  /*22210*/  STL [R1+0x98], R66 ;  /* 0x0000984201007387 */ /* 0x000fe80000100800 */
[----:B------:R1:W-:Y:S04]  /*22220*/  STL [R1+0x8c], R0 ;  /* 0x00008c0001007387 */ /* 0x0003e80000100800 */
[----:B---3--:R-:W3:Y:S01]  /*22230*/  LDL.LU.64 R64, [R1+0x2b8] ;  /* 0x0002b80001407983 */ /* 0x008ee20000300a00 */
[----:B-1----:R-:W-:-:S03]  /*22240*/  IMAD.MOV.U32 R0, RZ, RZ, R67 ;  /* 0x000000ffff007224 */ /* 0x002fc600078e0043 */
[----:B------:R-:W-:Y:S04]  /*22250*/  STL [R1+0xa0], R56 ;  /* 0x0000a03801007387 */ /* 0x000fe80000100800 */
[----:B------:R1:W-:Y:S04]  /*22260*/  STL [R1+0x94], R0 ;  /* 0x0000940001007387 */ /* 0x0003e80000100800 */
[----:B------:R-:W3:Y:S01]  /*22270*/  LDL.LU.64 R66, [R1+0x2c0] ;  /* 0x0002c00001427983 */ /* 0x000ee20000300a00 */
[----:B-1----:R-:W-:-:S03]  /*22280*/  MOV R0, R57 ;  /* 0x0000003900007202 */ /* 0x002fc60000000f00 */
        /* <DEDUP_REMOVED lines=16> */
[----:B------:R-:W-:Y:S04]  /*22390*/  STL [R1+0xc4], R199 ;  /* 0x0000c4c701007387 */ /* 0x000fe80000100800 */
[----:B------:R-:W3:Y:S04]  /*223a0*/  LDL.LU.64 R70, [R1+0x408] ;  /* 0x0004080001467983 */ /* 0x000ee80000300a00 */
[----:B--2---:R2:W-:Y:S01]  /*223b0*/  STL [R1+0xd0], R36 ;  /* 0x0000d02401007387 */ /* 0x0045e20000100800 */
[----:B-1----:R-:W-:-:S03]  /*223c0*/  IMAD.MOV.U32 R0, RZ, RZ, R37 ;  /* 0x000000ffff007224 */ /* 0x002fc600078e0025 */
[----:B--2---:R-:W2:Y:S04]  /*223d0*/  LDL.LU.64 R36, [R1+0x3f8] ;  /* 0x0003f80001247983 */ /* 0x004ea80000300a00 */
[----:B------:R1:W-:Y:S04]  /*223e0*/  STL [R1+0xcc], R0 ;  /* 0x0000cc0001007387 */ /* 0x0003e80000100800 */
[----:B----4-:R-:W-:Y:S04]  /*223f0*/  STL [R1+0xd8], R58 ;  /* 0x0000d83a01007387 */ /* 0x010fe80000100800 */
[----:B------:R-:W4:Y:S01]  /*22400*/  LDL.LU.64 R56, [R1+0x2d8] ;  /* 0x0002d80001387983 */ /* 0x000f220000300a00 */
[----:B-1----:R-:W-:-:S05]  /*22410*/  IMAD.MOV.U32 R0, RZ, RZ, R59 ;  /* 0x000000ffff007224 */ /* 0x002fca00078e003b */
[----:B------:R1:W-:Y:S04]  /*22420*/  STL [R1+0xd4], R0 ;  /* 0x0000d40001007387 */ /* 0x0003e80000100800 */
[----:B------:R1:W-:Y:S02]  /*22430*/  STL [R1+0xe4], R38 ;  /* 0x0000e42601007387 */ /* 0x0003e40000100800 */
[----:B-1----:R-:W-:Y:S02]  /*22440*/  IMAD.MOV.U32 R0, RZ, RZ, R39 ;  /* 0x000000ffff007224 */ /* 0x002fe400078e0027 */
[----:B------:R-:W4:Y:S04]  /*22450*/  LDL.LU.64 R38, [R1+0x2e0] ;  /* 0x0002e00001267983 */ /* 0x000f280000300a00 */
[----:B------:R1:W-:Y:S04]  /*22460*/  STL [R1+0xdc], R0 ;  /* 0x0000dc0001007387 */ /* 0x0003e80000100800 */
[----:B------:R-:W-:Y:S04]  /*22470*/  STL [R1+0xec], R60 ;  /* 0x0000ec3c01007387 */ /* 0x000fe80000100800 */
[----:B------:R-:W4:Y:S01]  /*22480*/  LDL.LU.64 R58, [R1+0x1a0] ;  /* 0x0001a000013a7983 */ /* 0x000f220000300a00 */
[----:B-1----:R-:W-:-:S05]  /*22490*/  IMAD.MOV.U32 R0, RZ, RZ, R61 ;  /* 0x000000ffff007224 */ /* 0x002fca00078e003d */
[----:B------:R1:W-:Y:S04]  /*224a0*/  STL [R1+0xe8], R0 ;  /* 0x0000e80001007387 */ /* 0x0003e80000100800 */
[----:B---3--:R-:W-:Y:S01]  /*224b0*/  STL [R1+0xf4], R64 ;  /* 0x0000f44001007387 */ /* 0x008fe20000100800 */
[----:B-1----:R-:W-:-:S03]  /*224c0*/  IMAD.MOV.U32 R0, RZ, RZ, R65 ;  /* 0x000000ffff007224 */ /* 0x002fc600078e0041 */
        /* <DEDUP_REMOVED lines=9> */
[----:B------:R1:W-:Y:S02]  /*22560*/  STL [R1+0x10c], R62 ;  /* 0x00010c3e01007387 */ /* 0x0003e40000100800 */
[----:B-1----:R-:W-:-:S02]  /*22570*/  IMAD.MOV.U32 R0, RZ, RZ, R63 ;  /* 0x000000ffff007224 */ /* 0x002fc400078e003f */
[----:B------:R-:W3:Y:S04]  /*22580*/  LDL.LU.64 R62, [R1+0x3f0] ;  /* 0x0003f000013e7983 */ /* 0x000ee80000300a00 */
[----:B------:R1:W-:Y:S04]  /*22590*/  STL [R1+0x108], R0 ;  /* 0x0001080001007387 */ /* 0x0003e80000100800 */
        /* <DEDUP_REMOVED lines=12> */
[----:B--2---:R2:W-:Y:S01]  /*22660*/  STL [R1+0x12c], R36 ;  /* 0x00012c2401007387 */ /* 0x0045e20000100800 */
[----:B-1----:R-:W-:-:S03]  /*22670*/  IMAD.MOV.U32 R0, RZ, RZ, R37 ;  /* 0x000000ffff007224 */ /* 0x002fc600078e0025 */
[----:B--2---:R-:W2:Y:S04]  /*22680*/  LDL.LU.64 R36, [R1+0x190] ;  /* 0x0001900001247983 */ /* 0x004ea80000300a00 */
[----:B------:R1:W-:Y:S04]  /*22690*/  STL [R1+0x128], R0 ;  /* 0x0001280001007387 */ /* 0x0003e80000100800 */
[----:B----4-:R4:W-:Y:S01]  /*226a0*/  STL [R1+0x134], R56 ;  /* 0x0001343801007387 */ /* 0x0109e20000100800 */
[----:B-1----:R-:W-:-:S03]  /*226b0*/  IMAD.MOV.U32 R0, RZ, RZ, R57 ;  /* 0x000000ffff007224 */ /* 0x002fc600078e0039 */
[----:B----4-:R-:W4:Y:S04]  /*226c0*/  LDL.LU.64 R56, [R1+0x1b0] ;  /* 0x0001b00001387983 */ /* 0x010f280000300a00 */
[----:B------:R1:W-:Y:S04]  /*226d0*/  STL [R1+0x130], R0 ;  /* 0x0001300001007387 */ /* 0x0003e80000100800 */
[----:B------:R1:W-:Y:S02]  /*226e0*/  STL [R1+0x13c], R38 ;  /* 0x00013c2601007387 */ /* 0x0003e40000100800 */
[----:B-1----:R-:W-:-:S02]  /*226f0*/  IMAD.MOV.U32 R0, RZ, RZ, R39 ;  /* 0x000000ffff007224 */ /* 0x002fc400078e0027 */
[----:B------:R-:W4:Y:S04]  /*22700*/  LDL.LU.64 R38, [R1+0x620] ;  /* 0x0006200001267983 */ /* 0x000f280000300a00 */
[----:B------:R1:W-:Y:S04]  /*22710*/  STL [R1+0x138], R0 ;  /* 0x0001380001007387 */ /* 0x0003e80000100800 */
[----:B------:R1:W-:Y:S02]  /*22720*/  STL [R1+0x144], R58 ;  /* 0x0001443a01007387 */ /* 0x0003e40000100800 */
[----:B-1----:R-:W-:-:S02]  /*22730*/  IMAD.MOV.U32 R0, RZ, RZ, R59 ;  /* 0x000000ffff007224 */ /* 0x002fc400078e003b */
[----:B------:R-:W4:Y:S04]  /*22740*/  LDL.LU.64 R58, [R1+0x628] ;  /* 0x00062800013a7983 */ /* 0x000f280000300a00 */
[----:B------:R1:W-:Y:S04]  /*22750*/  STL [R1+0x140], R0 ;  /* 0x0001400001007387 */ /* 0x0003e80000100800 */
[----:B---3--:R3:W-:Y:S01]  /*22760*/  STL [R1+0x14c], R60 ;  /* 0x00014c3c01007387 */ /* 0x0087e20000100800 */
[----:B-1----:R-:W-:-:S03]  /*22770*/  IMAD.MOV.U32 R0, RZ, RZ, R61 ;  /* 0x000000ffff007224 */ /* 0x002fc600078e003d */
[----:B---3--:R-:W3:Y:S04]  /*22780*/  LDL.LU.64 R60, [R1+0x4a8] ;  /* 0x0004a800013c7983 */ /* 0x008ee80000300a00 */
[----:B------:R1:W-:Y:S04]  /*22790*/  STL [R1+0x148], R0 ;  /* 0x0001480001007387 */ /* 0x0003e80000100800 */
[----:B------:R1:W-:Y:S02]  /*227a0*/  STL [R1+0x154], R64 ;  /* 0x0001544001007387 */ /* 0x0003e40000100800 */
[----:B-1----:R-:W-:-:S02]  /*227b0*/  MOV R0, R65 ;  /* 0x0000004100007202 */ /* 0x002fc40000000f00 */
        /* <DEDUP_REMOVED lines=75> */
[----:B-1----:R-:W-:-:S02]  /*22c70*/  MOV R0, R39 ;  /* 0x0000002700007202 */ /* 0x002fc40000000f00 */
        /* <DEDUP_REMOVED lines=75> */
[----:B-1----:R-:W-:-:S02]  /*23130*/  MOV R0, R71 ;  /* 0x0000004700007202 */ /* 0x002fc40000000f00 */
        /* <DEDUP_REMOVED lines=21> */
[----:B------:R1:W-:Y:S02]  /*23290*/  STL [R1+0x2a8], R0 ;  /* 0x0002a80001007387 */ /* 0x0003e40000100800 */
[----:B-1----:R-:W-:Y:S02]  /*232a0*/  IMAD.MOV.U32 R0, RZ, RZ, R65 ;  /* 0x000000ffff007224 */ /* 0x002fe400078e0041 */
[----:B------:R-:W-:Y:S04]  /*232b0*/  STL [R1+0x2b4], R64 ;  /* 0x0002b44001007387 */ /* 0x000fe80000100800 */
[----:B------:R-:W3:Y:S04]  /*232c0*/  LDL.LU.64 R60, [R1+0x348] ;  /* 0x00034800013c7983 */ /* 0x000ee80000300a00 */
[----:B------:R1:W-:Y:S04]  /*232d0*/  STL [R1+0x2b0], R0 ;  /* 0x0002b00001007387 */ /* 0x0003e80000100800 */
[----:B------:R1:W-:Y:S02]  /*232e0*/  STL [R1+0x2bc], R66 ;  /* 0x0002bc4201007387 */ /* 0x0003e40000100800 */
[----:B-1----:R-:W-:-:S02]  /*232f0*/  IMAD.MOV.U32 R0, RZ, RZ, R67 ;  /* 0x000000ffff007224 */ /* 0x002fc400078e0043 */
[----:B------:R-:W3:Y:S04]  /*23300*/  LDL.LU.64 R64, [R1+0xa18] ;  /* 0x000a180001407983 */ /* 0x000ee80000300a00 */
[----:B------:R-:W-:Y:S04]  /*23310*/  STL [R1+0x2c4], R62 ;  /* 0x0002c43e01007387 */ /* 0x000fe80000100800 */
[----:B------:R1:W-:Y:S04]  /*23320*/  STL [R1+0x2b8], R0 ;  /* 0x0002b80001007387 */ /* 0x0003e80000100800 */
[----:B------:R-:W3:Y:S01]  /*23330*/  LDL.LU.64 R66, [R1+0xa28] ;  /* 0x000a280001427983 */ /* 0x000ee20000300a00 */
[----:B-1----:R-:W-:-:S03]  /*23340*/  IMAD.MOV.U32 R0, RZ, RZ, R63 ;  /* 0x000000ffff007224 */ /* 0x002fc600078e003f */
[----:B------:R-:W-:Y:S04]  /*23350*/  STL [R1+0x2cc], R54 ;  /* 0x0002cc3601007387 */ /* 0x000fe80000100800 */
[----:B------:R1:W-:Y:S04]  /*23360*/  STL [R1+0x2c0], R0 ;  /* 0x0002c00001007387 */ /* 0x0003e80000100800 */
[----:B------:R-:W3:Y:S01]  /*23370*/  LDL.LU.64 R62, [R1+0x650] ;  /* 0x00065000013e7983 */ /* 0x000ee20000300a00 */
[----:B-1----:R-:W-:-:S03]  /*23380*/  IMAD.MOV.U32 R0, RZ, RZ, R55 ;  /* 0x000000ffff007224 */ /* 0x002fc600078e0037 */
[----:B------:R-:W-:Y:S04]  /*23390*/  STL [R1+0x2d4], R68 ;  /* 0x0002d44401007387 */ /* 0x000fe80000100800 */
[----:B------:R1:W-:Y:S02]  /*233a0*/  STL [R1+0x2c8], R0 ;  /* 0x0002c80001007387 */ /* 0x0003e40000100800 */
[----:B-1----:R-:W-:Y:S02]  /*233b0*/  IMAD.MOV.U32 R0, RZ, RZ, R69 ;  /* 0x000000ffff007224 */ /* 0x002fe400078e0045 */
[----:B------:R-:W3:Y:S04]  /*233c0*/  LDL.LU.64 R68, [R1+0x658] ;  /* 0x0006580001447983 */ /* 0x000ee80000300a00 */
[----:B------:R1:W-:Y:S04]  /*233d0*/  STL [R1+0x2d0], R0 ;  /* 0x0002d00001007387 */ /* 0x0003e80000100800 */
[----:B------:R1:W-:Y:S02]  /*233e0*/  STL [R1+0x2dc], R70 ;  /* 0x0002dc4601007387 */ /* 0x0003e40000100800 */
[----:B-1----:R-:W-:-:S02]  /*233f0*/  IMAD.MOV.U32 R0, RZ, RZ, R71 ;  /* 0x000000ffff007224 */ /* 0x002fc400078e0047 */
[----:B------:R-:W3:Y:S04]  /*23400*/  LDL.LU.64 R70, [R1+0x4e8] ;  /* 0x0004e80001467983 */ /* 0x000ee80000300a00 */
[----:B------:R2:W-:Y:S02]  /*23410*/  STL [R1+0x2d8], R0 ;  /* 0x0002d80001007387 */ /* 0x0005e40000100800 */
[----:B--2---:R-:W-:Y:S02]  /*23420*/  IMAD.MOV.U32 R0, RZ, RZ, R37 ;  /* 0x000000ffff007224 */ /* 0x004fe400078e0025 */
[----:B------:R1:W-:Y:S04]  /*23430*/  STL [R1+0x2e4], R36 ;  /* 0x0002e42401007387 */ /* 0x0003e80000100800 */
[----:B-1----:R-:W2:Y:S04]  /*23440*/  LDL.LU.64 R36, [R1+0x4f0] ;  /* 0x0004f00001247983 */ /* 0x002ea80000300a00 */
[----:B------:R1:W-:Y:S04]  /*23450*/  STL [R1+0x2e0], R0 ;  /* 0x0002e00001007387 */ /* 0x0003e80000100800 */
[----:B----4-:R4:W-:Y:S04]  /*23460*/  STL [R1+0x2ec], R56 ;  /* 0x0002ec3801007387 */ /* 0x0109e80000100800 */
[----:B------:R-:W2:Y:S01]  /*23470*/  LDL.LU.64 R54, [R1+0x368] ;  /* 0x0003680001367983 */ /* 0x000ea20000300a00 */
[----:B-1----:R-:W-:-:S03]  /*23480*/  IMAD.MOV.U32 R0, RZ, RZ, R57 ;  /* 0x000000ffff007224 */ /* 0x002fc600078e0039 */
[----:B------:R-:W-:Y:S04]  /*23490*/  STL [R1+0x2f4], R38 ;  /* 0x0002f42601007387 */ /* 0x000fe80000100800 */
[----:B------:R1:W-:Y:S04]  /*234a0*/  STL [R1+0x2e8], R0 ;  /* 0x0002e80001007387 */ /* 0x0003e80000100800 */
[----:B----4-:R-:W4:Y:S01]  /*234b0*/  LDL.LU.64 R56, [R1+0x370] ;  /* 0x0003700001387983 */ /* 0x010f220000300a00 */
[----:B-1----:R-:W-:-:S03]  /*234c0*/  IMAD.MOV.U32 R0, RZ, RZ, R39 ;  /* 0x000000ffff007224 */ /* 0x002fc600078e0027 */
[----:B------:R-:W-:Y:S04]  /*234d0*/  STL [R1+0x2fc], R52 ;  /* 0x0002fc3401007387 */ /* 0x000fe80000100800 */
[----:B------:R1:W-:Y:S04]  /*234e0*/  STL [R1+0x2f0], R0 ;  /* 0x0002f00001007387 */ /* 0x0003e80000100800 */
[----:B------:R-:W4:Y:S01]  /*234f0*/  LDL.LU.64 R38, [R1+0xab8] ;  /* 0x000ab80001267983 */ /* 0x000f220000300a00 */
[----:B-1----:R-:W-:-:S03]  /*23500*/  IMAD.MOV.U32 R0, RZ, RZ, R53 ;  /* 0x000000ffff007224 */ /* 0x002fc600078e0035 */
[----:B---3--:R-:W-:Y:S04]  /*23510*/  STL [R1+0x304], R58 ;  /* 0x0003043a01007387 */ /* 0x008fe80000100800 */
[----:B------:R1:W-:Y:S02]  /*23520*/  STL [R1+0x2f8], R0 ;  /* 0x0002f80001007387 */ /* 0x0003e40000100800 */
[----:B-1----:R-:W-:Y:S02]  /*23530*/  IMAD.MOV.U32 R0, RZ, RZ, R59 ;  /* 0x000000ffff007224 */ /* 0x002fe400078e003b */
[----:B------:R-:W3:Y:S04]  /*23540*/  LDL.LU.64 R58, [R1+0xac8] ;  /* 0x000ac800013a7983 */ /* 0x000ee80000300a00 */
[----:B------:R1:W-:Y:S04]  /*23550*/  STL [R1+0x300], R0 ;  /* 0x0003000001007387 */ /* 0x0003e80000100800 */
[----:B------:R1:W-:Y:S02]  /*23560*/  STL [R1+0x30c], R60 ;  /* 0x00030c3c01007387 */ /* 0x0003e40000100800 */
[----:B-1----:R-:W-:-:S02]  /*23570*/  IMAD.MOV.U32 R0, RZ, RZ, R61 ;  /* 0x000000ffff007224 */ /* 0x002fc400078e003d */
[----:B------:R-:W-:Y:S04]  /*23580*/  STL [R1+0x314], R64 ;  /* 0x0003144001007387 */ /* 0x000fe80000100800 */
[----:B------:R1:W-:Y:S04]  /*23590*/  STL [R1+0x308], R0 ;  /* 0x0003080001007387 */ /* 0x0003e80000100800 */
[----:B------:R-:W3:Y:S01]  /*235a0*/  LDL.LU.64 R60, [R1+0x680] ;  /* 0x00068000013c7983 */ /* 0x000ee20000300a00 */
[----:B-1----:R-:W-:-:S03]  /*235b0*/  IMAD.MOV.U32 R0, RZ, RZ, R65 ;  /* 0x000000ffff007224 */ /* 0x002fc600078e0041 */
[----:B------:R-:W-:Y:S04]  /*235c0*/  STL [R1+0x31c], R66 ;  /* 0x00031c4201007387 */ /* 0x000fe80000100800 */
[----:B------:R1:W-:Y:S04]  /*235d0*/  STL [R1+0x310], R0 ;  /* 0x0003100001007387 */ /* 0x0003e80000100800 */
[----:B------:R-:W3:Y:S01]  /*235e0*/  LDL.LU.64 R64, [R1+0x688] ;  /* 0x0006880001407983 */ /* 0x000ee20000300a00 */
[----:B-1----:R-:W-:-:S03]  /*235f0*/  MOV R0, R67 ;  /* 0x0000004300007202 */ /* 0x002fc60000000f00 */
[----:B------:R-:W-:Y:S04]  /*23600*/  STL [R1+0x324], R62 ;  /* 0x0003243e01007387 */ /* 0x000fe80000100800 */
[----:B------:R1:W-:Y:S04]  /*23610*/  STL [R1+0x318], R0 ;  /* 0x0003180001007387 */ /* 0x0003e80000100800 */
[----:B------:R-:W3:Y:S01]  /*23620*/  LDL.LU.64 R66, [R1+0x528] ;  /* 0x0005280001427983 */ /* 0x000ee20000300a00 */
[----:B-1----:R-:W-:-:S03]  /*23630*/  IMAD.MOV.U32 R0, RZ, RZ, R63 ;  /* 0x000000ffff007224 */ /* 0x002fc600078e003f */
        /* <DEDUP_REMOVED lines=12> */
[----:B------:R-:W-:Y:S04]  /*23700*/  STL [R1+0x344], R54 ;  /* 0x0003443601007387 */ /* 0x000fe80000100800 */
[----:B------:R2:W-:Y:S04]  /*23710*/  STL [R1+0x338], R0 ;  /* 0x0003380001007387 */ /* 0x0005e80000100800 */
[----:B-1----:R-:W3:Y:S01]  /*23720*/  LDL.LU.64 R36, [R1+0xb30] ;  /* 0x000b300001247983 */ /* 0x002ee20000300a00 */
[----:B--2---:R-:W-:-:S03]  /*23730*/  IMAD.MOV.U32 R0, RZ, RZ, R55 ;  /* 0x000000ffff007224 */ /* 0x004fc600078e0037 */
[----:B----4-:R-:W-:Y:S04]  /*23740*/  STL [R1+0x34c], R56 ;  /* 0x00034c3801007387 */ /* 0x010fe80000100800 */
[----:B------:R1:W-:Y:S04]  /*23750*/  STL [R1+0x340], R0 ;  /* 0x0003400001007387 */ /* 0x0003e80000100800 */
[----:B------:R-:W2:Y:S01]  /*23760*/  LDL.LU.64 R174, [R1+0xb38] ;  /* 0x000b380001ae7983 */ /* 0x000ea20000300a00 */
[----:B-1----:R-:W-:-:S05]  /*23770*/  IMAD.MOV.U32 R0, RZ, RZ, R57 ;  /* 0x000000ffff007224 */ /* 0x002fca00078e0039 */
[----:B------:R1:W-:Y:S04]  /*23780*/  STL [R1+0x348], R0 ;  /* 0x0003480001007387 */ /* 0x0003e80000100800 */
[----:B------:R4:W-:Y:S04]  /*23790*/  STL [R1+0x354], R38 ;  /* 0x0003542601007387 */ /* 0x0009e80000100800 */
[----:B------:R-:W2:Y:S01]  /*237a0*/  LDL.LU.64 R52, [R1+0x6e8] ;  /* 0x0006e80001347983 */ /* 0x000ea20000300a00 */
[----:B-1----:R-:W-:-:S03]  /*237b0*/  IMAD.MOV.U32 R0, RZ, RZ, R39 ;  /* 0x000000ffff007224 */ /* 0x002fc600078e0027 */
[----:B------:R-:W2:Y:S04]  /*237c0*/  LDL.LU.64 R56, [R1+0x6f8] ;  /* 0x0006f80001387983 */ /* 0x000ea80000300a00 */
[----:B------:R1:W-:Y:S04]  /*237d0*/  STL [R1+0x350], R0 ;  /* 0x0003500001007387 */ /* 0x0003e80000100800 */
[----:B---3--:R3:W-:Y:S04]  /*237e0*/  STL [R1+0x35c], R58 ;  /* 0x00035c3a01007387 */ /* 0x0087e80000100800 */
[----:B----4-:R-:W4:Y:S01]  /*237f0*/  LDL.LU.64 R38, [R1+0x5a8] ;  /* 0x0005a80001267983 */ /* 0x010f220000300a00 */
[----:B-1----:R-:W-:-:S03]  /*23800*/  IMAD.MOV.U32 R0, RZ, RZ, R59 ;  /* 0x000000ffff007224 */ /* 0x002fc600078e003b */
[----:B---3--:R-:W3:Y:S04]  /*23810*/  LDL.LU.64 R58, [R1+0x5b0] ;  /* 0x0005b000013a7983 */ /* 0x008ee80000300a00 */
[----:B------:R1:W-:Y:S02]  /*23820*/  STL [R1+0x358], R0 ;  /* 0x0003580001007387 */ /* 0x0003e40000100800 */
[----:B-1----:R-:W-:Y:S02]  /*23830*/  IMAD.MOV.U32 R0, RZ, RZ, R61 ;  /* 0x000000ffff007224 */ /* 0x002fe400078e003d */
[----:B------:R1:W-:Y:S04]  /*23840*/  STL [R1+0x364], R60 ;  /* 0x0003643c01007387 */ /* 0x0003e80000100800 */
[----:B-1----:R-:W3:Y:S04]  /*23850*/  LDL.LU.64 R60, [R1+0x3d0] ;  /* 0x0003d000013c7983 */ /* 0x002ee80000300a00 */
[----:B------:R1:W-:Y:S04]  /*23860*/  STL [R1+0x360], R0 ;  /* 0x0003600001007387 */ /* 0x0003e80000100800 */
[----:B------:R1:W-:Y:S02]  /*23870*/  STL [R1+0x36c], R64 ;  /* 0x00036c4001007387 */ /* 0x0003e40000100800 */
[----:B-1----:R-:W-:-:S02]  /*23880*/  IMAD.MOV.U32 R0, RZ, RZ, R65 ;  /* 0x000000ffff007224 */ /* 0x002fc400078e0041 */
        /* <DEDUP_REMOVED lines=13> */
[----:B------:R1:W-:Y:S04]  /*23960*/  STL [R1+0x380], R0 ;  /* 0x0003800001007387 */ /* 0x0003e80000100800 */
[----:B------:R-:W3:Y:S04]  /*23970*/  LDL.LU.64 R62, [R1+0x788] ;  /* 0x00078800013e7983 */ /* 0x000ee80000300a00 */
[----:B------:R-:W3:Y:S01]  /*23980*/  LDL.64 R68, [R1+0x958] ;  /* 0x0009580001447983 */ /* 0x000ee20000100a00 */
[----:B-1----:R-:W-:-:S05]  /*23990*/  IMAD.MOV.U32 R0, RZ, RZ, R71 ;  /* 0x000000ffff007224 */ /* 0x002fca00078e0047 */
[----:B------:R1:W-:Y:S04]  /*239a0*/  STL [R1+0x388], R0 ;  /* 0x0003880001007387 */ /* 0x0003e80000100800 */
[----:B------:R1:W-:Y:S04]  /*239b0*/  STL [R1+0x394], R36 ;  /* 0x0003942401007387 */ /* 0x0003e80000100800 */
[----:B------:R-:W3:Y:S01]  /*239c0*/  LDL.LU.64 R70, [R1+0x5c8] ;  /* 0x0005c80001467983 */ /* 0x000ee20000300a00 */
[----:B-1----:R-:W-:-:S03]  /*239d0*/  IMAD.MOV.U32 R0, RZ, RZ, R37 ;  /* 0x000000ffff007224 */ /* 0x002fc600078e0025 */
[----:B------:R-:W3:Y:S04]  /*239e0*/  LDL.LU.64 R36, [R1+0x5d0] ;  /* 0x0005d00001247983 */ /* 0x000ee80000300a00 */
[----:B------:R1:W-:Y:S04]  /*239f0*/  STL [R1+0x390], R0 ;  /* 0x0003900001007387 */ /* 0x0003e80000100800 */
[----:B--2---:R-:W-:Y:S01]  /*23a00*/  STL [R1+0x39c], R174 ;  /* 0x00039cae01007387 */ /* 0x004fe20000100800 */
[----:B-1----:R-:W-:-:S03]  /*23a10*/  IMAD.MOV.U32 R0, RZ, RZ, R175 ;  /* 0x000000ffff007224 */ /* 0x002fc600078e00af */
[----:B------:R-:W-:Y:S04]  /*23a20*/  STL [R1+0x3a4], R52 ;  /* 0x0003a43401007387 */ /* 0x000fe80000100800 */
[----:B------:R1:W-:Y:S04]  /*23a30*/  STL [R1+0x398], R0 ;  /* 0x0003980001007387 */ /* 0x0003e80000100800 */
[----:B------:R-:W-:Y:S01]  /*23a40*/  STL [R1+0x3ac], R56 ;  /* 0x0003ac3801007387 */ /* 0x000fe20000100800 */
[----:B-1----:R-:W-:-:S05]  /*23a50*/  IMAD.MOV.U32 R0, RZ, RZ, R53 ;  /* 0x000000ffff007224 */ /* 0x002fca00078e0035 */
[----:B------:R1:W-:Y:S04]  /*23a60*/  STL [R1+0x3a0], R0 ;  /* 0x0003a00001007387 */ /* 0x0003e80000100800 */
[----:B----4-:R-:W-:Y:S01]  /*23a70*/  STL [R1+0x3b4], R38 ;  /* 0x0003b42601007387 */ /* 0x010fe20000100800 */
[----:B-1----:R-:W-:-:S05]  /*23a80*/  IMAD.MOV.U32 R0, RZ, RZ, R57 ;  /* 0x000000ffff007224 */ /* 0x002fca00078e0039 */
[----:B------:R1:W-:Y:S04]  /*23a90*/  STL [R1+0x3a8], R0 ;  /* 0x0003a80001007387 */ /* 0x0003e80000100800 */
[----:B---3--:R-:W-:Y:S01]  /*23aa0*/  STL [R1+0x3bc], R58 ;  /* 0x0003bc3a01007387 */ /* 0x008fe20000100800 */
[----:B-1----:R-:W-:-:S05]  /*23ab0*/  MOV R0, R39 ;  /* 0x0000002700007202 */ /* 0x002fca0000000f00 */
[----:B------:R1:W-:Y:S04]  /*23ac0*/  STL [R1+0x3b0], R0 ;  /* 0x0003b00001007387 */ /* 0x0003e80000100800 */
[----:B------:R-:W2:Y:S01]  /*23ad0*/  LDL.LU.64 R38, [R1+0xb80] ;  /* 0x000b800001267983 */ /* 0x000ea20000300a00 */
[----:B-1----:R-:W-:-:S03]  /*23ae0*/  IMAD.MOV.U32 R0, RZ, RZ, R59 ;  /* 0x000000ffff007224 */ /* 0x002fc600078e003b */
[----:B------:R-:W-:Y:S04]  /*23af0*/  STL [R1+0x3c4], R60 ;  /* 0x0003c43c01007387 */ /* 0x000fe80000100800 */
[----:B------:R1:W-:Y:S04]  /*23b00*/  STL [R1+0x3b8], R0 ;  /* 0x0003b80001007387 */ /* 0x0003e80000100800 */
[----:B------:R-:W3:Y:S01]  /*23b10*/  LDL.LU.64 R56, [R1+0xb88] ;  /* 0x000b880001387983 */ /* 0x000ee20000300a00 */
[----:B-1----:R-:W-:-:S05]  /*23b20*/  IMAD.MOV.U32 R0, RZ, RZ, R61 ;  /* 0x000000ffff007224 */ /* 0x002fca00078e003d */
[----:B------:R1:W-:Y:S04]  /*23b30*/  STL [R1+0x3c0], R0 ;  /* 0x0003c00001007387 */ /* 0x0003e80000100800 */
[----:B------:R-:W-:Y:S04]  /*23b40*/  STL [R1+0x3cc], R64 ;  /* 0x0003cc4001007387 */ /* 0x000fe80000100800 */
[----:B------:R-:W3:Y:S01]  /*23b50*/  LDL.LU.64 R58, [R1+0x9e8] ;  /* 0x0009e800013a7983 */ /* 0x000ee20000300a00 */
[----:B-1----:R-:W-:-:S03]  /*23b60*/  IMAD.MOV.U32 R0, RZ, RZ, R65 ;  /* 0x000000ffff007224 */ /* 0x002fc600078e0041 */
[----:B------:R-:W3:Y:S04]  /*23b70*/  LDL.LU.64 R60, [R1+0x9f8] ;  /* 0x0009f800013c7983 */ /* 0x000ee80000300a00 */
[----:B------:R1:W-:Y:S02]  /*23b80*/  STL [R1+0x3c8], R0 ;  /* 0x0003c80001007387 */ /* 0x0003e40000100800 */
[----:B-1----:R-:W-:Y:S02]  /*23b90*/  IMAD.MOV.U32 R0, RZ, RZ, R67 ;  /* 0x000000ffff007224 */ /* 0x002fe400078e0043 */
        /* <DEDUP_REMOVED lines=17> */
[----:B------:R-:W4:Y:S01]  /*23cb0*/  LDL.LU.64 R62, [R1+0xba0] ;  /* 0x000ba000013e7983 */ /* 0x000f220000300a00 */
        /* <DEDUP_REMOVED lines=8> */
[----:B------:R-:W4:Y:S04]  /*23d40*/  LDL.LU.64 R70, [R1+0xa98] ;  /* 0x000a980001467983 */ /* 0x000f280000300a00 */
        /* <DEDUP_REMOVED lines=27> */
[----:B------:R-:W3:Y:S04]  /*23f00*/  LDL.LU.64 R58, [R1+0xb28] ;  /* 0x000b2800013a7983 */ /* 0x000ee80000300a00 */
[----:B----4-:R4:W-:Y:S01]  /*23f10*/  STL [R1+0x454], R62 ;  /* 0x0004543e01007387 */ /* 0x0109e20000100800 */
[----:B-1----:R-:W-:-:S03]  /*23f20*/  IMAD.MOV.U32 R0, RZ, RZ, R63 ;  /* 0x000000ffff007224 */ /* 0x002fc600078e003f */
[----:B------:R-:W3:Y:S04]  /*23f30*/  LDL.LU.64 R60, [R1+0x6b8] ;  /* 0x0006b800013c7983 */ /* 0x000ee80000300a00 */
[----:B------:R-:W-:Y:S04]  /*23f40*/  STL [R1+0x45c], R54 ;  /* 0x00045c3601007387 */ /* 0x000fe80000100800 */
[----:B------:R1:W-:Y:S04]  /*23f50*/  STL [R1+0x450], R0 ;  /* 0x0004500001007387 */ /* 0x0003e80000100800 */
[----:B----4-:R-:W4:Y:S01]  /*23f60*/  LDL.LU.64 R62, [R1+0x6c8] ;  /* 0x0006c800013e7983 */ /* 0x010f220000300a00 */
[----:B-1----:R-:W-:-:S03]  /*23f70*/  IMAD.MOV.U32 R0, RZ, RZ, R55 ;  /* 0x000000ffff007224 */ /* 0x002fc600078e0037 */
[----:B------:R-:W-:Y:S04]  /*23f80*/  STL [R1+0x464], R68 ;  /* 0x0004644401007387 */ /* 0x000fe80000100800 */
[----:B------:R1:W-:Y:S04]  /*23f90*/  STL [R1+0x458], R0 ;  /* 0x0004580001007387 */ /* 0x0003e80000100800 */
[----:B------:R-:W-:Y:S01]  /*23fa0*/  STL [R1+0x46c], R70 ;  /* 0x00046c4601007387 */ /* 0x000fe20000100800 */
[----:B-1----:R-:W-:-:S05]  /*23fb0*/  IMAD.MOV.U32 R0, RZ, RZ, R69 ;  /* 0x000000ffff007224 */ /* 0x002fca00078e0045 */
[----:B------:R1:W-:Y:S02]  /*23fc0*/  STL [R1+0x460], R0 ;  /* 0x0004600001007387 */ /* 0x0003e40000100800 */
[----:B-1----:R-:W-:Y:S02]  /*23fd0*/  MOV R0, R71 ;  /* 0x0000004700007202 */ /* 0x002fe40000000f00 */
[----:B------:R-:W-:Y:S04]  /*23fe0*/  STL [R1+0x474], R36 ;  /* 0x0004742401007387 */ /* 0x000fe80000100800 */
        /* <DEDUP_REMOVED lines=8> */
[----:B------:R-:W2:Y:S04]  /*24070*/  LDL.LU.64 R70, [R1+0xbc8] ;  /* 0x000bc80001467983 */ /* 0x000ea80000300a00 */
[----:B------:R-:W-:Y:S04]  /*24080*/  STL [R1+0x480], R143 ;  /* 0x0004808f01007387 */ /* 0x000fe80000100800 */
[----:B------:R-:W-:Y:S04]  /*24090*/  STL [R1+0x48c], R144 ;  /* 0x00048c9001007387 */ /* 0x000fe80000100800 */
[----:B------:R-:W2:Y:S04]  /*240a0*/  LDL.LU.64 R36, [R1+0xb40] ;  /* 0x000b400001247983 */ /* 0x000ea80000300a00 */
[----:B------:R-:W-:Y:S04]  /*240b0*/  STL [R1+0x488], R145 ;  /* 0x0004889101007387 */ /* 0x000fe80000100800 */
[----:B---3--:R3:W-:Y:S01]  /*240c0*/  STL [R1+0x494], R64 ;  /* 0x0004944001007387 */ /* 0x0087e20000100800 */
[----:B-1----:R-:W-:-:S03]  /*240d0*/  IMAD.MOV.U32 R0, RZ, RZ, R65 ;  /* 0x000000ffff007224 */ /* 0x002fc600078e0041 */
[----:B------:R-:W2:Y:S04]  /*240e0*/  LDL.LU.64 R38, [R1+0xb48] ;  /* 0x000b480001267983 */ /* 0x000ea80000300a00 */
[----:B------:R-:W-:Y:S04]  /*240f0*/  STL [R1+0x49c], R66 ;  /* 0x00049c4201007387 */ /* 0x000fe80000100800 */
[----:B------:R1:W-:Y:S04]  /*24100*/  STL [R1+0x490], R0 ;  /* 0x0004900001007387 */ /* 0x0003e80000100800 */
[----:B---3--:R-:W2:Y:S01]  /*24110*/  LDL.LU.64 R64, [R1+0x758] ;  /* 0x0007580001407983 */ /* 0x008ea20000300a00 */
[----:B-1----:R-:W-:-:S03]  /*24120*/  IMAD.MOV.U32 R0, RZ, RZ, R67 ;  /* 0x000000ffff007224 */ /* 0x002fc600078e0043 */
[----:B------:R-:W-:Y:S04]  /*24130*/  STL [R1+0x4a4], R56 ;  /* 0x0004a43801007387 */ /* 0x000fe80000100800 */
[----:B------:R1:W-:Y:S04]  /*24140*/  STL [R1+0x498], R0 ;  /* 0x0004980001007387 */ /* 0x0003e80000100800 */
[----:B------:R-:W2:Y:S01]  /*24150*/  LDL.LU.64 R66, [R1+0x768] ;  /* 0x0007680001427983 */ /* 0x000ea20000300a00 */
[----:B-1----:R-:W-:-:S03]  /*24160*/  IMAD.MOV.U32 R0, RZ, RZ, R57 ;  /* 0x000000ffff007224 */ /* 0x002fc600078e0039 */
[----:B------:R-:W-:Y:S04]  /*24170*/  STL [R1+0x4ac], R58 ;  /* 0x0004ac3a01007387 */ /* 0x000fe80000100800 */
[----:B------:R1:W-:Y:S02]  /*24180*/  STL [R1+0x4a0], R0 ;  /* 0x0004a00001007387 */ /* 0x0003e40000100800 */
[----:B-1----:R-:W-:Y:S02]  /*24190*/  IMAD.MOV.U32 R0, RZ, RZ, R59 ;  /* 0x000000ffff007224 */ /* 0x002fe400078e003b */
[----:B------:R-:W-:Y:S04]  /*241a0*/  STL [R1+0x4b4], R60 ;  /* 0x0004b43c01007387 */ /* 0x000fe80000100800 */
[----:B------:R1:W-:Y:S04]  /*241b0*/  STL [R1+0x4a8], R0 ;  /* 0x0004a80001007387 */ /* 0x0003e80000100800 */
[----:B------:R-:W3:Y:S01]  /*241c0*/  LDL.LU.64 R58, [R1+0x518] ;  /* 0x00051800013a7983 */ /* 0x000ee20000300a00 */
[----:B-1----:R-:W-:-:S05]  /*241d0*/  IMAD.MOV.U32 R0, RZ, RZ, R61 ;  /* 0x000000ffff007224 */ /* 0x002fca00078e003d */
[----:B------:R1:W-:Y:S04]  /*241e0*/  STL [R1+0x4b0], R0 ;  /* 0x0004b00001007387 */ /* 0x0003e80000100800 */
[----:B----4-:R4:W-:Y:S04]  /*241f0*/  STL [R1+0x4bc], R62 ;  /* 0x0004bc3e01007387 */ /* 0x0109e80000100800 */
[----:B------:R-:W3:Y:S01]  /*24200*/  LDL.LU.64 R60, [R1+0xbd0] ;  /* 0x000bd000013c7983 */ /* 0x000ee20000300a00 */
[----:B-1----:R-:W-:-:S05]  /*24210*/  IMAD.MOV.U32 R0, RZ, RZ, R63 ;  /* 0x000000ffff007224 */ /* 0x002fca00078e003f */
[----:B------:R1:W-:Y:S04]  /*24220*/  STL [R1+0x4b8], R0 ;  /* 0x0004b80001007387 */ /* 0x0003e80000100800 */
[----:B------:R-:W-:Y:S04]  /*24230*/  STL [R1+0x4c4], R146 ;  /* 0x0004c49201007387 */ /* 0x000fe80000100800 */
[----:B------:R-:W-:Y:S04]  /*24240*/  STL [R1+0x4c0], R147 ;  /* 0x0004c09301007387 */ /* 0x000fe80000100800 */
[----:B----4-:R-:W4:Y:S04]  /*24250*/  LDL.LU.64 R62, [R1+0xbd8] ;  /* 0x000bd800013e7983 */ /* 0x010f280000300a00 */
[----:B------:R-:W-:Y:S04]  /*24260*/  STL [R1+0x4cc], R156 ;  /* 0x0004cc9c01007387 */ /* 0x000fe80000100800 */
[----:B------:R-:W-:Y:S04]  /*24270*/  STL [R1+0x4c8], R157 ;  /* 0x0004c89d01007387 */ /* 0x000fe80000100800 */
[----:B------:R-:W4:Y:S04]  /*24280*/  LDL.LU.64 R54, [R1+0xb70] ;  /* 0x000b700001367983 */ /* 0x000f280000300a00 */
[----:B--2---:R2:W-:Y:S04]  /*24290*/  STL [R1+0x4d4], R68 ;  /* 0x0004d44401007387 */ /* 0x0045e80000100800 */
[----:B------:R-:W4:Y:S01]  /*242a0*/  LDL.LU.64 R56, [R1+0xb78] ;  /* 0x000b780001387983 */ /* 0x000f220000300a00 */
[----:B-1----:R-:W-:-:S05]  /*242b0*/  IMAD.MOV.U32 R0, RZ, RZ, R69 ;  /* 0x000000ffff007224 */ /* 0x002fca00078e0045 */
[----:B------:R1:W-:Y:S04]  /*242c0*/  STL [R1+0x4d0], R0 ;  /* 0x0004d00001007387 */ /* 0x0003e80000100800 */
[----:B------:R2:W-:Y:S04]  /*242d0*/  STL [R1+0x4dc], R70 ;  /* 0x0004dc4601007387 */ /* 0x0005e80000100800 */
[----:B--2---:R-:W2:Y:S01]  /*242e0*/  LDL.LU.64 R68, [R1+0x9b8] ;  /* 0x0009b80001447983 */ /* 0x004ea20000300a00 */
[----:B-1----:R-:W-:-:S05]  /*242f0*/  IMAD.MOV.U32 R0, RZ, RZ, R71 ;  /* 0x000000ffff007224 */ /* 0x002fca00078e0047 */
[----:B------:R1:W-:Y:S04]  /*24300*/  STL [R1+0x4d8], R0 ;  /* 0x0004d80001007387 */ /* 0x0003e80000100800 */
[----:B------:R-:W-:Y:S04]  /*24310*/  STL [R1+0x4e4], R36 ;  /* 0x0004e42401007387 */ /* 0x000fe80000100800 */
[----:B------:R-:W2:Y:S01]  /*24320*/  LDL.LU.64 R70, [R1+0x9c8] ;  /* 0x0009c80001467983 */ /* 0x000ea20000300a00 */
[----:B-1----:R-:W-:-:S05]  /*24330*/  IMAD.MOV.U32 R0, RZ, RZ, R37 ;  /* 0x000000ffff007224 */ /* 0x002fca00078e0025 */
[----:B------:R1:W-:Y:S02]  /*24340*/  STL [R1+0x4e0], R0 ;  /* 0x0004e00001007387 */ /* 0x0003e40000100800 */
[----:B-1----:R-:W-:Y:S02]  /*24350*/  IMAD.MOV.U32 R0, RZ, RZ, R39 ;  /* 0x000000ffff007224 */ /* 0x002fe400078e0027 */
[----:B------:R-:W-:Y:S04]  /*24360*/  STL [R1+0x4ec], R38 ;  /* 0x0004ec2601007387 */ /* 0x000fe80000100800 */
[----:B------:R-:W2:Y:S04]  /*24370*/  LDL.LU.64 R36, [R1+0x548] ;  /* 0x0005480001247983 */ /* 0x000ea80000300a00 */
[----:B------:R1:W-:Y:S02]  /*24380*/  STL [R1+0x4e8], R0 ;  /* 0x0004e80001007387 */ /* 0x0003e40000100800 */
[----:B-1----:R-:W-:-:S02]  /*24390*/  IMAD.MOV.U32 R0, RZ, RZ, R65 ;  /* 0x000000ffff007224 */ /* 0x002fc400078e0041 */
[----:B------:R-:W-:Y:S04]  /*243a0*/  STL [R1+0x4f4], R64 ;  /* 0x0004f44001007387 */ /* 0x000fe80000100800 */
[----:B------:R-:W2:Y:S04]  /*243b0*/  LDL.LU.64 R38, [R1+0x560] ;  /* 0x0005600001267983 */ /* 0x000ea80000300a00 */
[----:B------:R1:W-:Y:S04]  /*243c0*/  STL [R1+0x4f0], R0 ;  /* 0x0004f00001007387 */ /* 0x0003e80000100800 */
[----:B------:R1:W-:Y:S02]  /*243d0*/  STL [R1+0x4fc], R66 ;  /* 0x0004fc4201007387 */ /* 0x0003e40000100800 */
[----:B-1----:R-:W-:-:S02]  /*243e0*/  IMAD.MOV.U32 R0, RZ, RZ, R67 ;  /* 0x000000ffff007224 */ /* 0x002fc400078e0043 */
[----:B------:R-:W2:Y:S04]  /*243f0*/  LDL.LU.64 R66, [R1+0xbe0] ;  /* 0x000be00001427983 */ /* 0x000ea80000300a00 */
[----:B------:R1:W-:Y:S04]  /*24400*/  STL [R1+0x4f8], R0 ;  /* 0x0004f80001007387 */ /* 0x0003e80000100800 */
[----:B------:R-:W-:Y:S04]  /*24410*/  STL [R1+0x504], R158 ;  /* 0x0005049e01007387 */ /* 0x000fe80000100800 */
[----:B------:R-:W-:Y:S04]  /*24420*/  STL [R1+0x500], R159 ;  /* 0x0005009f01007387 */ /* 0x000fe80000100800 */
[----:B------:R-:W2:Y:S04]  /*24430*/  LDL.LU.64 R64, [R1+0xbe8] ;  /* 0x000be80001407983 */ /* 0x000ea80000300a00 */
        /* <DEDUP_REMOVED lines=16> */
[----:B------:R2:W-:Y:S01]  /*24540*/  STL [R1+0x52c], R56 ;  /* 0x00052c3801007387 */ /* 0x0005e20000100800 */
[----:B-1----:R-:W-:-:S03]  /*24550*/  MOV R0, R57 ;  /* 0x0000003900007202 */ /* 0x002fc60000000f00 */
[----:B--2---:R-:W2:Y:S04]  /*24560*/  LDL.LU.64 R56, [R1+0x588] ;  /* 0x0005880001387983 */ /* 0x004ea80000300a00 */
[----:B------:R1:W-:Y:S04]  /*24570*/  STL [R1+0x528], R0 ;  /* 0x0005280001007387 */ /* 0x0003e80000100800 */
[----:B------:R1:W-:Y:S02]  /*24580*/  STL [R1+0x534], R68 ;  /* 0x0005344401007387 */ /* 0x0003e40000100800 */
[----:B-1----:R-:W-:-:S02]  /*24590*/  IMAD.MOV.U32 R0, RZ, RZ, R69 ;  /* 0x000000ffff007224 */ /* 0x002fc400078e0045 */
[----:B------:R-:W2:Y:S04]  /*245a0*/  LDL.LU.64 R68, [R1+0x598] ;  /* 0x0005980001447983 */ /* 0x000ea80000300a00 */
        /* <DEDUP_REMOVED lines=20> */
[----:B------:R3:W-:Y:S02]  /*246f0*/  STL [R1+0x558], R0 ;  /* 0x0005580001007387 */ /* 0x0007e40000100800 */
[----:B---3--:R-:W-:Y:S02]  /*24700*/  IMAD.MOV.U32 R0, RZ, RZ, R59 ;  /* 0x000000ffff007224 */ /* 0x008fe400078e003b */
[----:B------:R1:W-:Y:S04]  /*24710*/  STL [R1+0x564], R58 ;  /* 0x0005643a01007387 */ /* 0x0003e80000100800 */
[----:B-1----:R-:W3:Y:S04]  /*24720*/  LDL.LU.64 R58, [R1+0x6d8] ;  /* 0x0006d800013a7983 */ /* 0x002ee80000300a00 */
        /* <DEDUP_REMOVED lines=13> */
[----:B--2---:R-:W-:Y:S04]  /*24800*/  STL [R1+0x584], R56 ;  /* 0x0005843801007387 */ /* 0x004fe80000100800 */
[----:B------:R-:W2:Y:S01]  /*24810*/  LDL.LU.64 R52, [R1+0x708] ;  /* 0x0007080001347983 */ /* 0x000ea20000300a00 */
[----:B-1----:R-:W-:-:S05]  /*24820*/  IMAD.MOV.U32 R0, RZ, RZ, R57 ;  /* 0x000000ffff007224 */ /* 0x002fca00078e0039 */
[----:B------:R1:W-:Y:S04]  /*24830*/  STL [R1+0x580], R0 ;  /* 0x0005800001007387 */ /* 0x0003e80000100800 */
[----:B------:R1:W-:Y:S02]  /*24840*/  STL [R1+0x58c], R68 ;  /* 0x00058c4401007387 */ /* 0x0003e40000100800 */
[----:B-1----:R-:W-:Y:S02]  /*24850*/  IMAD.MOV.U32 R0, RZ, RZ, R69 ;  /* 0x000000ffff007224 */ /* 0x002fe400078e0045 */
        /* <DEDUP_REMOVED lines=18> */
[----:B------:R-:W-:Y:S04]  /*24980*/  STL [R1+0x5b4], R64 ;  /* 0x0005b44001007387 */ /* 0x000fe80000100800 */
[----:B------:R-:W2:Y:S01]  /*24990*/  LDL.LU.64 R56, [R1+0x748] ;  /* 0x0007480001387983 */ /* 0x000ea20000300a00 */
[----:B-1----:R-:W-:-:S05]  /*249a0*/  IMAD.MOV.U32 R0, RZ, RZ, R65 ;  /* 0x000000ffff007224 */ /* 0x002fca00078e0041 */
[----:B------:R1:W-:Y:S04]  /*249b0*/  STL [R1+0x5b0], R0 ;  /* 0x0005b00001007387 */ /* 0x0003e80000100800 */
[----:B---3--:R3:W-:Y:S01]  /*249c0*/  STL [R1+0x5bc], R58 ;  /* 0x0005bc3a01007387 */ /* 0x0087e20000100800 */
[----:B-1----:R-:W-:-:S03]  /*249d0*/  IMAD.MOV.U32 R0, RZ, RZ, R59 ;  /* 0x000000ffff007224 */ /* 0x002fc600078e003b */
[----:B------:R-:W2:Y:S04]  /*249e0*/  LDL.LU.64 R64, [R1+0x750] ;  /* 0x0007500001407983 */ /* 0x000ea80000300a00 */
[----:B------:R-:W-:Y:S04]  /*249f0*/  STL [R1+0x5c4], R60 ;  /* 0x0005c43c01007387 */ /* 0x000fe80000100800 */
[----:B------:R1:W-:Y:S04]  /*24a00*/  STL [R1+0x5b8], R0 ;  /* 0x0005b80001007387 */ /* 0x0003e80000100800 */
[----:B---3--:R-:W3:Y:S01]  /*24a10*/  LDL.LU.64 R58, [R1+0x760] ;  /* 0x00076000013a7983 */ /* 0x008ee20000300a00 */
[----:B-1----:R-:W-:-:S03]  /*24a20*/  MOV R0, R61 ;  /* 0x0000003d00007202 */ /* 0x002fc60000000f00 */
[----:B----4-:R-:W-:Y:S04]  /*24a30*/  STL [R1+0x5cc], R62 ;  /* 0x0005cc3e01007387 */ /* 0x010fe80000100800 */
[----:B------:R1:W-:Y:S04]  /*24a40*/  STL [R1+0x5c0], R0 ;  /* 0x0005c00001007387 */ /* 0x0003e80000100800 */
[----:B------:R-:W4:Y:S01]  /*24a50*/  LDL.LU.64 R60, [R1+0x770] ;  /* 0x00077000013c7983 */ /* 0x000f220000300a00 */
[----:B-1----:R-:W-:-:S03]  /*24a60*/  IMAD.MOV.U32 R0, RZ, RZ, R63 ;  /* 0x000000ffff007224 */ /* 0x002fc600078e003f */
[----:B------:R-:W-:Y:S04]  /*24a70*/  STL [R1+0x5d4], R54 ;  /* 0x0005d43601007387 */ /* 0x000fe80000100800 */
[----:B------:R1:W-:Y:S04]  /*24a80*/  STL [R1+0x5c8], R0 ;  /* 0x0005c80001007387 */ /* 0x0003e80000100800 */
[----:B------:R-:W4:Y:S01]  /*24a90*/  LDL.LU.64 R62, [R1+0x778] ;  /* 0x00077800013e7983 */ /* 0x000f220000300a00 */
[----:B-1----:R-:W-:-:S03]  /*24aa0*/  IMAD.MOV.U32 R0, RZ, RZ, R55 ;  /* 0x000000ffff007224 */ /* 0x002fc600078e0037 */
[----:B--2---:R-:W-:Y:S04]  /*24ab0*/  STL [R1+0x5dc], R52 ;  /* 0x0005dc3401007387 */ /* 0x004fe80000100800 */
[----:B------:R1:W-:Y:S04]  /*24ac0*/  STL [R1+0x5d0], R0 ;  /* 0x0005d00001007387 */ /* 0x0003e80000100800 */
[----:B------:R-:W2:Y:S01]  /*24ad0*/  LDL.LU.64 R54, [R1+0x780] ;  /* 0x0007800001367983 */ /* 0x000ea20000300a00 */
[----:B-1----:R-:W-:-:S03]  /*24ae0*/  IMAD.MOV.U32 R0, RZ, RZ, R53 ;  /* 0x000000ffff007224 */ /* 0x002fc600078e0035 */
[----:B------:R-:W-:Y:S04]  /*24af0*/  STL [R1+0x5e4], R68 ;  /* 0x0005e44401007387 */ /* 0x000fe80000100800 */
[----:B------:R1:W-:Y:S02]  /*24b00*/  STL [R1+0x5d8], R0 ;  /* 0x0005d80001007387 */ /* 0x0003e40000100800 */
[----:B-1----:R-:W-:Y:S02]  /*24b10*/  IMAD.MOV.U32 R0, RZ, RZ, R69 ;  /* 0x000000ffff007224 */ /* 0x002fe400078e0045 */
[----:B------:R-:W2:Y:S04]  /*24b20*/  LDL.64 R68, [R1+0x950] ;  /* 0x0009500001447983 */ /* 0x000ea80000100a00 */
[----:B------:R1:W-:Y:S04]  /*24b30*/  STL [R1+0x5e0], R0 ;  /* 0x0005e00001007387 */ /* 0x0003e80000100800 */
[----:B------:R1:W-:Y:S02]  /*24b40*/  STL [R1+0x5ec], R70 ;  /* 0x0005ec4601007387 */ /* 0x0003e40000100800 */
[----:B-1----:R-:W-:-:S02]  /*24b50*/  IMAD.MOV.U32 R0, RZ, RZ, R71 ;  /* 0x000000ffff007224 */ /* 0x002fc400078e0047 */
[----:B------:R-:W2:Y:S04]  /*24b60*/  LDL.64 R70, [R1+0x960] ;  /* 0x0009600001467983 */ /* 0x000ea80000100a00 */
        /* <DEDUP_REMOVED lines=15> */
[----:B------:R-:W-:Y:S04]  /*24c60*/  STL [R1+0x614], R64 ;  /* 0x0006144001007387 */ /* 0x000fe80000100800 */
[----:B------:R1:W-:Y:S04]  /*24c70*/  STL [R1+0x608], R0 ;  /* 0x0006080001007387 */ /* 0x0003e80000100800 */
[----:B------:R-:W2:Y:S01]  /*24c80*/  LDL.LU.64 R56, [R1+0x990] ;  /* 0x0009900001387983 */ /* 0x000ea20000300a00 */
[----:B-1----:R-:W-:-:S03]  /*24c90*/  IMAD.MOV.U32 R0, RZ, RZ, R65 ;  /* 0x000000ffff007224 */ /* 0x002fc600078e0041 */
[----:B---3--:R-:W-:Y:S04]  /*24ca0*/  STL [R1+0x61c], R58 ;  /* 0x00061c3a01007387 */ /* 0x008fe80000100800 */
[----:B------:R1:W-:Y:S04]  /*24cb0*/  STL [R1+0x610], R0 ;  /* 0x0006100001007387 */ /* 0x0003e80000100800 */
[----:B------:R-:W3:Y:S01]  /*24cc0*/  LDL.LU.64 R64, [R1+0x998] ;  /* 0x0009980001407983 */ /* 0x000ee20000300a00 */
[----:B-1----:R-:W-:-:S03]  /*24cd0*/  IMAD.MOV.U32 R0, RZ, RZ, R59 ;  /* 0x000000ffff007224 */ /* 0x002fc600078e003b */
        /* <DEDUP_REMOVED lines=10> */
[----:B------:R-:W2:Y:S04]  /*24d80*/  LDL.LU.64 R62, [R1+0x9b0] ;  /* 0x0009b000013e7983 */ /* 0x000ea80000300a00 */
        /* <DEDUP_REMOVED lines=11> */
[----:B------:R1:W-:Y:S04]  /*24e40*/  STL [R1+0x64c], R36 ;  /* 0x00064c2401007387 */ /* 0x0003e80000100800 */
[----:B------:R-:W2:Y:S01]  /*24e50*/  LDL.LU.64 R54, [R1+0x9e0] ;  /* 0x0009e00001367983 */ /* 0x000ea20000300a00 */
[----:B-1----:R-:W-:-:S03]  /*24e60*/  IMAD.MOV.U32 R0, RZ, RZ, R37 ;  /* 0x000000ffff007224 */ /* 0x002fc600078e0025 */
[----:B------:R-:W-:Y:S04]  /*24e70*/  STL [R1+0x654], R38 ;  /* 0x0006542601007387 */ /* 0x000fe80000100800 */
[----:B------:R1:W-:Y:S04]  /*24e80*/  STL [R1+0x648], R0 ;  /* 0x0006480001007387 */ /* 0x0003e80000100800 */
[----:B------:R-:W2:Y:S01]  /*24e90*/  LDL.LU.64 R36, [R1+0x9f0] ;  /* 0x0009f00001247983 */ /* 0x000ea20000300a00 */
[----:B-1----:R-:W-:-:S03]  /*24ea0*/  IMAD.MOV.U32 R0, RZ, RZ, R39 ;  /* 0x000000ffff007224 */ /* 0x002fc600078e0027 */
[----:B------:R-:W-:Y:S04]  /*24eb0*/  STL [R1+0x65c], R66 ;  /* 0x00065c4201007387 */ /* 0x000fe80000100800 */
[----:B------:R1:W-:Y:S04]  /*24ec0*/  STL [R1+0x650], R0 ;  /* 0x0006500001007387 */ /* 0x0003e80000100800 */
[----:B------:R-:W2:Y:S01]  /*24ed0*/  LDL.LU.64 R38, [R1+0xa00] ;  /* 0x000a000001267983 */ /* 0x000ea20000300a00 */
[----:B-1----:R-:W-:-:S03]  /*24ee0*/  MOV R0, R67 ;  /* 0x0000004300007202 */ /* 0x002fc60000000f00 */
[----:B------:R-:W2:Y:S04]  /*24ef0*/  LDL.LU.64 R66, [R1+0xa08] ;  /* 0x000a080001427983 */ /* 0x000ea80000300a00 */
[----:B------:R1:W-:Y:S04]  /*24f00*/  STL [R1+0x658], R0 ;  /* 0x0006580001007387 */ /* 0x0003e80000100800 */
[----:B------:R1:W-:Y:S02]  /*24f10*/  STL [R1+0x664], R56 ;  /* 0x0006643801007387 */ /* 0x0003e40000100800 */
[----:B-1----:R-:W-:-:S02]  /*24f20*/  IMAD.MOV.U32 R0, RZ, RZ, R57 ;  /* 0x000000ffff007224 */ /* 0x002fc400078e0039 */
[----:B------:R-:W2:Y:S04]  /*24f30*/  LDL.LU.64 R56, [R1+0xa10] ;  /* 0x000a100001387983 */ /* 0x000ea80000300a00 */
[----:B------:R1:W-:Y:S04]  /*24f40*/  STL [R1+0x660], R0 ;  /* 0x0006600001007387 */ /* 0x0003e80000100800 */
[----:B---3--:R3:W-:Y:S01]  /*24f50*/  STL [R1+0x66c], R64 ;  /* 0x00066c4001007387 */ /* 0x0087e20000100800 */
[----:B-1----:R-:W-:-:S03]  /*24f60*/  IMAD.MOV.U32 R0, RZ, RZ, R65 ;  /* 0x000000ffff007224 */ /* 0x002fc600078e0041 */
[----:B---3--:R-:W3:Y:S04]  /*24f70*/  LDL.LU.64 R64, [R1+0xa20] ;  /* 0x000a200001407983 */ /* 0x008ee80000300a00 */
        /* <DEDUP_REMOVED lines=9> */
[----:B--2---:R2:W-:Y:S01]  /*25010*/  STL [R1+0x684], R62 ;  /* 0x0006843e01007387 */ /* 0x0045e20000100800 */
[----:B-1----:R-:W-:-:S03]  /*25020*/  IMAD.MOV.U32 R0, RZ, RZ, R63 ;  /* 0x000000ffff007224 */ /* 0x002fc600078e003f */
[----:B------:R-:W-:Y:S04]  /*25030*/  STL [R1+0x68c], R52 ;  /* 0x00068c3401007387 */ /* 0x000fe80000100800 */
[----:B------:R1:W-:Y:S04]  /*25040*/  STL [R1+0x680], R0 ;  /* 0x0006800001007387 */ /* 0x0003e80000100800 */
[----:B--2---:R-:W2:Y:S01]  /*25050*/  LDL.LU.64 R62, [R1+0xa40] ;  /* 0x000a4000013e7983 */ /* 0x004ea20000300a00 */
[----:B-1----:R-:W-:-:S03]  /*25060*/  IMAD.MOV.U32 R0, RZ, RZ, R53 ;  /* 0x000000ffff007224 */ /* 0x002fc600078e0035 */
[----:B------:R-:W-:Y:S04]  /*25070*/  STL [R1+0x694], R68 ;  /* 0x0006944401007387 */ /* 0x000fe80000100800 */
[----:B------:R1:W-:Y:S02]  /*25080*/  STL [R1+0x688], R0 ;  /* 0x0006880001007387 */ /* 0x0003e40000100800 */
[----:B-1----:R-:W-:Y:S02]  /*25090*/  IMAD.MOV.U32 R0, RZ, RZ, R69 ;  /* 0x000000ffff007224 */ /* 0x002fe400078e0045 */
        /* <DEDUP_REMOVED lines=20> */
[----:B------:R1:W-:Y:S04]  /*251e0*/  STL [R1+0x6b8], R0 ;  /* 0x0006b80001007387 */ /* 0x0003e80000100800 */
[----:B------:R-:W2:Y:S01]  /*251f0*/  LDL.LU.64 R66, [R1+0xa78] ;  /* 0x000a780001427983 */ /* 0x000ea20000300a00 */
[----:B-1----:R-:W-:-:S03]  /*25200*/  IMAD.MOV.U32 R0, RZ, RZ, R57 ;  /* 0x000000ffff007224 */ /* 0x002fc600078e0039 */
[----:B---3--:R-:W-:Y:S04]  /*25210*/  STL [R1+0x6cc], R64 ;  /* 0x0006cc4001007387 */ /* 0x008fe80000100800 */
[----:B------:R1:W-:Y:S02]  /*25220*/  STL [R1+0x6c0], R0 ;  /* 0x0006c00001007387 */ /* 0x0003e40000100800 */
[----:B-1----:R-:W-:Y:S02]  /*25230*/  IMAD.MOV.U32 R0, RZ, RZ, R65 ;  /* 0x000000ffff007224 */ /* 0x002fe400078e0041 */
[----:B------:R-:W3:Y:S04]  /*25240*/  LDL.LU.64 R64, [R1+0xa80] ;  /* 0x000a800001407983 */ /* 0x000ee80000300a00 */
[----:B------:R1:W-:Y:S04]  /*25250*/  STL [R1+0x6c8], R0 ;  /* 0x0006c80001007387 */ /* 0x0003e80000100800 */
[----:B----4-:R-:W-:Y:S04]  /*25260*/  STL [R1+0x6d4], R58 ;  /* 0x0006d43a01007387 */ /* 0x010fe80000100800 */
[----:B------:R-:W4:Y:S01]  /*25270*/  LDL.LU.64 R178, [R1+0xa90] ;  /* 0x000a900001b27983 */ /* 0x000f220000300a00 */
[----:B-1----:R-:W-:-:S03]  /*25280*/  IMAD.MOV.U32 R0, RZ, RZ, R59 ;  /* 0x000000ffff007224 */ /* 0x002fc600078e003b */
[----:B------:R-:W-:Y:S04]  /*25290*/  STL [R1+0x6dc], R60 ;  /* 0x0006dc3c01007387 */ /* 0x000fe80000100800 */
[----:B------:R1:W-:Y:S04]  /*252a0*/  STL [R1+0x6d0], R0 ;  /* 0x0006d00001007387 */ /* 0x0003e80000100800 */
[----:B------:R-:W4:Y:S04]  /*252b0*/  LDL.LU.64 R172, [R1+0xaa0] ;  /* 0x000aa00001ac7983 */ /* 0x000f280000300a00 */
[----:B------:R-:W4:Y:S01]  /*252c0*/  LDL.LU.64 R174, [R1+0xaa8] ;  /* 0x000aa80001ae7983 */ /* 0x000f220000300a00 */
[----:B-1----:R-:W-:-:S05]  /*252d0*/  IMAD.MOV.U32 R0, RZ, RZ, R61 ;  /* 0x000000ffff007224 */ /* 0x002fca00078e003d */
[----:B------:R1:W-:Y:S04]  /*252e0*/  STL [R1+0x6d8], R0 ;  /* 0x0006d80001007387 */ /* 0x0003e80000100800 */
[----:B--2---:R-:W-:Y:S04]  /*252f0*/  STL [R1+0x6e4], R62 ;  /* 0x0006e43e01007387 */ /* 0x004fe80000100800 */
[----:B------:R-:W2:Y:S01]  /*25300*/  LDL.LU.64 R52, [R1+0xab0] ;  /* 0x000ab00001347983 */ /* 0x000ea20000300a00 */
[----:B-1----:R-:W-:-:S03]  /*25310*/  IMAD.MOV.U32 R0, RZ, RZ, R63 ;  /* 0x000000ffff007224 */ /* 0x002fc600078e003f */
[----:B------:R-:W2:Y:S04]  /*25320*/  LDL.LU.64 R54, [R1+0xac0] ;  /* 0x000ac00001367983 */ /* 0x000ea80000300a00 */
[----:B------:R1:W-:Y:S04]  /*25330*/  STL [R1+0x6e0], R0 ;  /* 0x0006e00001007387 */ /* 0x0003e80000100800 */
[----:B------:R-:W-:Y:S04]  /*25340*/  STL [R1+0x6ec], R68 ;  /* 0x0006ec4401007387 */ /* 0x000fe80000100800 */
[----:B------:R-:W2:Y:S01]  /*25350*/  LDL.LU.64 R56, [R1+0xad0] ;  /* 0x000ad00001387983 */ /* 0x000ea20000300a00 */
[----:B-1----:R-:W-:-:S03]  /*25360*/  IMAD.MOV.U32 R0, RZ, RZ, R69 ;  /* 0x000000ffff007224 */ /* 0x002fc600078e0045 */
[----:B------:R-:W2:Y:S04]  /*25370*/  LDL.LU.64 R58, [R1+0xad8] ;  /* 0x000ad800013a7983 */ /* 0x000ea80000300a00 */
[----:B------:R1:W-:Y:S04]  /*25380*/  STL [R1+0x6e8], R0 ;  /* 0x0006e80001007387 */ /* 0x0003e80000100800 */
[----:B------:R-:W-:Y:S04]  /*25390*/  STL [R1+0x6f4], R70 ;  /* 0x0006f44601007387 */ /* 0x000fe80000100800 */
[----:B------:R-:W2:Y:S01]  /*253a0*/  LDL.LU.64 R60, [R1+0xae0] ;  /* 0x000ae000013c7983 */ /* 0x000ea20000300a00 */
[----:B-1----:R-:W-:-:S03]  /*253b0*/  MOV R0, R71 ;  /* 0x0000004700007202 */ /* 0x002fc60000000f00 */
[----:B------:R-:W2:Y:S04]  /*253c0*/  LDL.LU.64 R62, [R1+0xae8] ;  /* 0x000ae800013e7983 */ /* 0x000ea80000300a00 */
[----:B------:R1:W-:Y:S04]  /*253d0*/  STL [R1+0x6f0], R0 ;  /* 0x0006f00001007387 */ /* 0x0003e80000100800 */
[----:B------:R-:W-:Y:S01]  /*253e0*/  STL [R1+0x6fc], R36 ;  /* 0x0006fc2401007387 */ /* 0x000fe20000100800 */
[----:B-1----:R-:W-:-:S03]  /*253f0*/  IMAD.MOV.U32 R0, RZ, RZ, R37 ;  /* 0x000000ffff007224 */ /* 0x002fc600078e0025 */
[----:B------:R-:W2:Y:S04]  /*25400*/  LDL.LU.64 R68, [R1+0xaf0] ;  /* 0x000af00001447983 */ /* 0x000ea80000300a00 */
[----:B------:R-:W2:Y:S04]  /*25410*/  LDL.LU.64 R70, [R1+0xb00] ;  /* 0x000b000001467983 */ /* 0x000ea80000300a00 */
[----:B------:R1:W-:Y:S02]  /*25420*/  STL [R1+0x6f8], R0 ;  /* 0x0006f80001007387 */ /* 0x0003e40000100800 */
[----:B-1----:R-:W-:-:S02]  /*25430*/  IMAD.MOV.U32 R0, RZ, RZ, R39 ;  /* 0x000000ffff007224 */ /* 0x002fc400078e0027 */
[----:B------:R-:W-:Y:S04]  /*25440*/  STL [R1+0x704], R38 ;  /* 0x0007042601007387 */ /* 0x000fe80000100800 */
[----:B------:R-:W2:Y:S04]  /*25450*/  LDL.LU.64 R36, [R1+0xaf8] ;  /* 0x000af80001247983 */ /* 0x000ea80000300a00 */
[----:B------:R-:W-:Y:S04]  /*25460*/  STL [R1+0x70c], R66 ;  /* 0x00070c4201007387 */ /* 0x000fe80000100800 */
[----:B------:R1:W-:Y:S02]  /*25470*/  STL [R1+0x700], R0 ;  /* 0x0007000001007387 */ /* 0x0003e40000100800 */
[----:B-1----:R-:W-:-:S02]  /*25480*/  IMAD.MOV.U32 R0, RZ, RZ, R67 ;  /* 0x000000ffff007224 */ /* 0x002fc400078e0043 */
[----:B------:R-:W2:Y:S04]  /*25490*/  LDL.LU.64 R66, [R1+0xb08] ;  /* 0x000b080001427983 */ /* 0x000ea80000300a00 */
[----:B------:R-:W2:Y:S04]  /*254a0*/  LDL.LU.64 R38, [R1+0xb18] ;  /* 0x000b180001267983 */ /* 0x000ea80000300a00 */
[----:B------:R3:W-:Y:S02]  /*254b0*/  STL [R1+0x708], R0 ;  /* 0x0007080001007387 */ /* 0x0007e40000100800 */
[----:B---3--:R-:W-:-:S02]  /*254c0*/  IMAD.MOV.U32 R0, RZ, RZ, R65 ;  /* 0x000000ffff007224 */ /* 0x008fc400078e0041 */
[----:B------:R1:W-:Y:S04]  /*254d0*/  STL [R1+0x714], R64 ;  /* 0x0007144001007387 */ /* 0x0003e80000100800 */
[----:B----4-:R-:W-:Y:S04]  /*254e0*/  STL [R1+0x71c], R178 ;  /* 0x00071cb201007387 */ /* 0x010fe80000100800 */
[----:B------:R3:W-:Y:S04]  /*254f0*/  STL [R1+0x710], R0 ;  /* 0x0007100001007387 */ /* 0x0007e80000100800 */
[----:B-1----:R-:W4:Y:S01]  /*25500*/  LDL.LU.64 R64, [R1+0xb10] ;  /* 0x000b100001407983 */ /* 0x002f220000300a00 */
[----:B---3--:R-:W-:-:S03]  /*25510*/  IMAD.MOV.U32 R0, RZ, RZ, R179 ;  /* 0x000000ffff007224 */ /* 0x008fc600078e00b3 */
[----:B------:R-:W-:Y:S04]  /*25520*/  STL [R1+0x724], R172 ;  /* 0x000724ac01007387 */ /* 0x000fe80000100800 */
[----:B------:R1:W-:Y:S04]  /*25530*/  STL [R1+0x718], R0 ;  /* 0x0007180001007387 */ /* 0x0003e80000100800 */
[----:B------:R-:W-:Y:S01]  /*25540*/  STL [R1+0x72c], R174 ;  /* 0x00072cae01007387 */ /* 0x000fe20000100800 */
[----:B-1----:R-:W-:-:S05]  /*25550*/  IMAD.MOV.U32 R0, RZ, RZ, R173 ;  /* 0x000000ffff007224 */ /* 0x002fca00078e00ad */
[----:B------:R1:W-:Y:S04]  /*25560*/  STL [R1+0x720], R0 ;  /* 0x0007200001007387 */ /* 0x0003e80000100800 */
[----:B--2---:R-:W-:Y:S01]  /*25570*/  STL [R1+0x734], R52 ;  /* 0x0007343401007387 */ /* 0x004fe20000100800 */
[----:B-1----:R-:W-:-:S05]  /*25580*/  IMAD.MOV.U32 R0, RZ, RZ, R175 ;  /* 0x000000ffff007224 */ /* 0x002fca00078e00af */
        /* <DEDUP_REMOVED lines=14> */
[----:B-1----:R-:W-:-:S03]  /*25670*/  IMAD.MOV.U32 R0, RZ, RZ, R61 ;  /* 0x000000ffff007224 */ /* 0x002fc600078e003d */
[----:B------:R-:W1:Y:S04]  /*25680*/  S2R R204, SR_TID.X ;  /* 0x0000000000cc7919 */ /* 0x000e680000002100 */
[----:B------:R2:W-:Y:S04]  /*25690*/  STL [R1+0x750], R0 ;  /* 0x0007500001007387 */ /* 0x0005e80000100800 */
[----:B------:R-:W-:Y:S01]  /*256a0*/  STL [R1+0x764], R68 ;  /* 0x0007644401007387 */ /* 0x000fe20000100800 */
[----:B--2---:R-:W-:-:S05]  /*256b0*/  IMAD.MOV.U32 R0, RZ, RZ, R63 ;  /* 0x000000ffff007224 */ /* 0x004fca00078e003f */
[----:B------:R2:W-:Y:S04]  /*256c0*/  STL [R1+0x758], R0 ;  /* 0x0007580001007387 */ /* 0x0005e80000100800 */
[----:B------:R-:W-:Y:S01]  /*256d0*/  STL [R1+0x76c], R70 ;  /* 0x00076c4601007387 */ /* 0x000fe20000100800 */
[----:B--2---:R-:W-:-:S05]  /*256e0*/  IMAD.MOV.U32 R0, RZ, RZ, R69 ;  /* 0x000000ffff007224 */ /* 0x004fca00078e0045 */
[----:B------:R2:W-:Y:S01]  /*256f0*/  STL [R1+0x760], R0 ;  /* 0x0007600001007387 */ /* 0x0005e20000100800 */
[----:B------:R-:W-:-:S03]  /*25700*/  IMAD.MOV.U32 R2, RZ, RZ, R37 ;  /* 0x000000ffff027224 */ /* 0x000fc600078e0025 */
[----:B------:R-:W-:Y:S01]  /*25710*/  STL [R1+0x774], R36 ;  /* 0x0007742401007387 */ /* 0x000fe20000100800 */
[----:B--2---:R-:W-:-:S05]  /*25720*/  IMAD.MOV.U32 R0, RZ, RZ, R71 ;  /* 0x000000ffff007224 */ /* 0x004fca00078e0047 */
[----:B------:R2:W-:Y:S04]  /*25730*/  STL [R1+0x768], R0 ;  /* 0x0007680001007387 */ /* 0x0005e80000100800 */
[----:B------:R3:W-:Y:S01]  /*25740*/  STL [R1+0x770], R2 ;  /* 0x0007700201007387 */ /* 0x0007e20000100800 */
[----:B--2---:R-:W-:Y:S02]  /*25750*/  IMAD.MOV.U32 R0, RZ, RZ, 0x7f ;  /* 0x0000007fff007424 */ /* 0x004fe400078e00ff */
[----:B------:R-:W-:Y:S01]  /*25760*/  IMAD.MOV.U32 R205, RZ, RZ, R3 ;  /* 0x000000ffffcd7224 */ /* 0x000fe200078e0003 */
[C---:B-1----:R-:W-:Y:S02]  /*25770*/  LOP3.LUT R3, R204.reuse, 0x7, RZ, 0xc0, !PT ;  /* 0x00000007cc037812 */ /* 0x042fe400078ec0ff */
[----:B------:R-:W-:-:S03]  /*25780*/  LOP3.LUT R5, R204, 0x3, RZ, 0xc0, !PT ;  /* 0x00000003cc057812 */ /* 0x000fc600078ec0ff */
[----:B------:R-:W-:Y:S02]  /*25790*/  IMAD R3, R3, 0x210, RZ ;  /* 0x0000021003037824 */ /* 0x000fe400078e02ff */
[----:B------:R-:W-:Y:S02]  /*257a0*/  IMAD.MOV.U32 R223, RZ, RZ, R224 ;  /* 0x000000ffffdf7224 */ /* 0x000fe400078e00e0 */
[----:B------:R-:W-:Y:S02]  /*257b0*/  IMAD.MOV.U32 R222, RZ, RZ, R225 ;  /* 0x000000ffffde7224 */ /* 0x000fe400078e00e1 */
[----:B------:R-:W-:Y:S02]  /*257c0*/  IMAD.MOV.U32 R225, RZ, RZ, R226 ;  /* 0x000000ffffe17224 */ /* 0x000fe400078e00e2 */
[----:B------:R-:W-:Y:S02]  /*257d0*/  IMAD.MOV.U32 R224, RZ, RZ, R227 ;  /* 0x000000ffffe07224 */ /* 0x000fe400078e00e3 */
[----:B------:R-:W-:-:S02]  /*257e0*/  IMAD.MOV.U32 R227, RZ, RZ, R228 ;  /* 0x000000ffffe37224 */ /* 0x000fc400078e00e4 */
[----:B------:R-:W-:Y:S01]  /*257f0*/  IMAD.MOV.U32 R226, RZ, RZ, R229 ;  /* 0x000000ffffe27224 */ /* 0x000fe200078e00e5 */
[----:B------:R-:W-:Y:S01]  /*25800*/  MOV R229, R230 ;  /* 0x000000e600e57202 */ /* 0x000fe20000000f00 */
[----:B------:R-:W-:Y:S02]  /*25810*/  IMAD.MOV.U32 R228, RZ, RZ, R231 ;  /* 0x000000ffffe47224 */ /* 0x000fe400078e00e7 */
[----:B------:R-:W-:Y:S02]  /*25820*/  IMAD.MOV.U32 R231, RZ, RZ, R232 ;  /* 0x000000ffffe77224 */ /* 0x000fe400078e00e8 */
[----:B------:R-:W-:Y:S02]  /*25830*/  IMAD.MOV.U32 R230, RZ, RZ, R233 ;  /* 0x000000ffffe67224 */ /* 0x000fe400078e00e9 */
[----:B------:R-:W-:Y:S02]  /*25840*/  IMAD.MOV.U32 R233, RZ, RZ, R238 ;  /* 0x000000ffffe97224 */ /* 0x000fe400078e00ee */
[----:B------:R-:W-:-:S02]  /*25850*/  IMAD.MOV.U32 R232, RZ, RZ, R239 ;  /* 0x000000ffffe87224 */ /* 0x000fc400078e00ef */
[----:B------:R-:W-:Y:S02]  /*25860*/  IMAD.MOV.U32 R239, RZ, RZ, R240 ;  /* 0x000000ffffef7224 */ /* 0x000fe400078e00f0 */
[----:B------:R-:W-:Y:S02]  /*25870*/  IMAD.MOV.U32 R238, RZ, RZ, R241 ;  /* 0x000000ffffee7224 */ /* 0x000fe400078e00f1 */
[----:B------:R-:W-:Y:S01]  /*25880*/  IMAD.MOV.U32 R207, RZ, RZ, R208 ;  /* 0x000000ffffcf7224 */ /* 0x000fe200078e00d0 */
[----:B------:R-:W-:Y:S01]  /*25890*/  MOV R208, R211 ;  /* 0x000000d300d07202 */ /* 0x000fe20000000f00 */
[----:B------:R-:W-:Y:S02]  /*258a0*/  IMAD.MOV.U32 R206, RZ, RZ, R209 ;  /* 0x000000ffffce7224 */ /* 0x000fe400078e00d1 */
[----:B------:R-:W-:Y:S02]  /*258b0*/  IMAD.MOV.U32 R241, RZ, RZ, R242 ;  /* 0x000000fffff17224 */ /* 0x000fe400078e00f2 */
[----:B------:R-:W-:Y:S01]  /*258c0*/  IMAD.MOV.U32 R240, RZ, RZ, R243 ;  /* 0x000000fffff07224 */ /* 0x000fe200078e00f3 */
[----:B------:R1:W-:Y:S01]  /*258d0*/  STL [R1+0x77c], R66 ;  /* 0x00077c4201007387 */ /* 0x0003e20000100800 */
[----:B---3--:R-:W-:-:S03]  /*258e0*/  IMAD.MOV.U32 R2, RZ, RZ, R67 ;  /* 0x000000ffff027224 */ /* 0x008fc600078e0043 */
[----:B------:R-:W-:Y:S04]  /*258f0*/  STL [R1+0x784], R38 ;  /* 0x0007842601007387 */ /* 0x000fe80000100800 */
[----:B------:R2:W-:Y:S01]  /*25900*/  STL [R1+0x778], R2 ;  /* 0x0007780201007387 */ /* 0x0005e20000100800 */
[----:B-1----:R-:W-:Y:S02]  /*25910*/  IADD3 R67, R0, c[0x0][0x180], RZ ;  /* 0x0000600000437a10 */ /* 0x002fe40007ffe0ff */
[----:B------:R-:W-:Y:S02]  /*25920*/  MOV R0, R39 ;  /* 0x0000002700007202 */ /* 0x000fe40000000f00 */
[----:B--2---:R-:W-:-:S04]  /*25930*/  SHF.R.S32.HI R2, RZ, 0x1f, R67 ;  /* 0x0000001fff027819 */ /* 0x004fc80000011443 */
[----:B------:R-:W-:Y:S01]  /*25940*/  LEA.HI R2, R2, R67, RZ, 0x7 ;  /* 0x0000004302027211 */ /* 0x000fe200078f38ff */
[----:B----4-:R-:W-:Y:S01]  /*25950*/  STL [R1+0x78c], R64 ;  /* 0x00078c4001007387 */ /* 0x010fe20000100800 */
[----:B------:R-:W-:-:S03]  /*25960*/  IMAD.MOV.U32 R6, RZ, RZ, R65 ;  /* 0x000000ffff067224 */ /* 0x000fc600078e0041 */
[----:B------:R1:W-:Y:S04]  /*25970*/  STL [R1+0x780], R0 ;  /* 0x0007800001007387 */ /* 0x0003e80000100800 */
[----:B------:R2:W-:Y:S01]  /*25980*/  STL [R1+0x788], R6 ;  /* 0x0007880601007387 */ /* 0x0005e20000100800 */
[----:B-1----:R-:W-:-:S05]  /*25990*/  IMAD.SHL.U32 R0, R204, 0x2, RZ ;  /* 0x00000002cc007824 */ /* 0x002fca00078e00ff */
[----:B------:R-:W-:Y:S02]  /*259a0*/  LOP3.LUT R4, R0, 0xc0, RZ, 0xc0, !PT ;  /* 0x000000c000047812 */ /* 0x000fe400078ec0ff */
[----:B--2---:R-:W-:Y:S01]  /*259b0*/  LOP3.LUT R6, R3, 0x30, R0, 0x78, !PT ;  /* 0x0000003003067812 */ /* 0x004fe200078e7800 */
[----:B------:R-:W-:Y:S01]  /*259c0*/  IMAD R3, R5, 0x420, RZ ;  /* 0x0000042005037824 */ /* 0x000fe200078e02ff */
[----:B------:R-:W-:Y:S02]  /*259d0*/  LOP3.LUT R0, R4, 0x1c, R204, 0xf8, !PT ;  /* 0x0000001c04007812 */ /* 0x000fe400078ef8cc */
[----:B------:R-:W-:Y:S02]  /*259e0*/  SHF.R.S32.HI R2, RZ, 0x7, R2 ;  /* 0x00000007ff027819 */ /* 0x000fe40000011402 */
[----:B------:R-:W-:Y:S02]  /*259f0*/  LOP3.LUT R3, R3, R0, RZ, 0x3c, !PT ;  /* 0x0000000003037212 */ /* 0x000fe400078e3cff */
[----:B------:R-:W-:-:S02]  /*25a00*/  IADD3 R5, R2, -0x5, RZ ;  /* 0xfffffffb02057810 */ /* 0x000fc40007ffe0ff */
[----:B------:R-:W-:-:S05]  /*25a10*/  LOP3.LUT R2, R3, 0x20, RZ, 0x3c, !PT ;  /* 0x0000002003027812 */ /* 0x000fca00078e3cff */
[----:B------:R1:W-:Y:S01]  /*25a20*/  STL [R1+0x95c], R2 ;  /* 0x00095c0201007387 */ /* 0x0003e20000100800 */
[----:B------:R-:W-:Y:S01]  /*25a30*/  SHF.R.S32.HI R4, RZ, 0x1f, R202 ;  /* 0x0000001fff047819 */ /* 0x000fe200000114ca */
[----:B------:R-:W-:Y:S02]  /*25a40*/  IMAD.MOV.U32 R209, RZ, RZ, R210 ;  /* 0x000000ffffd17224 */ /* 0x000fe400078e00d2 */
[----:B------:R-:W-:Y:S02]  /*25a50*/  IMAD.MOV.U32 R243, RZ, RZ, R244 ;  /* 0x000000fffff37224 */ /* 0x000fe400078e00f4 */
[----:B------:R-:W-:Y:S01]  /*25a60*/  IMAD.MOV.U32 R242, RZ, RZ, R245 ;  /* 0x000000fffff27224 */ /* 0x000fe200078e00f5 */
[----:B------:R-:W-:Y:S01]  /*25a70*/  USHF.R.S32.HI UR6, URZ, 0x1f, UR4 ;  /* 0x0000001f3f067899 */ /* 0x000fe20008011404 */
[----:B------:R-:W-:Y:S02]  /*25a80*/  IMAD.MOV.U32 R211, RZ, RZ, R212 ;  /* 0x000000ffffd37224 */ /* 0x000fe400078e00d4 */
[----:B------:R-:W-:-:S02]  /*25a90*/  IMAD.MOV.U32 R210, RZ, RZ, R213 ;  /* 0x000000ffffd27224 */ /* 0x000fc400078e00d5 */
[----:B------:R-:W-:Y:S01]  /*25aa0*/  IMAD.MOV.U32 R245, RZ, RZ, R246 ;  /* 0x000000fffff57224 */ /* 0x000fe200078e00f6 */
[----:B------:R-:W-:Y:S01]  /*25ab0*/  MOV R246, R249 ;  /* 0x000000f900f67202 */ /* 0x000fe20000000f00 */
[----:B------:R-:W-:Y:S01]  /*25ac0*/  IMAD.MOV.U32 R244, RZ, RZ, R247 ;  /* 0x000000fffff47224 */ /* 0x000fe200078e00f7 */
[C---:B------:R-:W-:Y:S01]  /*25ad0*/  SHF.L.U64.HI R0, R202.reuse, 0x2, R4 ;  /* 0x00000002ca007819 */ /* 0x040fe20000010204 */
[----:B------:R-:W-:Y:S02]  /*25ae0*/  IMAD.MOV.U32 R213, RZ, RZ, R214 ;  /* 0x000000ffffd57224 */ /* 0x000fe400078e00d6 */
[----:B------:R-:W-:Y:S02]  /*25af0*/  IMAD.MOV.U32 R212, RZ, RZ, R215 ;  /* 0x000000ffffd47224 */ /* 0x000fe400078e00d7 */
[----:B------:R-:W-:Y:S01]  /*25b00*/  IMAD.MOV.U32 R247, RZ, RZ, R248 ;  /* 0x000000fffff77224 */ /* 0x000fe200078e00f8 */
[----:B------:R-:W-:Y:S01]  /*25b10*/  CS2R R12, SRZ ;  /* 0x00000000000c7805 */ /* 0x000fe2000001ff00 */
        /* <DEDUP_REMOVED lines=28> */
[----:B------:R-:W-:Y:S01]  /*25ce0*/  IMAD.SHL.U32 R202, R202, 0x4, RZ ;  /* 0x00000004caca7824 */ /* 0x000fe200078e00ff */
[----:B------:R-:W-:Y:S01]  /*25cf0*/  CS2R R106, SRZ ;  /* 0x00000000006a7805 */ /* 0x000fe2000001ff00 */
[----:B------:R-:W-:Y:S01]  /*25d00*/  IMAD.MOV.U32 R204, RZ, RZ, RZ ;  /* 0x000000ffffcc7224 */ /* 0x000fe200078e00ff */
        /* <DEDUP_REMOVED lines=48> */
[----:B------:R-:W-:Y:S01]  /*26010*/  LOP3.LUT R4, R6, 0x40, RZ, 0x3c, !PT ;  /* 0x0000004006047812 */ /* 0x000fe200078e3cff */
[----:B------:R-:W-:-:S02]  /*26020*/  USHF.L.U32 UR7, UR4, 0x2, URZ ;  /* 0x0000000204077899 */ /* 0x000fc4000800063f */
[----:B------:R-:W-:Y:S02]  /*26030*/  USHF.L.U64.HI UR6, UR4, 0x2, UR6 ;  /* 0x0000000204067899 */ /* 0x000fe40008010206 */
[----:B------:R-:W-:Y:S02]  /*26040*/  UMOV UR5, 0x4 ;  /* 0x0000000400057882 */ /* 0x000fe40000000000 */
[----:B-1----:R-:W-:Y:S02]  /*26050*/  UMOV UR4, 0xffffffff ;  /* 0xffffffff00047882 */ /* 0x002fe40000000000 */
.L_x_1:
[----:B------:R-:W2:Y:S01]  /*26060*/  LDL R6, [R1+0x95c] ;  /* 0x00095c0001067983 */ /* 0x000ea20000100800 */
[----:B------:R-:W-:Y:S01]  /*26070*/  UIADD3 UR4, UR4, 0x1, URZ ;  /* 0x0000000104047890 */ /* 0x000fe2000fffe03f */
[----:B------:R-:W-:-:S04]  /*26080*/  DEPBAR.LE SB0, 0x8 ;  /* 0x000082000000791a */ /* 0x000fc80000000000 */
[----:B------:R-:W1:Y:S01]  /*26090*/  S2R R2, SR_TID.X ;  /* 0x0000000000027919 */ /* 0x000e620000002100 */
[----:B------:R-:W-:-:S03]  /*260a0*/  UISETP.GT.AND UP0, UPT, UR4, 0x4, UPT ;  /* 0x000000040400788c */ /* 0x000fc6000bf04270 */
[----:B------:R-:W3:Y:S01]  /*260b0*/  S2R R4, SR_TID.X ;  /* 0x0000000000047919 */ /* 0x000ee20000002100 */
[----:B------:R-:W-:-:S03]  /*260c0*/  USEL UR4, UR4, URZ, !UP0 ;  /* 0x0000003f04047287 */ /* 0x000fc6000c000000 */
[----:B------:R-:W4:Y:S03]  /*260d0*/  S2R R196, SR_TID.X ;  /* 0x0000000000c47919 */ /* 0x000f260000002100 */
[----:B------:R-:W-:Y:S02]  /*260e0*/  IMAD.U32 R200, RZ, RZ, UR4 ;  /* 0x00000004ffc87e24 */ /* 0x000fe4000f8e00ff */
[----:B------:R-:W-:Y:S02]  /*260f0*/  IMAD.U32 R201, RZ, RZ, UR4 ;  /* 0x00000004ffc97e24 */ /* 0x000fe4000f8e00ff */
[C---:B-1----:R-:W-:Y:S01]  /*26100*/  IMAD.SHL.U32 R5, R2.reuse, 0x2, RZ ;  /* 0x0000000202057824 */ /* 0x042fe200078e00ff */
[----:B------:R-:W-:-:S04]  /*26110*/  LOP3.LUT R3, R2, 0x3, RZ, 0xc0, !PT ;  /* 0x0000000302037812 */ /* 0x000fc800078ec0ff */
[----:B------:R-:W-:Y:S01]  /*26120*/  LOP3.LUT R5, R5, 0xc0, RZ, 0xc0, !PT ;  /* 0x000000c005057812 */ /* 0x000fe200078ec0ff */
[----:B------:R-:W-:Y:S02]  /*26130*/  IMAD R3, R3, 0x420, RZ ;  /* 0x0000042003037824 */ /* 0x000fe400078e02ff */
[C---:B----4-:R-:W-:Y:S01]  /*26140*/  IMAD.SHL.U32 R197, R196.reuse, 0x2, RZ ;  /* 0x00000002c4c57824 */ /* 0x050fe200078e00ff */
[----:B------:R-:W-:Y:S01]  /*26150*/  LOP3.LUT R5, R5, 0x1c, R2, 0xf8, !PT ;  /* 0x0000001c05057812 */ /* 0x000fe200078ef802 */
[----:B------:R-:W-:Y:S01]  /*26160*/  IMAD.U32 R2, RZ, RZ, UR4 ;  /* 0x00000004ff027e24 */ /* 0x000fe2000f8e00ff */
[----:B------:R-:W-:Y:S02]  /*26170*/  LOP3.LUT R196, R196, 0x7, RZ, 0xc0, !PT ;  /* 0x00000007c4c47812 */ /* 0x000fe400078ec0ff */
[----:B------:R-:W-:Y:S01]  /*26180*/  LOP3.LUT R3, R3, R5, RZ, 0x3c, !PT ;  /* 0x0000000503037212 */ /* 0x000fe200078e3cff */
[C---:B---3--:R-:W-:Y:S01]  /*26190*/  IMAD.SHL.U32 R5, R4.reuse, 0x2, RZ ;  /* 0x0000000204057824 */ /* 0x048fe200078e00ff */
[----:B------:R-:W-:Y:S01]  /*261a0*/  LOP3.LUT R4, R4, 0x7, RZ, 0xc0, !PT ;  /* 0x0000000704047812 */ /* 0x000fe200078ec0ff */
[----:B------:R-:W-:-:S02]  /*261b0*/  IMAD R196, R196, 0x210, RZ ;  /* 0x00000210c4c47824 */ /* 0x000fc400078e02ff */
[----:B------:R-:W-:Y:S01]  /*261c0*/  IMAD R2, R2, 0x20000, R3 ;  /* 0x0002000002027824 */ /* 0x000fe200078e0203 */
[----:B------:R-:W-:Y:S01]  /*261d0*/  BAR.SYNC.DEFER_BLOCKING 0x0 ;  /* 0x0000000000007b1d */ /* 0x000fe20000010000 */
[----:B------:R-:W-:Y:S01]  /*261e0*/  IMAD R4, R4, 0x210, RZ ;  /* 0x0000021004047824 */ /* 0x000fe200078e02ff */
[----:B------:R-:W-:Y:S01]  /*261f0*/  LOP3.LUT R196, R196, 0x30, R197, 0x78, !PT ;  /* 0x00000030c4c47812 */ /* 0x000fe200078e78c5 */
[----:B------:R-:W-:-:S03]  /*26200*/  IMAD.U32 R3, RZ, RZ, UR4 ;  /* 0x00000004ff037e24 */ /* 0x000fc6000f8e00ff */
[----:B------:R-:W-:Y:S02]  /*26210*/  LOP3.LUT R4, R4, 0x30, R5, 0x78, !PT ;  /* 0x0000003004047812 */ /* 0x000fe400078e7805 */
[----:B------:R-:W-:-:S03]  /*26220*/  LOP3.LUT R196, R196, 0x40, RZ, 0x3c, !PT ;  /* 0x00000040c4c47812 */ /* 0x000fc600078e3cff */
[----:B------:R-:W-:Y:S02]  /*26230*/  IMAD R200, R200, 0x8000, R4 ;  /* 0x00008000c8c87824 */ /* 0x000fe400078e0204 */
[----:B------:R-:W-:Y:S01]  /*26240*/  IMAD R201, R201, 0x8000, R196 ;  /* 0x00008000c9c97824 */ /* 0x000fe200078e02c4 */
[----:B------:R-:W-:Y:S04]  /*26250*/  LDS R20, [R2+0x300] ;  /* 0x0003000002147984 */ /* 0x000fe80000000800 */
[----:B------:R-:W-:Y:S04]  /*26260*/  LDS R22, [R2+0x1300] ;  /* 0x0013000002167984 */ /* 0x000fe80000000800 */
[----:B------:R-:W-:Y:S04]  /*26270*/  LDSM.16.M88.4 R16, [R200+0xa0000] ;  /* 0x0a000000c810783b */ /* 0x000fe80000000200 */
[----:B------:R-:W-:Y:S04]  /*26280*/  LDSM.16.M88.4 R100, [R200+0xa2000] ;  /* 0x0a200000c864783b */ /* 0x000fe80000000200 */
[----:B------:R-:W-:Y:S04]  /*26290*/  LDSM.16.M88.4 R32, [R200+0xa3000] ;  /* 0x0a300000c820783b */ /* 0x000fe80000000200 */
[----:B------:R-:W-:Y:S04]  /*262a0*/  LDSM.16.M88.4 R24, [R200+0xa4000] ;  /* 0x0a400000c818783b */ /* 0x000fe80000000200 */
[----:B------:R-:W-:Y:S04]  /*262b0*/  LDSM.16.M88.4 R76, [R200+0xa5000] ;  /* 0x0a500000c84c783b */ /* 0x000fe80000000200 */
[----:B------:R-:W-:Y:S04]  /*262c0*/  LDSM.16.M88.4 R28, [R200+0xa6000] ;  /* 0x0a600000c81c783b */ /* 0x000fe80000000200 */
[----:B------:R-:W-:Y:S04]  /*262d0*/  LDS R156, [R2+0x100] ;  /* 0x00010000029c7984 */ /* 0x000fe80000000800 */
[----:B------:R-:W-:Y:S04]  /*262e0*/  LDS R158, [R2+0x1100] ;  /* 0x00110000029e7984 */ /* 0x000fe80000000800 */
[----:B------:R-:W-:Y:S04]  /*262f0*/  LDSM.16.M88.4 R140, [R200+0xa7000] ;  /* 0x0a700000c88c783b */ /* 0x000fe80000000200 */
[----:B------:R-:W-:Y:S04]  /*26300*/  LDS R180, [R2] ;  /* 0x0000000002b47984 */ /* 0x000fe80000000800 */
[----:B------:R-:W-:Y:S04]  /*26310*/  LDS R182, [R2+0x1000] ;  /* 0x0010000002b67984 */ /* 0x000fe80000000800 */
[----:B------:R-:W-:Y:S04]  /*26320*/  LDS R144, [R2+0x200] ;  /* 0x0002000002907984 */ /* 0x000fe80000000800 */
[----:B------:R-:W-:Y:S04]  /*26330*/  LDS R146, [R2+0x1200] ;  /* 0x0012000002927984 */ /* 0x000fe80000000800 */
[----:B------:R-:W-:Y:S04]  /*26340*/  LDS R188, [R2+0x2000] ;  /* 0x0020000002bc7984 */ /* 0x000fe80000000800 */
[----:B------:R-:W-:Y:S04]  /*26350*/  LDS R190, [R2+0x3000] ;  /* 0x0030000002be7984 */ /* 0x000fe80000000800 */
[----:B------:R-:W-:Y:S04]  /*26360*/  LDS R184, [R2+0x2100] ;  /* 0x0021000002b87984 */ /* 0x000fe80000000800 */
[----:B------:R-:W-:Y:S01]  /*26370*/  LDS R186, [R2+0x3100] ;  /* 0x0031000002ba7984 */ /* 0x000fe20000000800 */
[----:B--2---:R-:W-:-:S03]  /*26380*/  IMAD R3, R3, 0x20000, R6 ;  /* 0x0002000003037824 */ /* 0x004fc600078e0206 */
[----:B------:R-:W-:Y:S04]  /*26390*/  LDSM.16.M88.4 R4, [R200+0xa1000] ;  /* 0x0a100000c804783b */ /* 0x000fe80000000200 */
[----:B------:R-:W-:Y:S04]  /*263a0*/  LDS R21, [R3+0x300] ;  /* 0x0003000003157984 */ /* 0x000fe80000000800 */
[----:B------:R-:W1:Y:S04]  /*263b0*/  LDS R23, [R3+0x1300] ;  /* 0x0013000003177984 */ /* 0x000e680000000800 */
[----:B------:R-:W-:Y:S04]  /*263c0*/  LDS R157, [R3+0x100] ;  /* 0x00010000039d7984 */ /* 0x000fe80000000800 */
[----:B------:R-:W2:Y:S04]  /*263d0*/  LDS R159, [R3+0x1100] ;  /* 0x00110000039f7984 */ /* 0x000ea80000000800 */
[----:B------:R-:W-:Y:S04]  /*263e0*/  LDS R181, [R3] ;  /* 0x0000000003b57984 */ /* 0x000fe80000000800 */
[----:B------:R-:W3:Y:S04]  /*263f0*/  LDS R183, [R3+0x1000] ;  /* 0x0010000003b77984 */ /* 0x000ee80000000800 */
[----:B------:R-:W-:Y:S04]  /*26400*/  LDS R145, [R3+0x200] ;  /* 0x0002000003917984 */ /* 0x000fe80000000800 */
[----:B------:R-:W4:Y:S04]  /*26410*/  LDS R147, [R3+0x1200] ;  /* 0x0012000003937984 */ /* 0x000f280000000800 */
[----:B------:R-:W-:Y:S04]  /*26420*/  LDS R189, [R3+0x2000] ;  /* 0x0020000003bd7984 */ /* 0x000fe80000000800 */
[----:B------:R-:W2:Y:S04]  /*26430*/  LDS R191, [R3+0x3000] ;  /* 0x0030000003bf7984 */ /* 0x000ea80000000800 */
[----:B------:R-:W-:Y:S01]  /*26440*/  LDS R185, [R3+0x2100] ;  /* 0x0021000003b97984 */ /* 0x000fe20000000800 */
[C---:B-1----:R-:W-:Y:S03]  /*26450*/  HMMA.1688.F32.TF32 R176, R20.reuse, R16, R176 ;  /* 0x0000001014b0723c */ /* 0x042fe600000810b0 */
[----:B------:R-:W1:Y:S05]  /*26460*/  LDS R187, [R3+0x3100] ;  /* 0x0031000003bb7984 */ /* 0x000e6a0000000800 */
[C---:B------:R-:W-:Y:S08]  /*26470*/  HMMA.1688.F32.TF32 R172, R20.reuse, R4, R172 ;  /* 0x0000000414ac723c */ /* 0x040ff000000810ac */
[C---:B------:R-:W-:Y:S08]  /*26480*/  HMMA.1688.F32.TF32 R52, R20.reuse, R100, R52 ;  /* 0x000000641434723c */ /* 0x040ff00000081034 */
[C---:B------:R-:W-:Y:S08]  /*26490*/  HMMA.1688.F32.TF32 R56, R20.reuse, R32, R56 ;  /* 0x000000201438723c */ /* 0x040ff00000081038 */
[C---:B------:R-:W-:Y:S08]  /*264a0*/  HMMA.1688.F32.TF32 R60, R20.reuse, R24, R60 ;  /* 0x00000018143c723c */ /* 0x040ff0000008103c */
[C---:B------:R-:W-:Y:S08]  /*264b0*/  HMMA.1688.F32.TF32 R68, R20.reuse, R76, R68 ;  /* 0x0000004c1444723c */ /* 0x040ff00000081044 */
[----:B------:R-:W-:Y:S08]  /*264c0*/  HMMA.1688.F32.TF32 R36, R20, R28, R36 ;  /* 0x0000001c1424723c */ /* 0x000ff00000081024 */
[C---:B--2---:R-:W-:Y:S08]  /*264d0*/  HMMA.1688.F32.TF32 R136, R156.reuse, R16, R136 ;  /* 0x000000109c88723c */ /* 0x044ff00000081088 */
[C---:B------:R-:W-:Y:S08]  /*264e0*/  HMMA.1688.F32.TF32 R164, R156.reuse, R4, R164 ;  /* 0x000000049ca4723c */ /* 0x040ff000000810a4 */
[C---:B------:R-:W-:Y:S08]  /*264f0*/  HMMA.1688.F32.TF32 R128, R156.reuse, R100, R128 ;  /* 0x000000649c80723c */ /* 0x040ff00000081080 */
[C---:B------:R-:W-:Y:S08]  /*26500*/  HMMA.1688.F32.TF32 R124, R156.reuse, R32, R124 ;  /* 0x000000209c7c723c */ /* 0x040ff0000008107c */
[C---:B------:R-:W-:Y:S08]  /*26510*/  HMMA.1688.F32.TF32 R120, R156.reuse, R24, R120 ;  /* 0x000000189c78723c */ /* 0x040ff00000081078 */
[C---:B------:R-:W-:Y:S08]  /*26520*/  HMMA.1688.F32.TF32 R116, R156.reuse, R76, R116 ;  /* 0x0000004c9c74723c */ /* 0x040ff00000081074 */
[C---:B------:R-:W-:Y:S08]  /*26530*/  HMMA.1688.F32.TF32 R112, R156.reuse, R28, R112 ;  /* 0x0000001c9c70723c */ /* 0x040ff00000081070 */
[-C--:B------:R-:W-:Y:S01]  /*26540*/  HMMA.1688.F32.TF32 R108, R156, R140.reuse, R108 ;  /* 0x0000008c9c6c723c */ /* 0x080fe2000008106c */
[----:B------:R-:W-:Y:S04]  /*26550*/  LDS R156, [R2+0x2200] ;  /* 0x00220000029c7984 */ /* 0x000fe80000000800 */
[----:B------:R-:W-:Y:S03]  /*26560*/  LDS R158, [R2+0x3200] ;  /* 0x00320000029e7984 */ /* 0x000fe60000000800 */
[----:B------:R-:W-:Y:S01]  /*26570*/  HMMA.1688.F32.TF32 R20, R20, R140, R64 ;  /* 0x0000008c1414723c */ /* 0x000fe20000081040 */
[----:B------:R-:W-:Y:S04]  /*26580*/  LDS R157, [R3+0x2200] ;  /* 0x00220000039d7984 */ /* 0x000fe80000000800 */
[----:B------:R-:W2:Y:S03]  /*26590*/  LDS R159, [R3+0x3200] ;  /* 0x00320000039f7984 */ /* 0x000ea60000000800 */
[C---:B---3--:R-:W-:Y:S01]  /*265a0*/  HMMA.1688.F32.TF32 R12, R180.reuse, R16, R12 ;  /* 0x00000010b40c723c */ /* 0x048fe2000008100c */
[----:B------:R-:W-:Y:S04]  /*265b0*/  LDS R64, [R2+0x2300] ;  /* 0x0023000002407984 */ /* 0x000fe80000000800 */
[----:B------:R-:W-:Y:S03]  /*265c0*/  LDS R66, [R2+0x3300] ;  /* 0x0033000002427984 */ /* 0x000fe60000000800 */
[C---:B------:R-:W-:Y:S01]  /*265d0*/  HMMA.1688.F32.TF32 R8, R180.reuse, R4, R8 ;  /* 0x00000004b408723c */ /* 0x040fe20000081008 */
[----:B------:R-:W-:Y:S04]  /*265e0*/  LDS R65, [R3+0x2300] ;  /* 0x0023000003417984 */ /* 0x000fe80000000800 */
[----:B------:R-:W3:Y:S03]  /*265f0*/  LDS R67, [R3+0x3300] ;  /* 0x0033000003437984 */ /* 0x000ee60000000800 */
[C---:B------:R-:W-:Y:S08]  /*26600*/  HMMA.1688.F32.TF32 R40, R180.reuse, R100, R40 ;  /* 0x00000064b428723c */ /* 0x040ff00000081028 */
[C---:B------:R-:W-:Y:S08]  /*26610*/  HMMA.1688.F32.TF32 R48, R180.reuse, R32, R48 ;  /* 0x00000020b430723c */ /* 0x040ff00000081030 */
[C---:B------:R-:W-:Y:S08]  /*26620*/  HMMA.1688.F32.TF32 R80, R180.reuse, R24, R80 ;  /* 0x00000018b450723c */ /* 0x040ff00000081050 */
[C---:B------:R-:W-:Y:S08]  /*26630*/  HMMA.1688.F32.TF32 R132, R180.reuse, R76, R132 ;  /* 0x0000004cb484723c */ /* 0x040ff00000081084 */
[C---:B------:R-:W-:Y:S08]  /*26640*/  HMMA.1688.F32.TF32 R148, R180.reuse, R28, R148 ;  /* 0x0000001cb494723c */ /* 0x040ff00000081094 */
[----:B------:R-:W-:Y:S08]  /*26650*/  HMMA.1688.F32.TF32 R104, R180, R140, R104 ;  /* 0x0000008cb468723c */ /* 0x000ff00000081068 */
[C---:B----4-:R-:W-:Y:S08]  /*26660*/  HMMA.1688.F32.TF32 R160, R144.reuse, R16, R168 ;  /* 0x0000001090a0723c */ /* 0x050ff000000810a8 */
[C---:B------:R-:W-:Y:S08]  /*26670*/  HMMA.1688.F32.TF32 R152, R144.reuse, R4, R152 ;  /* 0x000000049098723c */ /* 0x040ff00000081098 */
[C---:B------:R-:W-:Y:S08]  /*26680*/  HMMA.1688.F32.TF32 R96, R144.reuse, R100, R96 ;  /* 0x000000649060723c */ /* 0x040ff00000081060 */
[C---:B------:R-:W-:Y:S08]  /*26690*/  HMMA.1688.F32.TF32 R92, R144.reuse, R32, R92 ;  /* 0x00000020905c723c */ /* 0x040ff0000008105c */
[C---:B------:R-:W-:Y:S08]  /*266a0*/  HMMA.1688.F32.TF32 R88, R144.reuse, R24, R88 ;  /* 0x000000189058723c */ /* 0x040ff00000081058 */
[C---:B------:R-:W-:Y:S08]  /*266b0*/  HMMA.1688.F32.TF32 R84, R144.reuse, R76, R84 ;  /* 0x0000004c9054723c */ /* 0x040ff00000081054 */
[C---:B------:R-:W-:Y:S08]  /*266c0*/  HMMA.1688.F32.TF32 R72, R144.reuse, R28, R72 ;  /* 0x0000001c9048723c */ /* 0x040ff00000081048 */
[----:B------:R-:W-:Y:S08]  /*266d0*/  HMMA.1688.F32.TF32 R44, R144, R140, R44 ;  /* 0x0000008c902c723c */ /* 0x000ff0000008102c */
[C---:B------:R-:W-:Y:S08]  /*266e0*/  HMMA.1688.F32.TF32 R12, R188.reuse, R18, R12 ;  /* 0x00000012bc0c723c */ /* 0x040ff0000008100c */
[C---:B------:R-:W-:Y:S01]  /*266f0*/  HMMA.1688.F32.TF32 R144, R188.reuse, R6, R8 ;  /* 0x00000006bc90723c */ /* 0x040fe20000081008 */
[----:B------:R-:W-:Y:S07]  /*26700*/  LDSM.16.M88.4 R8, [R201+0xa1000] ;  /* 0x0a100000c908783b */ /* 0x000fee0000000200 */
[C---:B------:R-:W-:Y:S08]  /*26710*/  HMMA.1688.F32.TF32 R40, R188.reuse, R102, R40 ;  /* 0x00000066bc28723c */ /* 0x040ff00000081028 */
[C---:B------:R-:W-:Y:S01]  /*26720*/  HMMA.1688.F32.TF32 R168, R188.reuse, R34, R48 ;  /* 0x00000022bca8723c */ /* 0x040fe20000081030 */
[----:B------:R-:W-:Y:S04]  /*26730*/  LDS R48, [R2+0x4300] ;  /* 0x0043000002307984 */ /* 0x000fe80000000800 */
[----:B------:R-:W-:Y:S03]  /*26740*/  LDS R50, [R2+0x5300] ;  /* 0x0053000002327984 */ /* 0x000fe60000000800 */
[C---:B------:R-:W-:Y:S01]  /*26750*/  HMMA.1688.F32.TF32 R180, R188.reuse, R26, R80 ;  /* 0x0000001abcb4723c */ /* 0x040fe20000081050 */
[----:B------:R-:W-:Y:S04]  /*26760*/  LDS R80, [R2+0x4100] ;  /* 0x0041000002507984 */ /* 0x000fe80000000800 */
[----:B------:R-:W-:Y:S03]  /*26770*/  LDS R82, [R2+0x5100] ;  /* 0x0051000002527984 */ /* 0x000fe60000000800 */
[C---:B------:R-:W-:Y:S01]  /*26780*/  HMMA.1688.F32.TF32 R132, R188.reuse, R78, R132 ;  /* 0x0000004ebc84723c */ /* 0x040fe20000081084 */
[----:B------:R-:W-:Y:S04]  /*26790*/  LDS R81, [R3+0x4100] ;  /* 0x0041000003517984 */ /* 0x000fe80000000800 */
[----:B------:R-:W4:Y:S03]  /*267a0*/  LDS R83, [R3+0x5100] ;  /* 0x0051000003537984 */ /* 0x000f260000000800 */
[C---:B------:R-:W-:Y:S01]  /*267b0*/  HMMA.1688.F32.TF32 R148, R188.reuse, R30, R148 ;  /* 0x0000001ebc94723c */ /* 0x040fe20000081094 */
[----:B------:R-:W-:Y:S04]  /*267c0*/  LDS R49, [R3+0x4300] ;  /* 0x0043000003317984 */ /* 0x000fe80000000800 */
[----:B------:R-:W-:Y:S03]  /*267d0*/  LDS R51, [R3+0x5300] ;  /* 0x0053000003337984 */ /* 0x000fe60000000800 */
[----:B------:R-:W-:Y:S08]  /*267e0*/  HMMA.1688.F32.TF32 R104, R188, R142, R104 ;  /* 0x0000008ebc68723c */ /* 0x000ff00000081068 */
[C---:B-1----:R-:W-:Y:S08]  /*267f0*/  HMMA.1688.F32.TF32 R136, R184.reuse, R18, R136 ;  /* 0x00000012b888723c */ /* 0x042ff00000081088 */
[----:B------:R-:W-:Y:S08]  /*26800*/  HMMA.1688.F32.TF32 R164, R184, R6, R164 ;  /* 0x00000006b8a4723c */ /* 0x000ff000000810a4 */
[C---:B--2---:R-:W-:Y:S08]  /*26810*/  HMMA.1688.F32.TF32 R160, R156.reuse, R18, R160 ;  /* 0x000000129ca0723c */ /* 0x044ff000000810a0 */
[----:B------:R-:W-:Y:S08]  /*26820*/  HMMA.1688.F32.TF32 R152, R156, R6, R152 ;  /* 0x000000069c98723c */ /* 0x000ff00000081098 */
[C---:B---3--:R-:W-:Y:S01]  /*26830*/  HMMA.1688.F32.TF32 R192, R64.reuse, R18, R176 ;  /* 0x0000001240c0723c */ /* 0x048fe200000810b0 */
[----:B------:R-:W-:Y:S07]  /*26840*/  LDSM.16.M88.4 R16, [R201+0xa0000] ;  /* 0x0a000000c910783b */ /* 0x000fee0000000200 */
[----:B------:R-:W-:Y:S01]  /*26850*/  HMMA.1688.F32.TF32 R188, R64, R6, R172 ;  /* 0x0000000640bc723c */ /* 0x000fe200000810ac */
[----:B------:R-:W-:Y:S04]  /*26860*/  LDS R172, [R2+0x4000] ;  /* 0x0040000002ac7984 */ /* 0x000fe80000000800 */
[----:B------:R-:W-:Y:S03]  /*26870*/  LDS R174, [R2+0x5000] ;  /* 0x0050000002ae7984 */ /* 0x000fe60000000800 */
[-C--:B------:R-:W-:Y:S01]  /*26880*/  HMMA.1688.F32.TF32 R124, R184, R34.reuse, R124 ;  /* 0x00000022b87c723c */ /* 0x080fe2000008107c */
[----:B------:R-:W-:Y:S04]  /*26890*/  LDS R173, [R3+0x4000] ;  /* 0x0040000003ad7984 */ /* 0x000fe80000000800 */
[----:B------:R-:W1:Y:S03]  /*268a0*/  LDS R175, [R3+0x5000] ;  /* 0x0050000003af7984 */ /* 0x000e660000000800 */
[-C--:B------:R-:W-:Y:S01]  /*268b0*/  HMMA.1688.F32.TF32 R92, R156, R34.reuse, R92 ;  /* 0x000000229c5c723c */ /* 0x080fe2000008105c */
[----:B------:R-:W2:Y:S07]  /*268c0*/  LDSM.16.M88.4 R4, [R201+0xa2000] ;  /* 0x0a200000c904783b */ /* 0x000eae0000000200 */
[----:B------:R-:W-:Y:S08]  /*268d0*/  HMMA.1688.F32.TF32 R56, R64, R34, R56 ;  /* 0x000000224038723c */ /* 0x000ff00000081038 */
[C---:B------:R-:W-:Y:S08]  /*268e0*/  HMMA.1688.F32.TF32 R112, R184.reuse, R30, R112 ;  /* 0x0000001eb870723c */ /* 0x040ff00000081070 */
[----:B------:R-:W-:Y:S08]  /*268f0*/  HMMA.1688.F32.TF32 R108, R184, R142, R108 ;  /* 0x0000008eb86c723c */ /* 0x000ff0000008106c */
[C---:B------:R-:W-:Y:S08]  /*26900*/  HMMA.1688.F32.TF32 R72, R156.reuse, R30, R72 ;  /* 0x0000001e9c48723c */ /* 0x040ff00000081048 */
[----:B------:R-:W-:Y:S08]  /*26910*/  HMMA.1688.F32.TF32 R44, R156, R142, R44 ;  /* 0x0000008e9c2c723c */ /* 0x000ff0000008102c */
[----:B------:R-:W-:Y:S01]  /*26920*/  HMMA.1688.F32.TF32 R32, R64, R30, R36 ;  /* 0x0000001e4020723c */ /* 0x000fe20000081024 */
[----:B------:R-:W-:Y:S07]  /*26930*/  LDSM.16.M88.4 R36, [R201+0xa7000] ;  /* 0x0a700000c924783b */ /* 0x000fee0000000200 */
[----:B------:R-:W-:Y:S08]  /*26940*/  HMMA.1688.F32.TF32 R120, R184, R26, R120 ;  /* 0x0000001ab878723c */ /* 0x000ff00000081078 */
[C---:B------:R-:W-:Y:S08]  /*26950*/  HMMA.1688.F32.TF32 R96, R156.reuse, R102, R96 ;  /* 0x000000669c60723c */ /* 0x040ff00000081060 */
[C---:B------:R-:W-:Y:S08]  /*26960*/  HMMA.1688.F32.TF32 R88, R156.reuse, R26, R88 ;  /* 0x0000001a9c58723c */ /* 0x040ff00000081058 */
[----:B------:R-:W-:Y:S08]  /*26970*/  HMMA.1688.F32.TF32 R84, R156, R78, R84 ;  /* 0x0000004e9c54723c */ /* 0x000ff00000081054 */
[C---:B------:R-:W-:Y:S01]  /*26980*/  HMMA.1688.F32.TF32 R60, R64.reuse, R26, R60 ;  /* 0x0000001a403c723c */ /* 0x040fe2000008103c */
[----:B------:R-:W3:Y:S07]  /*26990*/  LDSM.16.M88.4 R24, [R201+0xa3000] ;  /* 0x0a300000c918783b */ /* 0x000eee0000000200 */
[----:B------:R-:W-:Y:S01]  /*269a0*/  HMMA.1688.F32.TF32 R140, R64, R142, R20 ;  /* 0x0000008e408c723c */ /* 0x000fe20000081014 */
[----:B------:R-:W3:Y:S07]  /*269b0*/  LDSM.16.M88.4 R20, [R201+0xa4000] ;  /* 0x0a400000c914783b */ /* 0x000eee0000000200 */
[----:B----4-:R-:W-:Y:S08]  /*269c0*/  HMMA.1688.F32.TF32 R28, R80, R8, R164 ;  /* 0x00000008501c723c */ /* 0x010ff000000810a4 */
[C---:B-1----:R-:W-:Y:S01]  /*269d0*/  HMMA.1688.F32.TF32 R156, R172.reuse, R16, R12 ;  /* 0x00000010ac9c723c */ /* 0x042fe2000008100c */
[----:B------:R-:W-:Y:S07]  /*269e0*/  LDSM.16.M88.4 R12, [R201+0xa6000] ;  /* 0x0a600000c90c783b */ /* 0x000fee0000000200 */
[----:B--2---:R-:W-:Y:S01]  /*269f0*/  HMMA.1688.F32.TF32 R164, R172, R4, R40 ;  /* 0x00000004aca4723c */ /* 0x004fe20000081028 */
[----:B------:R-:W1:Y:S07]  /*26a00*/  LDSM.16.M88.4 R40, [R201+0xa5000] ;  /* 0x0a500000c928783b */ /* 0x000e6e0000000200 */
[C---:B------:R-:W-:Y:S08]  /*26a10*/  HMMA.1688.F32.TF32 R128, R184.reuse, R102, R128 ;  /* 0x00000066b880723c */ /* 0x040ff00000081080 */
[----:B------:R-:W-:Y:S08]  /*26a20*/  HMMA.1688.F32.TF32 R116, R184, R78, R116 ;  /* 0x0000004eb874723c */ /* 0x000ff00000081074 */
[C---:B------:R-:W-:Y:S01]  /*26a30*/  HMMA.1688.F32.TF32 R184, R64.reuse, R102, R52 ;  /* 0x0000006640b8723c */ /* 0x040fe20000081034 */
[----:B------:R-:W-:Y:S04]  /*26a40*/  LDS R52, [R2+0x4200] ;  /* 0x0042000002347984 */ /* 0x000fe80000000800 */
[----:B------:R-:W-:Y:S03]  /*26a50*/  LDS R54, [R2+0x5200] ;  /* 0x0052000002367984 */ /* 0x000fe60000000800 */
[----:B------:R-:W-:Y:S01]  /*26a60*/  HMMA.1688.F32.TF32 R76, R64, R78, R68 ;  /* 0x0000004e404c723c */ /* 0x000fe20000081044 */
[----:B------:R-:W-:Y:S04]  /*26a70*/  LDS R53, [R3+0x4200] ;  /* 0x0042000003357984 */ /* 0x000fe80000000800 */
[----:B------:R-:W2:Y:S03]  /*26a80*/  LDS R55, [R3+0x5200] ;  /* 0x0052000003377984 */ /* 0x000ea60000000800 */
[C---:B---3--:R-:W-:Y:S08]  /*26a90*/  HMMA.1688.F32.TF32 R68, R48.reuse, R24, R56 ;  /* 0x000000183044723c */ /* 0x048ff00000081038 */
[C---:B------:R-:W-:Y:S08]  /*26aa0*/  HMMA.1688.F32.TF32 R64, R48.reuse, R20, R60 ;  /* 0x000000143040723c */ /* 0x040ff0000008103c */
[C---:B------:R-:W-:Y:S08]  /*26ab0*/  HMMA.1688.F32.TF32 R192, R48.reuse, R16, R192 ;  /* 0x0000001030c0723c */ /* 0x040ff000000810c0 */
[C---:B------:R-:W-:Y:S08]  /*26ac0*/  HMMA.1688.F32.TF32 R188, R48.reuse, R8, R188 ;  /* 0x0000000830bc723c */ /* 0x040ff000000810bc */
[C---:B------:R-:W-:Y:S08]  /*26ad0*/  HMMA.1688.F32.TF32 R184, R48.reuse, R4, R184 ;  /* 0x0000000430b8723c */ /* 0x040ff000000810b8 */
[C---:B-1----:R-:W-:Y:S01]  /*26ae0*/  HMMA.1688.F32.TF32 R60, R48.reuse, R40, R76 ;  /* 0x00000028303c723c */ /* 0x042fe2000008104c */
[----:B------:R-:W-:Y:S04]  /*26af0*/  LDS R76, [R2+0x6100] ;  /* 0x00610000024c7984 */ /* 0x000fe80000000800 */
[----:B------:R-:W-:Y:S03]  /*26b00*/  LDS R78, [R2+0x7100] ;  /* 0x00710000024e7984 */ /* 0x000fe60000000800 */
[C---:B------:R-:W-:Y:S01]  /*26b10*/  HMMA.1688.F32.TF32 R56, R48.reuse, R12, R32 ;  /* 0x0000000c3038723c */ /* 0x040fe20000081020 */
[----:B------:R-:W-:Y:S04]  /*26b20*/  LDS R77, [R3+0x6100] ;  /* 0x00610000034d7984 */ /* 0x000fe80000000800 */
[----:B------:R-:W-:Y:S03]  /*26b30*/  LDS R79, [R3+0x7100] ;  /* 0x00710000034f7984 */ /* 0x000fe60000000800 */
[----:B------:R-:W-:Y:S01]  /*26b40*/  HMMA.1688.F32.TF32 R48, R48, R36, R140 ;  /* 0x000000243030723c */ /* 0x000fe2000008108c */
[----:B------:R-:W-:Y:S04]  /*26b50*/  LDS R140, [R2+0x6000] ;  /* 0x00600000028c7984 */ /* 0x000fe80000000800 */
[----:B------:R-:W-:Y:S03]  /*26b60*/  LDS R142, [R2+0x7000] ;  /* 0x00700000028e7984 */ /* 0x000fe60000000800 */
[C---:B--2---:R-:W-:Y:S01]  /*26b70*/  HMMA.1688.F32.TF32 R176, R52.reuse, R16, R160 ;  /* 0x0000001034b0723c */ /* 0x044fe200000810a0 */
[----:B------:R-:W-:Y:S04]  /*26b80*/  LDS R141, [R3+0x6000] ;  /* 0x00600000038d7984 */ /* 0x000fe80000000800 */
[----:B------:R-:W1:Y:S03]  /*26b90*/  LDS R143, [R3+0x7000] ;  /* 0x00700000038f7984 */ /* 0x000e660000000800 */
[C---:B------:R-:W-:Y:S01]  /*26ba0*/  HMMA.1688.F32.TF32 R100, R52.reuse, R8, R152 ;  /* 0x000000083464723c */ /* 0x040fe20000081098 */
[----:B------:R-:W-:Y:S04]  /*26bb0*/  LDS R32, [R2+0x6200] ;  /* 0x0062000002207984 */ /* 0x000fe80000000800 */
[----:B------:R-:W-:Y:S03]  /*26bc0*/  LDS R34, [R2+0x7200] ;  /* 0x0072000002227984 */ /* 0x000fe60000000800 */
[C---:B------:R-:W-:Y:S01]  /*26bd0*/  HMMA.1688.F32.TF32 R96, R52.reuse, R4, R96 ;  /* 0x000000043460723c */ /* 0x040fe20000081060 */
[----:B------:R-:W-:Y:S04]  /*26be0*/  LDS R33, [R3+0x6200] ;  /* 0x0062000003217984 */ /* 0x000fe80000000800 */
[----:B------:R-:W2:Y:S03]  /*26bf0*/  LDS R35, [R3+0x7200] ;  /* 0x0072000003237984 */ /* 0x000ea60000000800 */
[C---:B------:R-:W-:Y:S08]  /*26c00*/  HMMA.1688.F32.TF32 R92, R52.reuse, R24, R92 ;  /* 0x00000018345c723c */ /* 0x040ff0000008105c */
[C---:B------:R-:W-:Y:S08]  /*26c10*/  HMMA.1688.F32.TF32 R88, R52.reuse, R20, R88 ;  /* 0x000000143458723c */ /* 0x040ff00000081058 */
[C---:B------:R-:W-:Y:S08]  /*26c20*/  HMMA.1688.F32.TF32 R84, R52.reuse, R40, R84 ;  /* 0x000000283454723c */ /* 0x040ff00000081054 */
[C---:B------:R-:W-:Y:S08]  /*26c30*/  HMMA.1688.F32.TF32 R72, R52.reuse, R12, R72 ;  /* 0x0000000c3448723c */ /* 0x040ff00000081048 */
[----:B------:R-:W-:Y:S01]  /*26c40*/  HMMA.1688.F32.TF32 R44, R52, R36, R44 ;  /* 0x00000024342c723c */ /* 0x000fe2000008102c */
[----:B------:R-:W-:Y:S04]  /*26c50*/  LDS R52, [R2+0x6300] ;  /* 0x0063000002347984 */ /* 0x000fe80000000800 */
[----:B------:R-:W-:Y:S03]  /*26c60*/  LDS R54, [R2+0x7300] ;  /* 0x0073000002367984 */ /* 0x000fe60000000800 */
[C---:B------:R-:W-:Y:S01]  /*26c70*/  HMMA.1688.F32.TF32 R160, R172.reuse, R8, R144 ;  /* 0x00000008aca0723c */ /* 0x040fe20000081090 */
[----:B------:R-:W-:Y:S04]  /*26c80*/  LDS R53, [R3+0x6300] ;  /* 0x0063000003357984 */ /* 0x000fe80000000800 */
[----:B------:R-:W3:Y:S03]  /*26c90*/  LDS R55, [R3+0x7300] ;  /* 0x0073000003377984 */ /* 0x000ee60000000800 */
        /* <DEDUP_REMOVED lines=8> */
[----:B------:R-:W-:Y:S03]  /*26d20*/  LDS R183, [R3+0xf000] ;  /* 0x00f0000003b77984 */ /* 0x000fe60000000800 */
[----:B------:R-:W-:Y:S08]  /*26d30*/  HMMA.1688.F32.TF32 R144, R172, R12, R148 ;  /* 0x0000000cac90723c */ /* 0x000ff00000081094 */
[C---:B------:R-:W-:Y:S08]  /*26d40*/  HMMA.1688.F32.TF32 R136, R80.reuse, R16, R136 ;  /* 0x000000105088723c */ /* 0x040ff00000081088 */
[----:B------:R-:W-:Y:S08]  /*26d50*/  HMMA.1688.F32.TF32 R128, R80, R4, R128 ;  /* 0x000000045080723c */ /* 0x000ff00000081080 */
[----:B------:R-:W-:Y:S01]  /*26d60*/  HMMA.1688.F32.TF32 R104, R172, R36, R104 ;  /* 0x00000024ac68723c */ /* 0x000fe20000081068 */
[----:B------:R-:W-:Y:S04]  /*26d70*/  LDS R172, [R2+0xa100] ;  /* 0x00a1000002ac7984 */ /* 0x000fe80000000800 */
[----:B------:R-:W-:Y:S03]  /*26d80*/  LDS R174, [R2+0xb100] ;  /* 0x00b1000002ae7984 */ /* 0x000fe60000000800 */
[C---:B------:R-:W-:Y:S01]  /*26d90*/  HMMA.1688.F32.TF32 R124, R80.reuse, R24, R124 ;  /* 0x00000018507c723c */ /* 0x040fe2000008107c */
[----:B------:R-:W-:Y:S04]  /*26da0*/  LDS R173, [R3+0xa100] ;  /* 0x00a1000003ad7984 */ /* 0x000fe80000000800 */
[----:B------:R-:W-:Y:S03]  /*26db0*/  LDS R175, [R3+0xb100] ;  /* 0x00b1000003af7984 */ /* 0x000fe60000000800 */
[C---:B------:R-:W-:Y:S08]  /*26dc0*/  HMMA.1688.F32.TF32 R120, R80.reuse, R20, R120 ;  /* 0x000000145078723c */ /* 0x040ff00000081078 */
[C---:B------:R-:W-:Y:S08]  /*26dd0*/  HMMA.1688.F32.TF32 R116, R80.reuse, R40, R116 ;  /* 0x000000285074723c */ /* 0x040ff00000081074 */
[C---:B------:R-:W-:Y:S08]  /*26de0*/  HMMA.1688.F32.TF32 R112, R80.reuse, R12, R112 ;  /* 0x0000000c5070723c */ /* 0x040ff00000081070 */
[----:B------:R-:W-:Y:S01]  /*26df0*/  HMMA.1688.F32.TF32 R108, R80, R36, R108 ;  /* 0x00000024506c723c */ /* 0x000fe2000008106c */
[----:B------:R-:W-:Y:S04]  /*26e00*/  LDS R80, [R2+0x8000] ;  /* 0x0080000002507984 */ /* 0x000fe80000000800 */
[----:B------:R-:W-:Y:S03]  /*26e10*/  LDS R82, [R2+0x9000] ;  /* 0x0090000002527984 */ /* 0x000fe60000000800 */
[C---:B-1----:R-:W-:Y:S01]  /*26e20*/  HMMA.1688.F32.TF32 R156, R140.reuse, R18, R156 ;  /* 0x000000128c9c723c */ /* 0x042fe2000008109c */
[----:B------:R-:W-:Y:S04]  /*26e30*/  LDS R81, [R3+0x8000] ;  /* 0x0080000003517984 */ /* 0x000fe80000000800 */
[----:B------:R-:W-:Y:S03]  /*26e40*/  LDS R83, [R3+0x9000] ;  /* 0x0090000003537984 */ /* 0x000fe60000000800 */
        /* <DEDUP_REMOVED lines=8> */
[C---:B------:R-:W-:Y:S08]  /*26ed0*/  HMMA.1688.F32.TF32 R132, R76.reuse, R10, R28 ;  /* 0x0000000a4c84723c */ /* 0x040ff0000008101c */
[C---:B------:R-:W-:Y:S08]  /*26ee0*/  HMMA.1688.F32.TF32 R128, R76.reuse, R6, R128 ;  /* 0x000000064c80723c */ /* 0x040ff00000081080 */
[C---:B------:R-:W-:Y:S08]  /*26ef0*/  HMMA.1688.F32.TF32 R124, R76.reuse, R26, R124 ;  /* 0x0000001a4c7c723c */ /* 0x040ff0000008107c */
[C---:B------:R-:W-:Y:S08]  /*26f00*/  HMMA.1688.F32.TF32 R120, R76.reuse, R22, R120 ;  /* 0x000000164c78723c */ /* 0x040ff00000081078 */
[C---:B------:R-:W-:Y:S08]  /*26f10*/  HMMA.1688.F32.TF32 R116, R76.reuse, R42, R116 ;  /* 0x0000002a4c74723c */ /* 0x040ff00000081074 */
[C---:B------:R-:W-:Y:S08]  /*26f20*/  HMMA.1688.F32.TF32 R112, R76.reuse, R14, R112 ;  /* 0x0000000e4c70723c */ /* 0x040ff00000081070 */
[----:B------:R-:W-:Y:S08]  /*26f30*/  HMMA.1688.F32.TF32 R108, R76, R38, R108 ;  /* 0x000000264c6c723c */ /* 0x000ff0000008106c */
[C---:B--2---:R-:W-:Y:S01]  /*26f40*/  HMMA.1688.F32.TF32 R104, R32.reuse, R18, R176 ;  /* 0x000000122068723c */ /* 0x044fe200000810b0 */
        /* <DEDUP_REMOVED lines=8> */
[C---:B------:R-:W-:Y:S08]  /*26fd0*/  HMMA.1688.F32.TF32 R84, R32.reuse, R42, R84 ;  /* 0x0000002a2054723c */ /* 0x040ff00000081054 */
[C---:B------:R-:W-:Y:S08]  /*26fe0*/  HMMA.1688.F32.TF32 R72, R32.reuse, R14, R72 ;  /* 0x0000000e2048723c */ /* 0x040ff00000081048 */
[----:B------:R-:W-:Y:S08]  /*26ff0*/  HMMA.1688.F32.TF32 R44, R32, R38, R44 ;  /* 0x00000026202c723c */ /* 0x000ff0000008102c */
[C---:B---3--:R-:W-:Y:S01]  /*27000*/  HMMA.1688.F32.TF32 R76, R52.reuse, R18, R192 ;  /* 0x00000012344c723c */ /* 0x048fe200000810c0 */
        /* <DEDUP_REMOVED lines=8> */
[C---:B------:R-:W-:Y:S01]  /*27090*/  HMMA.1688.F32.TF32 R24, R52.reuse, R26, R68 ;  /* 0x0000001a3418723c */ /* 0x040fe20000081044 */
[----:B------:R-:W1:Y:S07]  /*270a0*/  LDSM.16.M88.4 R68, [R200+0xa5080] ;  /* 0x0a508000c844783b */ /* 0x000e6e0000000200 */
[C---:B------:R-:W-:Y:S01]  /*270b0*/  HMMA.1688.F32.TF32 R20, R52.reuse, R22, R64 ;  /* 0x000000163414723c */ /* 0x040fe20000081040 */
[----:B------:R-:W2:Y:S07]  /*270c0*/  LDSM.16.M88.4 R64, [R200+0xa7080] ;  /* 0x0a708000c840783b */ /* 0x000eae0000000200 */
[C---:B------:R-:W-:Y:S01]  /*270d0*/  HMMA.1688.F32.TF32 R16, R52.reuse, R42, R60 ;  /* 0x0000002a3410723c */ /* 0x040fe2000008103c */
[----:B------:R-:W3:Y:S04]  /*270e0*/  LDSM.16.M88.4 R40, [R200+0xa0080] ;  /* 0x0a008000c828783b */ /* 0x000ee80000000200 */
[----:B------:R-:W-:Y:S03]  /*270f0*/  LDSM.16.M88.4 R60, [R200+0xa4080] ;  /* 0x0a408000c83c783b */ /* 0x000fe60000000200 */
[C---:B------:R-:W-:Y:S01]  /*27100*/  HMMA.1688.F32.TF32 R12, R52.reuse, R14, R56 ;  /* 0x0000000e340c723c */ /* 0x040fe20000081038 */
[----:B------:R-:W4:Y:S07]  /*27110*/  LDSM.16.M88.4 R56, [R200+0xa3080] ;  /* 0x0a308000c838783b */ /* 0x000f2e0000000200 */
[----:B------:R-:W-:Y:S01]  /*27120*/  HMMA.1688.F32.TF32 R4, R52, R38, R48 ;  /* 0x000000263404723c */ /* 0x000fe20000081030 */
[----:B------:R-:W4:Y:S04]  /*27130*/  LDSM.16.M88.4 R48, [R200+0xa1080] ;  /* 0x0a108000c830783b */ /* 0x000f280000000200 */
[----:B------:R-:W4:Y:S04]  /*27140*/  LDSM.16.M88.4 R52, [R200+0xa2080] ;  /* 0x0a208000c834783b */ /* 0x000f280000000200 */
[----:B------:R-:W4:Y:S01]  /*27150*/  LDSM.16.M88.4 R36, [R200+0xa6080] ;  /* 0x0a608000c824783b */ /* 0x000f220000000200 */
[C---:B-1----:R-:W-:Y:S08]  /*27160*/  HMMA.1688.F32.TF32 R148, R80.reuse, R68, R148 ;  /* 0x000000445094723c */ /* 0x042ff00000081094 */
[C---:B--2---:R-:W-:Y:S08]  /*27170*/  HMMA.1688.F32.TF32 R140, R80.reuse, R64, R140 ;  /* 0x00000040508c723c */ /* 0x044ff0000008108c */
[C---:B---3--:R-:W-:Y:S08]  /*27180*/  HMMA.1688.F32.TF32 R156, R80.reuse, R40, R156 ;  /* 0x00000028509c723c */ /* 0x048ff0000008109c */
[C---:B----4-:R-:W-:Y:S08]  /*27190*/  HMMA.1688.F32.TF32 R168, R80.reuse, R56, R168 ;  /* 0x0000003850a8723c */ /* 0x050ff000000810a8 */
        /* <DEDUP_REMOVED lines=8> */
[----:B------:R-:W1:Y:S03]  /*27220*/  LDS R83, [R3+0x9200] ;  /* 0x0092000003537984 */ /* 0x000e660000000800 */
[C---:B------:R-:W-:Y:S08]  /*27230*/  HMMA.1688.F32.TF32 R132, R8.reuse, R48, R132 ;  /* 0x000000300884723c */ /* 0x040ff00000081084 */
[C---:B------:R-:W-:Y:S08]  /*27240*/  HMMA.1688.F32.TF32 R128, R8.reuse, R52, R128 ;  /* 0x000000340880723c */ /* 0x040ff00000081080 */
[C---:B------:R-:W-:Y:S08]  /*27250*/  HMMA.1688.F32.TF32 R124, R8.reuse, R56, R124 ;  /* 0x00000038087c723c */ /* 0x040ff0000008107c */
        /* <DEDUP_REMOVED lines=52> */
[C---:B-1----:R-:W-:Y:S08]  /*275a0*/  HMMA.1688.F32.TF32 R104, R80.reuse, R42, R104 ;  /* 0x0000002a5068723c */ /* 0x042ff00000081068 */
        /* <DEDUP_REMOVED lines=9> */
[C---:B--2---:R-:W-:Y:S01]  /*27640*/  HMMA.1688.F32.TF32 R40, R8.reuse, R42, R76 ;  /* 0x0000002a0828723c */ /* 0x044fe2000008104c */
        /* <DEDUP_REMOVED lines=9> */
[----:B------:R-:W1:Y:S04]  /*276e0*/  LDSM.16.M88.4 R32, [R201+0xa0080] ;  /* 0x0a008000c920783b */ /* 0x000e680000000200 */
[----:B------:R-:W2:Y:S03]  /*276f0*/  LDSM.16.M88.4 R28, [R201+0xa1080] ;  /* 0x0a108000c91c783b */ /* 0x000ea60000000200 */
[C---:B------:R-:W-:Y:S01]  /*27700*/  HMMA.1688.F32.TF32 R60, R8.reuse, R62, R20 ;  /* 0x0000003e083c723c */ /* 0x040fe20000081014 */
[----:B------:R-:W3:Y:S04]  /*27710*/  LDSM.16.M88.4 R24, [R201+0xa2080] ;  /* 0x0a208000c918783b */ /* 0x000ee80000000200 */
[----:B------:R-:W4:Y:S03]  /*27720*/  LDSM.16.M88.4 R20, [R201+0xa3080] ;  /* 0x0a308000c914783b */ /* 0x000f260000000200 */
[C---:B------:R-:W-:Y:S01]  /*27730*/  HMMA.1688.F32.TF32 R68, R8.reuse, R70, R16 ;  /* 0x000000460844723c */ /* 0x040fe20000081010 */
[----:B------:R-:W3:Y:S07]  /*27740*/  LDSM.16.M88.4 R16, [R201+0xa4080] ;  /* 0x0a408000c910783b */ /* 0x000eee0000000200 */
[C---:B------:R-:W-:Y:S01]  /*27750*/  HMMA.1688.F32.TF32 R36, R8.reuse, R38, R12 ;  /* 0x000000260824723c */ /* 0x040fe2000008100c */
[----:B------:R-:W4:Y:S07]  /*27760*/  LDSM.16.M88.4 R12, [R201+0xa5080] ;  /* 0x0a508000c90c783b */ /* 0x000f2e0000000200 */
[----:B------:R-:W-:Y:S01]  /*27770*/  HMMA.1688.F32.TF32 R64, R8, R66, R4 ;  /* 0x000000420840723c */ /* 0x000fe20000081004 */
[----:B------:R-:W4:Y:S04]  /*27780*/  LDSM.16.M88.4 R8, [R201+0xa6080] ;  /* 0x0a608000c908783b */ /* 0x000f280000000200 */
[----:B------:R-:W4:Y:S03]  /*27790*/  LDSM.16.M88.4 R4, [R201+0xa7080] ;  /* 0x0a708000c904783b */ /* 0x000f260000000200 */
        /* <DEDUP_REMOVED lines=49> */
[C---:B------:R-:W-:Y:S01]  /*27ab0*/  HMMA.1688.F32.TF32 R160, R180.reuse, R30, R160 ;  /* 0x0000001eb4a0723c */ /* 0x040fe200000810a0 */
[----:B------:R-:W-:Y:S07]  /*27ac0*/  LDSM.16.M88.4 R156, [R200+0xa0100] ;  /* 0x0a010000c89c783b */ /* 0x000fee0000000200 */
        /* <DEDUP_REMOVED lines=17> */
[----:B------:R-:W-:Y:S01]  /*27be0*/  HMMA.1688.F32.TF32 R44, R80, R6, R44 ;  /* 0x00000006502c723c */ /* 0x000fe2000008102c */
[----:B------:R-:W1:Y:S07]  /*27bf0*/  LDSM.16.M88.4 R80, [R200+0xa1100] ;  /* 0x0a110000c850783b */ /* 0x000e6e0000000200 */
[C---:B--2---:R-:W-:Y:S08]  /*27c00*/  HMMA.1688.F32.TF32 R40, R76.reuse, R34, R40 ;  /* 0x000000224c28723c */ /* 0x044ff00000081028 */
[C---:B------:R-:W-:Y:S08]  /*27c10*/  HMMA.1688.F32.TF32 R48, R76.reuse, R30, R48 ;  /* 0x0000001e4c30723c */ /* 0x040ff00000081030 */
[C---:B------:R-:W-:Y:S08]  /*27c20*/  HMMA.1688.F32.TF32 R52, R76.reuse, R26, R52 ;  /* 0x0000001a4c34723c */ /* 0x040ff00000081034 */
[C---:B------:R-:W-:Y:S08]  /*27c30*/  HMMA.1688.F32.TF32 R56, R76.reuse, R22, R56 ;  /* 0x000000164c38723c */ /* 0x040ff00000081038 */
[C---:B------:R-:W-:Y:S08]  /*27c40*/  HMMA.1688.F32.TF32 R60, R76.reuse, R18, R60 ;  /* 0x000000124c3c723c */ /* 0x040ff0000008103c */
[C---:B------:R-:W-:Y:S08]  /*27c50*/  HMMA.1688.F32.TF32 R68, R76.reuse, R14, R68 ;  /* 0x0000000e4c44723c */ /* 0x040ff00000081044 */
[C---:B------:R-:W-:Y:S08]  /*27c60*/  HMMA.1688.F32.TF32 R36, R76.reuse, R10, R36 ;  /* 0x0000000a4c24723c */ /* 0x040ff00000081024 */
[----:B------:R-:W-:Y:S01]  /*27c70*/  HMMA.1688.F32.TF32 R64, R76, R6, R64 ;  /* 0x000000064c40723c */ /* 0x000fe20000081040 */
[----:B------:R-:W2:Y:S07]  /*27c80*/  LDSM.16.M88.4 R76, [R200+0xa2100] ;  /* 0x0a210000c84c783b */ /* 0x000eae0000000200 */
[C---:B------:R-:W-:Y:S08]  /*27c90*/  HMMA.1688.F32.TF32 R112, R176.reuse, R10, R112 ;  /* 0x0000000ab070723c */ /* 0x040ff00000081070 */
[C---:B------:R-:W-:Y:S08]  /*27ca0*/  HMMA.1688.F32.TF32 R108, R176.reuse, R6, R108 ;  /* 0x00000006b06c723c */ /* 0x040ff0000008106c */
[C---:B------:R-:W-:Y:S01]  /*27cb0*/  HMMA.1688.F32.TF32 R136, R176.reuse, R34, R136 ;  /* 0x00000022b088723c */ /* 0x040fe20000081088 */
[----:B------:R-:W3:Y:S07]  /*27cc0*/  LDSM.16.M88.4 R32, [R200+0xa3100] ;  /* 0x0a310000c820783b */ /* 0x000eee0000000200 */
[C---:B------:R-:W-:Y:S01]  /*27cd0*/  HMMA.1688.F32.TF32 R132, R176.reuse, R30, R132 ;  /* 0x0000001eb084723c */ /* 0x040fe20000081084 */
[----:B------:R-:W4:Y:S07]  /*27ce0*/  LDSM.16.M88.4 R28, [R200+0xa4100] ;  /* 0x0a410000c81c783b */ /* 0x000f2e0000000200 */
[C---:B------:R-:W-:Y:S01]  /*27cf0*/  HMMA.1688.F32.TF32 R128, R176.reuse, R26, R128 ;  /* 0x0000001ab080723c */ /* 0x040fe20000081080 */
[----:B------:R-:W3:Y:S07]  /*27d00*/  LDSM.16.M88.4 R24, [R200+0xa5100] ;  /* 0x0a510000c818783b */ /* 0x000eee0000000200 */
[C---:B------:R-:W-:Y:S01]  /*27d10*/  HMMA.1688.F32.TF32 R124, R176.reuse, R22, R124 ;  /* 0x00000016b07c723c */ /* 0x040fe2000008107c */
[----:B------:R-:W-:Y:S07]  /*27d20*/  LDSM.16.M88.4 R20, [R200+0xa6100] ;  /* 0x0a610000c814783b */ /* 0x000fee0000000200 */
[C---:B------:R-:W-:Y:S01]  /*27d30*/  HMMA.1688.F32.TF32 R120, R176.reuse, R18, R120 ;  /* 0x00000012b078723c */ /* 0x040fe20000081078 */
[----:B------:R-:W-:Y:S07]  /*27d40*/  LDSM.16.M88.4 R16, [R200+0xa7100] ;  /* 0x0a710000c810783b */ /* 0x000fee0000000200 */
[----:B------:R-:W-:Y:S01]  /*27d50*/  HMMA.1688.F32.TF32 R116, R176, R14, R116 ;  /* 0x0000000eb074723c */ /* 0x000fe20000081074 */
[----:B------:R-:W-:Y:S04]  /*27d60*/  LDS R176, [R2+0x10100] ;  /* 0x0101000002b07984 */ /* 0x000fe80000000800 */
[----:B------:R-:W-:Y:S03]  /*27d70*/  LDS R178, [R2+0x11100] ;  /* 0x0111000002b27984 */ /* 0x000fe60000000800 */
[C---:B-1----:R-:W-:Y:S01]  /*27d80*/  HMMA.1688.F32.TF32 R8, R180.reuse, R80, R160 ;  /* 0x00000050b408723c */ /* 0x042fe200000810a0 */
[----:B------:R-:W-:Y:S04]  /*27d90*/  LDS R177, [R3+0x10100] ;  /* 0x0101000003b17984 */ /* 0x000fe80000000800 */
[----:B------:R-:W1:Y:S03]  /*27da0*/  LDS R179, [R3+0x11100] ;  /* 0x0111000003b37984 */ /* 0x000e660000000800 */
[C---:B--2---:R-:W-:Y:S01]  /*27db0*/  HMMA.1688.F32.TF32 R4, R180.reuse, R76, R164 ;  /* 0x0000004cb404723c */ /* 0x044fe200000810a4 */
[----:B------:R-:W-:Y:S04]  /*27dc0*/  LDS R164, [R2+0x10200] ;  /* 0x0102000002a47984 */ /* 0x000fe80000000800 */
[----:B------:R-:W-:Y:S03]  /*27dd0*/  LDS R166, [R2+0x11200] ;  /* 0x0112000002a67984 */ /* 0x000fe60000000800 */
[C---:B------:R-:W-:Y:S01]  /*27de0*/  HMMA.1688.F32.TF32 R12, R180.reuse, R156, R172 ;  /* 0x0000009cb40c723c */ /* 0x040fe200000810ac */
[----:B------:R-:W-:Y:S04]  /*27df0*/  LDS R165, [R3+0x10200] ;  /* 0x0102000003a57984 */ /* 0x000fe80000000800 */
[----:B------:R-:W2:Y:S03]  /*27e00*/  LDS R167, [R3+0x11200] ;  /* 0x0112000003a77984 */ /* 0x000ea60000000800 */
[C---:B---3--:R-:W-:Y:S01]  /*27e10*/  HMMA.1688.F32.TF32 R168, R180.reuse, R32, R168 ;  /* 0x00000020b4a8723c */ /* 0x048fe200000810a8 */
[----:B------:R-:W-:Y:S04]  /*27e20*/  LDS R160, [R2+0x10300] ;  /* 0x0103000002a07984 */ /* 0x000fe80000000800 */
[----:B------:R-:W-:Y:S03]  /*27e30*/  LDS R162, [R2+0x11300] ;  /* 0x0113000002a27984 */ /* 0x000fe60000000800 */
[C---:B----4-:R-:W-:Y:S01]  /*27e40*/  HMMA.1688.F32.TF32 R152, R180.reuse, R28, R152 ;  /* 0x0000001cb498723c */ /* 0x050fe20000081098 */
[----:B------:R-:W-:Y:S04]  /*27e50*/  LDS R161, [R3+0x10300] ;  /* 0x0103000003a17984 */ /* 0x000fe80000000800 */
[----:B------:R-:W3:Y:S03]  /*27e60*/  LDS R163, [R3+0x11300] ;  /* 0x0113000003a37984 */ /* 0x000ee60000000800 */
        /* <DEDUP_REMOVED lines=27> */
[C---:B---3--:R-:W-:Y:S01]  /*28020*/  HMMA.1688.F32.TF32 R40, R160.reuse, R156, R40 ;  /* 0x0000009ca028723c */ /* 0x048fe20000081028 */
        /* <DEDUP_REMOVED lines=46> */
[----:B------:R-:W-:Y:S04]  /*28310*/  LDSM.16.M88.4 R156, [R201+0xa0100] ;  /* 0x0a010000c99c783b */ /* 0x000fe80000000200 */
[----:B------:R-:W-:Y:S03]  /*28320*/  LDS R165, [R3+0x14000] ;  /* 0x0140000003a57984 */ /* 0x000fe60000000800 */
[C---:B------:R-:W-:Y:S01]  /*28330*/  HMMA.1688.F32.TF32 R48, R160.reuse, R82, R48 ;  /* 0x00000052a030723c */ /* 0x040fe20000081030 */
[----:B------:R-:W-:Y:S04]  /*28340*/  LDSM.16.M88.4 R80, [R201+0xa1100] ;  /* 0x0a110000c950783b */ /* 0x000fe80000000200 */
[----:B------:R-:W1:Y:S03]  /*28350*/  LDS R167, [R3+0x15000] ;  /* 0x0150000003a77984 */ /* 0x000e660000000800 */
[C---:B------:R-:W-:Y:S01]  /*28360*/  HMMA.1688.F32.TF32 R52, R160.reuse, R78, R52 ;  /* 0x0000004ea034723c */ /* 0x040fe20000081034 */
[----:B------:R-:W2:Y:S07]  /*28370*/  LDSM.16.M88.4 R76, [R201+0xa2100] ;  /* 0x0a210000c94c783b */ /* 0x000eae0000000200 */
        /* <DEDUP_REMOVED lines=14> */
[C---:B------:R-:W-:Y:S01]  /*28460*/  HMMA.1688.F32.TF32 R8, R164.reuse, R80, R8 ;  /* 0x00000050a408723c */ /* 0x040fe20000081008 */
[----:B------:R-:W1:Y:S07]  /*28470*/  LDSM.16.M88.4 R16, [R201+0xa7100] ;  /* 0x0a710000c910783b */ /* 0x000e6e0000000200 */
[C---:B--2---:R-:W-:Y:S08]  /*28480*/  HMMA.1688.F32.TF32 R4, R164.reuse, R76, R4 ;  /* 0x0000004ca404723c */ /* 0x044ff00000081004 */
[C---:B---3--:R-:W-:Y:S08]  /*28490*/  HMMA.1688.F32.TF32 R168, R164.reuse, R32, R168 ;  /* 0x00000020a4a8723c */ /* 0x048ff000000810a8 */
[C---:B----4-:R-:W-:Y:S08]  /*284a0*/  HMMA.1688.F32.TF32 R152, R164.reuse, R28, R152 ;  /* 0x0000001ca498723c */ /* 0x050ff00000081098 */
        /* <DEDUP_REMOVED lines=14> */
[----:B------:R-:W-:Y:S01]  /*28590*/  HMMA.1688.F32.TF32 R140, R164, R16, R140 ;  /* 0x00000010a48c723c */ /* 0x000fe2000008108c */
[----:B------:R-:W-:Y:S04]  /*285a0*/  LDS R164, [R2+0x14200] ;  /* 0x0142000002a47984 */ /* 0x000fe80000000800 */
[----:B------:R-:W-:Y:S03]  /*285b0*/  LDS R166, [R2+0x15200] ;  /* 0x0152000002a67984 */ /* 0x000fe60000000800 */
[C---:B------:R-:W-:Y:S01]  /*285c0*/  HMMA.1688.F32.TF32 R184, R192.reuse, R34, R168 ;  /* 0x00000022c0b8723c */ /* 0x040fe200000810a8 */
[----:B------:R-:W-:Y:S04]  /*285d0*/  LDS R165, [R3+0x14200] ;  /* 0x0142000003a57984 */ /* 0x000fe80000000800 */
[----:B------:R-:W2:Y:S03]  /*285e0*/  LDS R167, [R3+0x15200] ;  /* 0x0152000003a77984 */ /* 0x000ea60000000800 */
[C---:B------:R-:W-:Y:S08]  /*285f0*/  HMMA.1688.F32.TF32 R176, R192.reuse, R26, R148 ;  /* 0x0000001ac0b0723c */ /* 0x040ff00000081094 */
[C---:B------:R-:W-:Y:S01]  /*28600*/  HMMA.1688.F32.TF32 R148, R192.reuse, R22, R144 ;  /* 0x00000016c094723c */ /* 0x040fe20000081090 */
[----:B------:R-:W-:Y:S07]  /*28610*/  LDSM.16.M88.4 R144, [R200+0xa1180] ;  /* 0x0a118000c890783b */ /* 0x000fee0000000200 */
        /* <DEDUP_REMOVED lines=27> */
[----:B-1----:R-:W-:Y:S01]  /*287d0*/  HMMA.1688.F32.TF32 R48, R160, R82, R48 ;  /* 0x00000052a030723c */ /* 0x002fe20000081030 */
[----:B------:R-:W-:Y:S04]  /*287e0*/  LDS R165, [R3+0x16200] ;  /* 0x0162000003a57984 */ /* 0x000fe80000000800 */
[----:B------:R-:W1:Y:S03]  /*287f0*/  LDS R167, [R3+0x17200] ;  /* 0x0172000003a77984 */ /* 0x000e660000000800 */
        /* <DEDUP_REMOVED lines=9> */
[----:B-1----:R-:W-:Y:S01]  /*28890*/  HMMA.1688.F32.TF32 R152, R164, R82, R100 ;  /* 0x00000052a498723c */ /* 0x002fe20000081064 */
[----:B------:R-:W-:Y:S04]  /*288a0*/  LDS R100, [R2+0x18100] ;  /* 0x0181000002647984 */ /* 0x000fe80000000800 */
[----:B------:R-:W-:Y:S03]  /*288b0*/  LDS R102, [R2+0x19100] ;  /* 0x0191000002667984 */ /* 0x000fe60000000800 */
[----:B------:R-:W-:Y:S01]  /*288c0*/  HMMA.1688.F32.TF32 R188, R192, R78, R4 ;  /* 0x0000004ec0bc723c */ /* 0x000fe20000081004 */
[----:B------:R-:W-:Y:S04]  /*288d0*/  LDS R101, [R3+0x18100] ;  /* 0x0181000003657984 */ /* 0x000fe80000000800 */
[----:B------:R-:W1:Y:S03]  /*288e0*/  LDS R103, [R3+0x19100] ;  /* 0x0191000003677984 */ /* 0x000e660000000800 */
[C---:B------:R-:W-:Y:S01]  /*288f0*/  HMMA.1688.F32.TF32 R172, R164.reuse, R158, R104 ;  /* 0x0000009ea4ac723c */ /* 0x040fe20000081068 */
[----:B------:R-:W-:Y:S04]  /*28900*/  LDS R104, [R2+0x18000] ;  /* 0x0180000002687984 */ /* 0x000fe80000000800 */
[----:B------:R-:W-:Y:S03]  /*28910*/  LDS R106, [R2+0x19000] ;  /* 0x01900000026a7984 */ /* 0x000fe60000000800 */
[C---:B------:R-:W-:Y:S01]  /*28920*/  HMMA.1688.F32.TF32 R96, R164.reuse, R78, R96 ;  /* 0x0000004ea460723c */ /* 0x040fe20000081060 */
[----:B------:R-:W-:Y:S04]  /*28930*/  LDS R105, [R3+0x18000] ;  /* 0x0180000003697984 */ /* 0x000fe80000000800 */
[----:B------:R-:W-:Y:S03]  /*28940*/  LDS R107, [R3+0x19000] ;  /* 0x01900000036b7984 */ /* 0x000fe60000000800 */
[C---:B------:R-:W-:Y:S01]  /*28950*/  HMMA.1688.F32.TF32 R92, R164.reuse, R34, R92 ;  /* 0x00000022a45c723c */ /* 0x040fe2000008105c */
[----:B------:R-:W2:Y:S07]  /*28960*/  LDSM.16.M88.4 R4, [R200+0xa0180] ;  /* 0x0a018000c804783b */ /* 0x000eae0000000200 */
[C---:B------:R-:W-:Y:S08]  /*28970*/  HMMA.1688.F32.TF32 R88, R164.reuse, R30, R88 ;  /* 0x0000001ea458723c */ /* 0x040ff00000081058 */
[----:B------:R-:W-:Y:S08]  /*28980*/  HMMA.1688.F32.TF32 R72, R164, R22, R72 ;  /* 0x00000016a448723c */ /* 0x000ff00000081048 */
[C---:B------:R-:W-:Y:S01]  /*28990*/  HMMA.1688.F32.TF32 R52, R160.reuse, R78, R52 ;  /* 0x0000004ea034723c */ /* 0x040fe20000081034 */
[----:B------:R-:W-:Y:S07]  /*289a0*/  LDSM.16.M88.4 R76, [R200+0xa3180] ;  /* 0x0a318000c84c783b */ /* 0x000fee0000000200 */
[C---:B------:R-:W-:Y:S01]  /*289b0*/  HMMA.1688.F32.TF32 R56, R160.reuse, R34, R56 ;  /* 0x00000022a038723c */ /* 0x040fe20000081038 */
[----:B------:R-:W-:Y:S07]  /*289c0*/  LDSM.16.M88.4 R32, [R200+0xa6180] ;  /* 0x0a618000c820783b */ /* 0x000fee0000000200 */
[C---:B------:R-:W-:Y:S01]  /*289d0*/  HMMA.1688.F32.TF32 R60, R160.reuse, R30, R60 ;  /* 0x0000001ea03c723c */ /* 0x040fe2000008103c */
[----:B------:R-:W-:Y:S07]  /*289e0*/  LDSM.16.M88.4 R28, [R200+0xa5180] ;  /* 0x0a518000c81c783b */ /* 0x000fee0000000200 */
[----:B------:R-:W-:Y:S01]  /*289f0*/  HMMA.1688.F32.TF32 R36, R160, R22, R36 ;  /* 0x00000016a024723c */ /* 0x000fe20000081024 */
[----:B------:R-:W3:Y:S07]  /*28a00*/  LDSM.16.M88.4 R20, [R200+0xa2180] ;  /* 0x0a218000c814783b */ /* 0x000eee0000000200 */
[----:B------:R-:W-:Y:S01]  /*28a10*/  HMMA.1688.F32.TF32 R196, R140, R144, R48 ;  /* 0x000000908cc4723c */ /* 0x000fe20000081030 */
[----:B------:R-:W3:Y:S07]  /*28a20*/  LDSM.16.M88.4 R48, [R200+0xa4180] ;  /* 0x0a418000c830783b */ /* 0x000eee0000000200 */
[C---:B------:R-:W-:Y:S08]  /*28a30*/  HMMA.1688.F32.TF32 R12, R192.reuse, R158, R12 ;  /* 0x0000009ec00c723c */ /* 0x040ff0000008100c */
[----:B------:R-:W-:Y:S08]  /*28a40*/  HMMA.1688.F32.TF32 R8, R192, R82, R8 ;  /* 0x00000052c008723c */ /* 0x000ff00000081008 */
[-C--:B------:R-:W-:Y:S08]  /*28a50*/  HMMA.1688.F32.TF32 R84, R164, R26.reuse, R84 ;  /* 0x0000001aa454723c */ /* 0x080ff00000081054 */
[C---:B------:R-:W-:Y:S01]  /*28a60*/  HMMA.1688.F32.TF32 R68, R160.reuse, R26, R68 ;  /* 0x0000001aa044723c */ /* 0x040fe20000081044 */
[----:B------:R1:W3:Y:S07]  /*28a70*/  LDSM.16.M88.4 R24, [R200+0xa7180] ;  /* 0x0a718000c818783b */ /* 0x0002ee0000000200 */
[----:B------:R-:W-:Y:S01]  /*28a80*/  HMMA.1688.F32.TF32 R192, R160, R158, R40 ;  /* 0x0000009ea0c0723c */ /* 0x000fe20000081028 */
[----:B------:R-:W-:Y:S04]  /*28a90*/  LDS R40, [R2+0x18200] ;  /* 0x0182000002287984 */ /* 0x000fe80000000800 */
[----:B------:R-:W-:Y:S03]  /*28aa0*/  LDS R42, [R2+0x19200] ;  /* 0x01920000022a7984 */ /* 0x000fe60000000800 */
[-C--:B------:R-:W-:Y:S01]  /*28ab0*/  HMMA.1688.F32.TF32 R44, R164, R18.reuse, R44 ;  /* 0x00000012a42c723c */ /* 0x080fe2000008102c */
[----:B------:R-:W-:Y:S04]  /*28ac0*/  LDS R41, [R3+0x18200] ;  /* 0x0182000003297984 */ /* 0x000fe80000000800 */
[----:B------:R-:W3:Y:S03]  /*28ad0*/  LDS R43, [R3+0x19200] ;  /* 0x01920000032b7984 */ /* 0x000ee60000000800 */
[----:B------:R-:W-:Y:S01]  /*28ae0*/  HMMA.1688.F32.TF32 R64, R160, R18, R64 ;  /* 0x00000012a040723c */ /* 0x000fe20000081040 */
[----:B-1----:R-:W4:Y:S07]  /*28af0*/  LDL.LU R200, [R1+0x90c] ;  /* 0x00090c0001c87983 */ /* 0x002f2e0000300800 */
[----:B------:R-:W-:Y:S08]  /*28b00*/  HMMA.1688.F32.TF32 R164, R100, R144, R132 ;  /* 0x0000009064a4723c */ /* 0x000ff00000081084 */
[C---:B--2---:R-:W-:Y:S08]  /*28b10*/  HMMA.1688.F32.TF32 R12, R104.reuse, R4, R12 ;  /* 0x00000004680c723c */ /* 0x044ff0000008100c */
[C---:B------:R-:W-:Y:S08]  /*28b20*/  HMMA.1688.F32.TF32 R8, R104.reuse, R144, R8 ;  /* 0x000000906808723c */ /* 0x040ff00000081008 */
[C---:B---3--:R-:W-:Y:S01]  /*28b30*/  HMMA.1688.F32.TF32 R160, R104.reuse, R20, R188 ;  /* 0x0000001468a0723c */ /* 0x048fe200000810bc */
[----:B------:R-:W2:Y:S04]  /*28b40*/  LDL.LU R188, [R1+0x948] ;  /* 0x0009480001bc7983 */ /* 0x000ea80000300800 */
[----:B------:R-:W3:Y:S03]  /*28b50*/  LDL.LU R189, [R1+0x938] ;  /* 0x0009380001bd7983 */ /* 0x000ee60000300800 */
[C---:B------:R-:W-:Y:S01]  /*28b60*/  HMMA.1688.F32.TF32 R156, R104.reuse, R76, R184 ;  /* 0x0000004c689c723c */ /* 0x040fe200000810b8 */
[----:B------:R-:W2:Y:S04]  /*28b70*/  LDL.LU R190, [R1+0x944] ;  /* 0x0009440001be7983 */ /* 0x000ea80000300800 */
[----:B------:R-:W2:Y:S03]  /*28b80*/  LDL.LU R191, [R1+0x900] ;  /* 0x0009000001bf7983 */ /* 0x000ea60000300800 */
[C---:B------:R-:W-:Y:S08]  /*28b90*/  HMMA.1688.F32.TF32 R80, R104.reuse, R48, R180 ;  /* 0x000000306850723c */ /* 0x040ff000000810b4 */
[C---:B------:R-:W-:Y:S08]  /*28ba0*/  HMMA.1688.F32.TF32 R132, R104.reuse, R28, R176 ;  /* 0x0000001c6884723c */ /* 0x040ff000000810b0 */
[C---:B------:R-:W-:Y:S08]  /*28bb0*/  HMMA.1688.F32.TF32 R148, R104.reuse, R32, R148 ;  /* 0x000000206894723c */ /* 0x040ff00000081094 */
[----:B------:R-:W-:Y:S01]  /*28bc0*/  HMMA.1688.F32.TF32 R104, R104, R24, R168 ;  /* 0x000000186868723c */ /* 0x000fe200000810a8 */
[----:B------:R-:W-:Y:S04]  /*28bd0*/  LDS R168, [R2+0x1a000] ;  /* 0x01a0000002a87984 */ /* 0x000fe80000000800 */
[----:B------:R-:W-:Y:S03]  /*28be0*/  LDS R170, [R2+0x1b000] ;  /* 0x01b0000002aa7984 */ /* 0x000fe60000000800 */
[-C--:B------:R-:W-:Y:S01]  /*28bf0*/  HMMA.1688.F32.TF32 R136, R100, R4.reuse, R136 ;  /* 0x000000046488723c */ /* 0x080fe20000081088 */
[----:B------:R-:W-:Y:S04]  /*28c00*/  LDS R169, [R3+0x1a000] ;  /* 0x01a0000003a97984 */ /* 0x000fe80000000800 */
[----:B------:R-:W1:Y:S03]  /*28c10*/  LDS R171, [R3+0x1b000] ;  /* 0x01b0000003ab7984 */ /* 0x000e660000000800 */
[-C--:B------:R-:W-:Y:S08]  /*28c20*/  HMMA.1688.F32.TF32 R16, R40, R4.reuse, R172 ;  /* 0x000000042810723c */ /* 0x080ff000000810ac */
[----:B------:R-:W-:Y:S08]  /*28c30*/  HMMA.1688.F32.TF32 R192, R140, R4, R192 ;  /* 0x000000048cc0723c */ /* 0x000ff000000810c0 */
[----:B------:R-:W-:Y:S08]  /*28c40*/  HMMA.1688.F32.TF32 R152, R40, R144, R152 ;  /* 0x000000902898723c */ /* 0x000ff00000081098 */
        /* <DEDUP_REMOVED lines=27> */
[----:B------:R-:W-:Y:S04]  /*28e00*/  LDS R142, [R2+0x1b100] ;  /* 0x01b10000028e7984 */ /* 0x000fe80000000800 */
[----:B------:R-:W-:Y:S04]  /*28e10*/  LDS R141, [R3+0x1a100] ;  /* 0x01a10000038d7984 */ /* 0x000fe80000000800 */
[----:B------:R-:W4:Y:S01]  /*28e20*/  LDS R143, [R3+0x1b100] ;  /* 0x01b10000038f7984 */ /* 0x000f220000000800 */
[C---:B-1----:R-:W-:Y:S08]  /*28e30*/  HMMA.1688.F32.TF32 R12, R168.reuse, R6, R12 ;  /* 0x00000006a80c723c */ /* 0x042ff0000008100c */
[C---:B------:R-:W-:Y:S08]  /*28e40*/  HMMA.1688.F32.TF32 R8, R168.reuse, R146, R8 ;  /* 0x00000092a808723c */ /* 0x040ff00000081008 */
[C---:B------:R-:W-:Y:S08]  /*28e50*/  HMMA.1688.F32.TF32 R176, R168.reuse, R22, R160 ;  /* 0x00000016a8b0723c */ /* 0x040ff000000810a0 */
[C---:B------:R-:W-:Y:S01]  /*28e60*/  HMMA.1688.F32.TF32 R172, R168.reuse, R78, R156 ;  /* 0x0000004ea8ac723c */ /* 0x040fe2000008109c */
[----:B------:R-:W-:Y:S04]  /*28e70*/  LDS R156, [R2+0x1c000] ;  /* 0x01c00000029c7984 */ /* 0x000fe80000000800 */
[----:B------:R-:W-:Y:S03]  /*28e80*/  LDS R158, [R2+0x1d000] ;  /* 0x01d00000029e7984 */ /* 0x000fe60000000800 */
[C---:B------:R-:W-:Y:S01]  /*28e90*/  HMMA.1688.F32.TF32 R80, R168.reuse, R50, R80 ;  /* 0x00000032a850723c */ /* 0x040fe20000081050 */
[----:B------:R-:W-:Y:S04]  /*28ea0*/  LDS R157, [R3+0x1c000] ;  /* 0x01c00000039d7984 */ /* 0x000fe80000000800 */
[----:B------:R-:W-:Y:S03]  /*28eb0*/  LDS R159, [R3+0x1d000] ;  /* 0x01d00000039f7984 */ /* 0x000fe60000000800 */
        /* <DEDUP_REMOVED lines=23> */
[----:B------:R-:W-:Y:S07]  /*29030*/  LDSM.16.M88.4 R16, [R201+0xa1180] ;  /* 0x0a118000c910783b */ /* 0x000fee0000000200 */
        /* <DEDUP_REMOVED lines=10> */
[----:B------:R-:W1:Y:S04]  /*290e0*/  LDSM.16.M88.4 R4, [R201+0xa0180] ;  /* 0x0a018000c904783b */ /* 0x000e680000000200 */
[----:B------:R-:W-:Y:S03]  /*290f0*/  LDSM.16.M88.4 R144, [R201+0xa6180] ;  /* 0x0a618000c990783b */ /* 0x000fe60000000200 */
[C---:B------:R-:W-:Y:S01]  /*29100*/  HMMA.1688.F32.TF32 R52, R40.reuse, R22, R52 ;  /* 0x000000162834723c */ /* 0x040fe20000081034 */
[----:B------:R-:W-:Y:S04]  /*29110*/  LDSM.16.M88.4 R20, [R201+0xa5180] ;  /* 0x0a518000c914783b */ /* 0x000fe80000000200 */
[----:B------:R-:W4:Y:S03]  /*29120*/  LDL.LU R195, [R1+0x940] ;  /* 0x0009400001c37983 */ /* 0x000f260000300800 */
[C---:B------:R-:W-:Y:S01]  /*29130*/  HMMA.1688.F32.TF32 R56, R40.reuse, R78, R56 ;  /* 0x0000004e2838723c */ /* 0x040fe20000081038 */
[----:B------:R-:W-:Y:S07]  /*29140*/  LDSM.16.M88.4 R76, [R201+0xa7180] ;  /* 0x0a718000c94c783b */ /* 0x000fee0000000200 */
[C---:B------:R-:W-:Y:S01]  /*29150*/  HMMA.1688.F32.TF32 R68, R40.reuse, R30, R68 ;  /* 0x0000001e2844723c */ /* 0x040fe20000081044 */
[----:B------:R-:W-:Y:S07]  /*29160*/  LDSM.16.M88.4 R28, [R201+0xa3180] ;  /* 0x0a318000c91c783b */ /* 0x000fee0000000200 */
[C---:B------:R-:W-:Y:S01]  /*29170*/  HMMA.1688.F32.TF32 R36, R40.reuse, R34, R36 ;  /* 0x000000222824723c */ /* 0x040fe20000081024 */
[----:B------:R-:W2:Y:S07]  /*29180*/  LDSM.16.M88.4 R32, [R201+0xa2180] ;  /* 0x0a218000c920783b */ /* 0x000eae0000000200 */
[C---:B------:R-:W-:Y:S01]  /*29190*/  HMMA.1688.F32.TF32 R64, R40.reuse, R26, R64 ;  /* 0x0000001a2840723c */ /* 0x040fe20000081040 */
[----:B------:R-:W2:Y:S07]  /*291a0*/  LDSM.16.M88.4 R24, [R201+0xa4180] ;  /* 0x0a418000c918783b */ /* 0x000eae0000000200 */
[----:B------:R-:W-:Y:S08]  /*291b0*/  HMMA.1688.F32.TF32 R60, R40, R50, R60 ;  /* 0x00000032283c723c */ /* 0x000ff0000008103c */
[-C--:B-1----:R-:W-:Y:S08]  /*291c0*/  HMMA.1688.F32.TF32 R12, R156, R4.reuse, R12 ;  /* 0x000000049c0c723c */ /* 0x082ff0000008100c */
[-C--:B------:R-:W-:Y:S08]  /*291d0*/  HMMA.1688.F32.TF32 R136, R152, R4.reuse, R136 ;  /* 0x000000049888723c */ /* 0x080ff00000081088 */
[-C--:B------:R-:W-:Y:S08]  /*291e0*/  HMMA.1688.F32.TF32 R168, R140, R4.reuse, R168 ;  /* 0x000000048ca8723c */ /* 0x080ff000000810a8 */
[----:B------:R-:W-:Y:S08]  /*291f0*/  HMMA.1688.F32.TF32 R184, R100, R4, R184 ;  /* 0x0000000464b8723c */ /* 0x000ff000000810b8 */
[-C--:B------:R-:W-:Y:S08]  /*29200*/  HMMA.1688.F32.TF32 R8, R156, R16.reuse, R8 ;  /* 0x000000109c08723c */ /* 0x080ff00000081008 */
[-C--:B------:R-:W-:Y:S08]  /*29210*/  HMMA.1688.F32.TF32 R164, R152, R16.reuse, R164 ;  /* 0x0000001098a4723c */ /* 0x080ff000000810a4 */
[-C--:B------:R-:W-:Y:S08]  /*29220*/  HMMA.1688.F32.TF32 R160, R140, R16.reuse, R160 ;  /* 0x000000108ca0723c */ /* 0x080ff000000810a0 */
[----:B------:R-:W-:Y:S08]  /*29230*/  HMMA.1688.F32.TF32 R180, R100, R16, R180 ;  /* 0x0000001064b4723c */ /* 0x000ff000000810b4 */
[C---:B--2---:R-:W-:Y:S08]  /*29240*/  HMMA.1688.F32.TF32 R40, R156.reuse, R32, R176 ;  /* 0x000000209c28723c */ /* 0x044ff000000810b0 */
        /* <DEDUP_REMOVED lines=38> */
[----:B------:R-:W3:Y:S01]  /*294b0*/  LDS R101, [R3+0x1e300] ;  /* 0x01e3000003657984 */ /* 0x000ee20000000800 */
[-C--:B-1----:R-:W-:Y:S08]  /*294c0*/  HMMA.1688.F32.TF32 R132, R156, R22.reuse, R132 ;  /* 0x000000169c84723c */ /* 0x082ff00000081084 */
[-C--:B--2---:R-:W-:Y:S08]  /*294d0*/  HMMA.1688.F32.TF32 R116, R152, R22.reuse, R116 ;  /* 0x000000169874723c */ /* 0x084ff00000081074 */
[----:B------:R-:W-:Y:S08]  /*294e0*/  HMMA.1688.F32.TF32 R84, R140, R22, R84 ;  /* 0x000000168c54723c */ /* 0x000ff00000081054 */
[-C--:B------:R-:W-:Y:S08]  /*294f0*/  HMMA.1688.F32.TF32 R12, R156, R6.reuse, R12 ;  /* 0x000000069c0c723c */ /* 0x080ff0000008100c */
[----:B------:R-:W-:Y:S08]  /*29500*/  HMMA.1688.F32.TF32 R136, R152, R6, R136 ;  /* 0x000000069888723c */ /* 0x000ff00000081088 */
[----:B---3--:R-:W-:Y:S01]  /*29510*/  HMMA.1688.F32.TF32 R68, R100, R22, R68 ;  /* 0x000000166444723c */ /* 0x008fe20000081044 */
[----:B------:R-:W2:Y:S07]  /*29520*/  LDL.LU R22, [R1+0x8f8] ;  /* 0x0008f80001167983 */ /* 0x000eae0000300800 */
[-C--:B------:R-:W-:Y:S08]  /*29530*/  HMMA.1688.F32.TF32 R168, R140, R6.reuse, R168 ;  /* 0x000000068ca8723c */ /* 0x080ff000000810a8 */
[----:B------:R-:W-:Y:S01]  /*29540*/  HMMA.1688.F32.TF32 R176, R100, R6, R184 ;  /* 0x0000000664b0723c */ /* 0x000fe200000810b8 */
[----:B------:R-:W3:Y:S04]  /*29550*/  LDL.LU R7, [R1+0x904] ;  /* 0x0009040001077983 */ /* 0x000ee80000300800 */
[----:B------:R-:W2:Y:S04]  /*29560*/  LDL.LU R21, [R1+0x8c0] ;  /* 0x0008c00001157983 */ /* 0x000ea80000300800 */
[----:B------:R-:W2:Y:S01]  /*29570*/  LDL.LU R20, [R1+0x8cc] ;  /* 0x0008cc0001147983 */ /* 0x000ea20000300800 */
[----:B------:R-:W-:-:S02]  /*29580*/  IMAD.MOV.U32 R194, RZ, RZ, 0x7f ;  /* 0x0000007fffc27424 */ /* 0x000fc400078e00ff */
[----:B------:R-:W-:-:S03]  /*29590*/  IMAD.MOV.U32 R193, RZ, RZ, c[0x0][0x180] ;  /* 0x00006000ffc17624 */ /* 0x000fc600078e00ff */
[----:B------:R-:W-:Y:S02]  /*295a0*/  IADD3 R192, R194, c[0x0][0x180], RZ ;  /* 0x00006000c2c07a10 */ /* 0x000fe40007ffe0ff */
[----:B------:R-:W-:Y:S02]  /*295b0*/  IADD3 R193, R193, -0x280, RZ ;  /* 0xfffffd80c1c17810 */ /* 0x000fe40007ffe0ff */
[----:B------:R-:W-:-:S04]  /*295c0*/  SHF.R.S32.HI R194, RZ, 0x1f, R192 ;  /* 0x0000001fffc27819 */ /* 0x000fc800000114c0 */
[----:B------:R-:W-:Y:S01]  /*295d0*/  LEA.HI R194, R194, R192, RZ, 0x7 ;  /* 0x000000c0c2c27211 */ /* 0x000fe200078f38ff */
[----:B------:R-:W-:-:S03]  /*295e0*/  IMAD R2, R204, -0x80, R193 ;  /* 0xffffff80cc027824 */ /* 0x000fc600078e02c1 */
[----:B------:R-:W-:Y:S02]  /*295f0*/  SHF.R.S32.HI R194, RZ, 0x7, R194 ;  /* 0x00000007ffc27819 */ /* 0x000fe400000114c2 */
[----:B------:R-:W-:Y:S02]  /*29600*/  ISETP.GT.AND P1, PT, R2, RZ, PT ;  /* 0x000000ff0200720c */ /* 0x000fe40003f24270 */
[----:B------:R-:W-:Y:S01]  /*29610*/  IADD3 R194, R194, -0x5, RZ ;  /* 0xfffffffbc2c27810 */ /* 0x000fe20007ffe0ff */
[----:B------:R-:W-:Y:S01]  /*29620*/  UIADD3 UR5, UR5, 0x1, URZ ;  /* 0x0000000105057890 */ /* 0x000fe2000fffe03f */
[----:B------:R-:W-:Y:S02]  /*29630*/  SEL R3, RZ, 0x4, !P1 ;  /* 0x00000004ff037807 */ /* 0x000fe40004800000 */
[----:B------:R-:W-:Y:S01]  /*29640*/  ISETP.GE.AND P0, PT, R204, R194, PT ;  /* 0x000000c2cc00720c */ /* 0x000fe20003f06270 */
[----:B------:R-:W-:-:S03]  /*29650*/  UISETP.GT.AND UP0, UPT, UR5, 0x4, UPT ;  /* 0x000000040500788c */ /* 0x000fc6000bf04270 */
[----:B------:R-:W-:Y:S01]  /*29660*/  SEL R3, R3, RZ, !P0 ;  /* 0x000000ff03037207 */ /* 0x000fe20004000000 */
[----:B------:R-:W-:Y:S01]  /*29670*/  USEL UR5, UR5, URZ, !UP0 ;  /* 0x0000003f05057287 */ /* 0x000fe2000c000000 */
[----:B------:R-:W-:Y:S02]  /*29680*/  IADD3 R188, P1, R188, R202, RZ ;  /* 0x000000cabcbc7210 */ /* 0x000fe40007f3e0ff */
[----:B------:R-:W-:Y:S02]  /*29690*/  ISETP.NE.U32.AND P2, PT, R3, RZ, PT ;  /* 0x000000ff0300720c */ /* 0x000fe40003f45070 */
[----:B----4-:R-:W-:Y:S01]  /*296a0*/  IADD3.X R195, R195, R0, RZ, P1, !PT ;  /* 0x00000000c3c37210 */ /* 0x010fe20000ffe4ff */
[----:B------:R-:W-:Y:S01]  /*296b0*/  IMAD.U32 R3, RZ, RZ, UR5 ;  /* 0x00000005ff037e24 */ /* 0x000fe2000f8e00ff */
[----:B------:R-:W-:Y:S01]  /*296c0*/  IADD3 R190, P3, R190, R202, RZ ;  /* 0x000000cabebe7210 */ /* 0x000fe20007f7e0ff */
[----:B------:R-:W-:Y:S02]  /*296d0*/  IMAD.MOV.U32 R4, RZ, RZ, R188 ;  /* 0x000000ffff047224 */ /* 0x000fe400078e00bc */
[----:B------:R-:W-:-:S02]  /*296e0*/  IMAD R3, R3, 0x20000, R203 ;  /* 0x0002000003037824 */ /* 0x000fc400078e02cb */
[----:B------:R-:W-:Y:S01]  /*296f0*/  IMAD.MOV.U32 R5, RZ, RZ, R195 ;  /* 0x000000ffff057224 */ /* 0x000fe200078e00c3 */
[----:B------:R-:W-:Y:S01]  /*29700*/  BAR.SYNC.DEFER_BLOCKING 0x0 ;  /* 0x0000000000007b1d */ /* 0x000fe20000010000 */
[----:B------:R-:W-:Y:S01]  /*29710*/  ISETP.GT.AND P1, PT, R2, 0x4, PT ;  /* 0x000000040200780c */ /* 0x000fe20003f24270 */
[C---:B------:R-:W-:Y:S01]  /*29720*/  HMMA.1688.F32.TF32 R164, R152.reuse, R18, R164 ;  /* 0x0000001298a4723c */ /* 0x040fe200000810a4 */
[----:B------:R-:W-:Y:S01]  /*29730*/  IMAD.X R189, R189, 0x1, R0, P3 ;  /* 0x00000001bdbd7824 */ /* 0x000fe200018e0600 */
[----:B------:R-:W-:Y:S02]  /*29740*/  IADD3 R200, P4, R200, R202, RZ ;  /* 0x000000cac8c87210 */ /* 0x000fe40007f9e0ff */
[----:B------:R-:W-:Y:S04]  /*29750*/  STL [R1+0x948], R188 ;  /* 0x000948bc01007387 */ /* 0x000fe80000100800 */
[C---:B------:R-:W-:Y:S01]  /*29760*/  HMMA.1688.F32.TF32 R128, R152.reuse, R34, R128 ;  /* 0x000000229880723c */ /* 0x040fe20000081080 */
[----:B------:R-:W-:Y:S07]  /*29770*/  STL [R1+0x940], R195 ;  /* 0x000940c301007387 */ /* 0x000fee0000100800 */
[C---:B------:R-:W-:Y:S01]  /*29780*/  HMMA.1688.F32.TF32 R124, R152.reuse, R30, R124 ;  /* 0x0000001e987c723c */ /* 0x040fe2000008107c */
[----:B------:R-:W-:Y:S01]  /*29790*/  @!PT LDS RZ, [RZ] ;  /* 0x00000000fffff984 */ /* 0x000fe20000000800 */
[----:B------:R-:W-:Y:S01]  /*297a0*/  @!PT LDS RZ, [RZ] ;  /* 0x00000000fffff984 */ /* 0x000fe20000000800 */
[----:B------:R-:W-:Y:S01]  /*297b0*/  @!PT LDS RZ, [RZ] ;  /* 0x00000000fffff984 */ /* 0x000fe20000000800 */
[----:B------:R1:W-:Y:S07]  /*297c0*/  LDGSTS.E [R3], [R4.64], P2 ;  /* 0x0000000004037fae */ /* 0x0003ee0009121848 */
[C---:B------:R-:W-:Y:S08]  /*297d0*/  HMMA.1688.F32.TF32 R120, R152.reuse, R26, R120 ;  /* 0x0000001a9878723c */ /* 0x040ff00000081078 */
[----:B------:R-:W-:Y:S01]  /*297e0*/  HMMA.1688.F32.TF32 R112, R152, R146, R112 ;  /* 0x000000929870723c */ /* 0x000fe20000081070 */
[----:B-1----:R-:W-:-:S07]  /*297f0*/  SEL R4, RZ, 0x4, !P1 ;  /* 0x00000004ff047807 */ /* 0x002fce0004800000 */
[----:B------:R-:W-:Y:S01]  /*29800*/  HMMA.1688.F32.TF32 R108, R152, R78, R108 ;  /* 0x0000004e986c723c */ /* 0x000fe2000008106c */
[----:B------:R-:W-:-:S07]  /*29810*/  SEL R4, R4, RZ, !P0 ;  /* 0x000000ff04047207 */ /* 0x000fce0004000000 */
[----:B------:R-:W-:Y:S01]  /*29820*/  HMMA.1688.F32.TF32 R8, R156, R18, R8 ;  /* 0x000000129c08723c */ /* 0x000fe20000081008 */
[----:B------:R-:W-:-:S07]  /*29830*/  IMAD.X R191, R191, 0x1, R0, P4 ;  /* 0x00000001bfbf7824 */ /* 0x000fce00020e0600 */
[-C--:B------:R-:W-:Y:S08]  /*29840*/  HMMA.1688.F32.TF32 R152, R140, R18.reuse, R160 ;  /* 0x000000128c98723c */ /* 0x080ff000000810a0 */
[----:B------:R-:W-:Y:S01]  /*29850*/  HMMA.1688.F32.TF32 R172, R100, R18, R180 ;  /* 0x0000001264ac723c */ /* 0x000fe200000810b4 */
[----:B------:R-:W4:Y:S04]  /*29860*/  LDL.LU R18, [R1+0x8c4] ;  /* 0x0008c40001127983 */ /* 0x000f280000300800 */
[----:B------:R-:W4:Y:S04]  /*29870*/  LDL.LU R16, [R1+0x860] ;  /* 0x0008600001107983 */ /* 0x000f280000300800 */
[----:B------:R-:W-:Y:S04]  /*29880*/  STL [R1+0x944], R190 ;  /* 0x000944be01007387 */ /* 0x000fe80000100800 */
[----:B------:R-:W-:Y:S04]  /*29890*/  STL [R1+0x938], R189 ;  /* 0x000938bd01007387 */ /* 0x000fe80000100800 */
[----:B------:R-:W-:Y:S01]  /*298a0*/  STL [R1+0x90c], R200 ;  /* 0x00090cc801007387 */ /* 0x000fe20000100800 */
[----:B------:R-:W-:-:S03]  /*298b0*/  ISETP.NE.U32.AND P1, PT, R4, RZ, PT ;  /* 0x000000ff0400720c */ /* 0x000fc60003f25070 */
[----:B------:R-:W4:Y:S01]  /*298c0*/  LDL.LU R19, [R1+0x8b8] ;  /* 0x0008b80001137983 */ /* 0x000f220000300800 */
[----:B------:R-:W-:Y:S02]  /*298d0*/  IMAD.MOV.U32 R4, RZ, RZ, R190 ;  /* 0x000000ffff047224 */ /* 0x000fe400078e00be */
[----:B------:R-:W-:Y:S01]  /*298e0*/  IMAD.MOV.U32 R5, RZ, RZ, R189 ;  /* 0x000000ffff057224 */ /* 0x000fe200078e00bd */
[----:B------:R-:W-:Y:S04]  /*298f0*/  STL [R1+0x900], R191 ;  /* 0x000900bf01007387 */ /* 0x000fe80000100800 */
[----:B------:R-:W4:Y:S04]  /*29900*/  LDL.LU R17, [R1+0x85c] ;  /* 0x00085c0001117983 */ /* 0x000f280000300800 */
[----:B------:R1:W-:Y:S01]  /*29910*/  LDGSTS.E [R3+0x200], [R4.64], P2 ;  /* 0x0020000004037fae */ /* 0x0003e20009121848 */
[----:B------:R-:W-:-:S03]  /*29920*/  ISETP.GT.AND P2, PT, R2, 0x8, PT ;  /* 0x000000080200780c */ /* 0x000fc60003f44270 */
[----:B------:R-:W4:Y:S04]  /*29930*/  LDL.LU R24, [R1+0x868] ;  /* 0x0008680001187983 */ /* 0x000f280000300800 */
[----:B------:R-:W4:Y:S01]  /*29940*/  LDL.LU R6, [R1+0x820] ;  /* 0x0008200001067983 */ /* 0x000f220000300800 */
[----:B-1----:R-:W-:Y:S02]  /*29950*/  IMAD.MOV.U32 R4, RZ, RZ, R200 ;  /* 0x000000ffff047224 */ /* 0x002fe400078e00c8 */
[----:B------:R-:W-:-:S05]  /*29960*/  IMAD.MOV.U32 R5, RZ, RZ, R191 ;  /* 0x000000ffff057224 */ /* 0x000fca00078e00bf */
[----:B------:R1:W-:Y:S02]  /*29970*/  LDGSTS.E [R3+0x1000], [R4.64], P1 ;  /* 0x0100000004037fae */ /* 0x0003e40008921848 */
[----:B-1----:R-:W-:-:S04]  /*29980*/  SEL R4, RZ, 0x4, !P2 ;  /* 0x00000004ff047807 */ /* 0x002fc80005000000 */
[----:B------:R-:W-:-:S04]  /*29990*/  SEL R4, R4, RZ, !P0 ;  /* 0x000000ff04047207 */ /* 0x000fc80004000000 */
[----:B------:R-:W-:Y:S02]  /*299a0*/  ISETP.NE.U32.AND P2, PT, R4, RZ, PT ;  /* 0x000000ff0400720c */ /* 0x000fe40003f45070 */
[----:B---3--:R-:W-:-:S05]  /*299b0*/  IADD3 R7, P3, R7, R202, RZ ;  /* 0x000000ca07077210 */ /* 0x008fca0007f7e0ff */
[--C-:B--2---:R-:W-:Y:S01]  /*299c0*/  IMAD.X R22, R22, 0x1, R0.reuse, P3 ;  /* 0x0000000116167824 */ /* 0x104fe200018e0600 */
[----:B------:R-:W-:Y:S01]  /*299d0*/  IADD3 R20, P4, R20, R202, RZ ;  /* 0x000000ca14147210 */ /* 0x000fe20007f9e0ff */
[----:B------:R1:W-:Y:S04]  /*299e0*/  STL [R1+0x904], R7 ;  /* 0x0009040701007387 */ /* 0x0003e80000100800 */
[----:B------:R2:W-:Y:S01]  /*299f0*/  STL [R1+0x8f8], R22 ;  /* 0x0008f81601007387 */ /* 0x0005e20000100800 */
[----:B------:R-:W-:-:S03]  /*29a00*/  IMAD.X R21, R21, 0x1, R0, P4 ;  /* 0x0000000115157824 */ /* 0x000fc600020e0600 */
[----:B------:R-:W-:Y:S04]  /*29a10*/  STL [R1+0x8cc], R20 ;  /* 0x0008cc1401007387 */ /* 0x000fe80000100800 */
[----:B------:R-:W3:Y:S01]  /*29a20*/  LDL.LU R25, [R1+0x864] ;  /* 0x0008640001197983 */ /* 0x000ee20000300800 */
[----:B------:R-:W-:-:S03]  /*29a30*/  IMAD.MOV.U32 R4, RZ, RZ, R7 ;  /* 0x000000ffff047224 */ /* 0x000fc600078e0007 */
[----:B------:R2:W-:Y:S04]  /*29a40*/  STL [R1+0x8c0], R21 ;  /* 0x0008c01501007387 */ /* 0x0005e80000100800 */
[----:B-1----:R-:W3:Y:S01]  /*29a50*/  LDL.LU R7, [R1+0x81c] ;  /* 0x00081c0001077983 */ /* 0x002ee20000300800 */
[----:B------:R-:W-:-:S03]  /*29a60*/  IMAD.MOV.U32 R5, RZ, RZ, R22 ;  /* 0x000000ffff057224 */ /* 0x000fc600078e0016 */
[----:B------:R-:W3:Y:S04]  /*29a70*/  LDL.LU R23, [R1+0x824] ;  /* 0x0008240001177983 */ /* 0x000ee80000300800 */
[----:B------:R1:W-:Y:S01]  /*29a80*/  LDGSTS.E [R3+0x1200], [R4.64], P1 ;  /* 0x0120000004037fae */ /* 0x0003e20008921848 */
[----:B------:R-:W-:-:S03]  /*29a90*/  ISETP.GT.AND P1, PT, R2, 0xc, PT ;  /* 0x0000000c0200780c */ /* 0x000fc60003f24270 */
[----:B--2---:R-:W2:Y:S01]  /*29aa0*/  LDL.LU R22, [R1+0x828] ;  /* 0x0008280001167983 */ /* 0x004ea20000300800 */
[----:B-1----:R-:W-:Y:S02]  /*29ab0*/  IMAD.MOV.U32 R4, RZ, RZ, R20 ;  /* 0x000000ffff047224 */ /* 0x002fe400078e0014 */
[----:B------:R-:W-:Y:S02]  /*29ac0*/  IMAD.MOV.U32 R5, RZ, RZ, R21 ;  /* 0x000000ffff057224 */ /* 0x000fe400078e0015 */
[----:B------:R-:W2:Y:S04]  /*29ad0*/  LDL.LU R21, [R1+0x7dc] ;  /* 0x0007dc0001157983 */ /* 0x000ea80000300800 */
[----:B------:R1:W-:Y:S04]  /*29ae0*/  LDGSTS.E [R3+0x2000], [R4.64], P2 ;  /* 0x0200000004037fae */ /* 0x0003e80009121848 */
[----:B------:R-:W2:Y:S01]  /*29af0*/  LDL.LU R20, [R1+0x7e0] ;  /* 0x0007e00001147983 */ /* 0x000ea20000300800 */
[----:B-1----:R-:W-:-:S04]  /*29b00*/  SEL R4, RZ, 0x4, !P1 ;  /* 0x00000004ff047807 */ /* 0x002fc80004800000 */
[----:B------:R-:W-:-:S04]  /*29b10*/  SEL R4, R4, RZ, !P0 ;  /* 0x000000ff04047207 */ /* 0x000fc80004000000 */
[----:B------:R-:W-:Y:S02]  /*29b20*/  ISETP.NE.U32.AND P1, PT, R4, RZ, PT ;  /* 0x000000ff0400720c */ /* 0x000fe40003f25070 */
[-C--:B----4-:R-:W-:Y:S02]  /*29b30*/  IADD3 R18, P3, R18, R202.reuse, RZ ;  /* 0x000000ca12127210 */ /* 0x090fe40007f7e0ff */
[----:B------:R-:W-:-:S03]  /*29b40*/  IADD3 R16, P4, R16, R202, RZ ;  /* 0x000000ca10107210 */ /* 0x000fc60007f9e0ff */
[----:B------:R-:W-:Y:S01]  /*29b50*/  IMAD.MOV.U32 R4, RZ, RZ, R18 ;  /* 0x000000ffff047224 */ /* 0x000fe200078e0012 */
[----:B------:R-:W-:Y:S01]  /*29b60*/  STL [R1+0x8c4], R18 ;  /* 0x0008c41201007387 */ /* 0x000fe20000100800 */
[----:B------:R-:W-:-:S05]  /*29b70*/  IMAD.X R19, R19, 0x1, R0, P3 ;  /* 0x0000000113137824 */ /* 0x000fca00018e0600 */
[----:B------:R-:W-:Y:S01]  /*29b80*/  MOV R5, R19 ;  /* 0x0000001300057202 */ /* 0x000fe20000000f00 */
[----:B------:R-:W-:Y:S01]  /*29b90*/  IMAD.X R17, R17, 0x1, R0, P4 ;  /* 0x0000000111117824 */ /* 0x000fe200020e0600 */
[----:B------:R1:W-:Y:S04]  /*29ba0*/  STL [R1+0x8b8], R19 ;  /* 0x0008b81301007387 */ /* 0x0003e80000100800 */
[----:B------:R4:W-:Y:S01]  /*29bb0*/  LDGSTS.E [R3+0x2200], [R4.64], P2 ;  /* 0x0220000004037fae */ /* 0x0009e20009121848 */
[----:B------:R-:W-:-:S03]  /*29bc0*/  ISETP.GT.AND P2, PT, R2, 0x10, PT ;  /* 0x000000100200780c */ /* 0x000fc60003f44270 */
[----:B------:R-:W-:Y:S04]  /*29bd0*/  STL [R1+0x860], R16 ;  /* 0x0008601001007387 */ /* 0x000fe80000100800 */
[----:B------:R1:W-:Y:S01]  /*29be0*/  STL [R1+0x85c], R17 ;  /* 0x00085c1101007387 */ /* 0x0003e20000100800 */
[----:B----4-:R-:W-:-:S03]  /*29bf0*/  IMAD.MOV.U32 R4, RZ, RZ, R16 ;  /* 0x000000ffff047224 */ /* 0x010fc600078e0010 */
[----:B-1----:R-:W4:Y:S01]  /*29c00*/  LDL.LU R19, [R1+0x7e4] ;  /* 0x0007e40001137983 */ /* 0x002f220000300800 */
[----:B------:R-:W-:Y:S01]  /*29c10*/  IMAD.MOV.U32 R5, RZ, RZ, R17 ;  /* 0x000000ffff057224 */ /* 0x000fe200078e0011 */
[-C--:B------:R-:W-:Y:S02]  /*29c20*/  IADD3 R24, P3, R24, R202.reuse, RZ ;  /* 0x000000ca18187210 */ /* 0x080fe40007f7e0ff */
[----:B------:R-:W4:Y:S04]  /*29c30*/  LDL.LU R18, [R1+0x7e8] ;  /* 0x0007e80001127983 */ /* 0x000f280000300800 */
[----:B------:R1:W-:Y:S01]  /*29c40*/  LDGSTS.E [R3+0x3000], [R4.64], P1 ;  /* 0x0300000004037fae */ /* 0x0003e20008921848 */
[----:B------:R-:W-:-:S03]  /*29c50*/  IADD3 R6, P4, R6, R202, RZ ;  /* 0x000000ca06067210 */ /* 0x000fc60007f9e0ff */
[----:B------:R-:W4:Y:S04]  /*29c60*/  LDL.LU R17, [R1+0x79c] ;  /* 0x00079c0001117983 */ /* 0x000f280000300800 */
[----:B------:R-:W4:Y:S01]  /*29c70*/  LDL.LU R16, [R1+0x7a0] ;  /* 0x0007a00001107983 */ /* 0x000f220000300800 */
[----:B-1----:R-:W-:-:S04]  /*29c80*/  SEL R4, RZ, 0x4, !P2 ;  /* 0x00000004ff047807 */ /* 0x002fc80005000000 */
[----:B------:R-:W-:-:S04]  /*29c90*/  SEL R4, R4, RZ, !P0 ;  /* 0x000000ff04047207 */ /* 0x000fc80004000000 */
[----:B------:R-:W-:Y:S01]  /*29ca0*/  ISETP.NE.U32.AND P2, PT, R4, RZ, PT ;  /* 0x000000ff0400720c */ /* 0x000fe20003f45070 */
[----:B------:R-:W-:Y:S01]  /*29cb0*/  IMAD.MOV.U32 R4, RZ, RZ, R24 ;  /* 0x000000ffff047224 */ /* 0x000fe200078e0018 */
[----:B------:R-:W-:Y:S01]  /*29cc0*/  STL [R1+0x868], R24 ;  /* 0x0008681801007387 */ /* 0x000fe20000100800 */
[----:B---3--:R-:W-:-:S04]  /*29cd0*/  IMAD.X R25, R25, 0x1, R0, P3 ;  /* 0x0000000119197824 */ /* 0x008fc800018e0600 */
[----:B------:R-:W-:Y:S01]  /*29ce0*/  IMAD.MOV.U32 R5, RZ, RZ, R25 ;  /* 0x000000ffff057224 */ /* 0x000fe200078e0019 */
[----:B------:R-:W-:Y:S01]  /*29cf0*/  STL [R1+0x864], R25 ;  /* 0x0008641901007387 */ /* 0x000fe20000100800 */
[----:B------:R-:W-:-:S03]  /*29d00*/  IMAD.X R7, R7, 0x1, R0, P4 ;  /* 0x0000000107077824 */ /* 0x000fc600020e0600 */
[----:B------:R-:W-:Y:S04]  /*29d10*/  STL [R1+0x820], R6 ;  /* 0x0008200601007387 */ /* 0x000fe80000100800 */
[----:B------:R1:W-:Y:S04]  /*29d20*/  LDGSTS.E [R3+0x3200], [R4.64], P1 ;  /* 0x0320000004037fae */ /* 0x0003e80008921848 */
[----:B------:R3:W-:Y:S01]  /*29d30*/  STL [R1+0x81c], R7 ;  /* 0x00081c0701007387 */ /* 0x0007e20000100800 */
[----:B-1----:R-:W-:Y:S02]  /*29d40*/  IMAD.MOV.U32 R5, RZ, RZ, R7 ;  /* 0x000000ffff057224 */ /* 0x002fe400078e0007 */
[----:B------:R-:W-:Y:S01]  /*29d50*/  IMAD.MOV.U32 R4, RZ, RZ, R6 ;  /* 0x000000ffff047224 */ /* 0x000fe200078e0006 */
[----:B---3--:R-:W3:Y:S04]  /*29d60*/  LDL.LU R7, [R1+0x7a4] ;  /* 0x0007a40001077983 */ /* 0x008ee80000300800 */
[----:B------:R-:W3:Y:S01]  /*29d70*/  LDL.LU R6, [R1+0x7a8] ;  /* 0x0007a80001067983 */ /* 0x000ee20000300800 */
[----:B------:R-:W-:-:S03]  /*29d80*/  ISETP.GT.AND P1, PT, R2, 0x14, PT ;  /* 0x000000140200780c */ /* 0x000fc60003f24270 */
[----:B------:R1:W-:Y:S01]  /*29d90*/  LDGSTS.E [R3+0x4000], [R4.64], P2 ;  /* 0x0400000004037fae */ /* 0x0003e20009121848 */
[-C--:B--2---:R-:W-:Y:S02]  /*29da0*/  IADD3 R22, P3, R22, R202.reuse, RZ ;  /* 0x000000ca16167210 */ /* 0x084fe40007f7e0ff */
[----:B------:R-:W-:-:S03]  /*29db0*/  IADD3 R20, P4, R20, R202, RZ ;  /* 0x000000ca14147210 */ /* 0x000fc60007f9e0ff */
[----:B------:R-:W-:Y:S01]  /*29dc0*/  IMAD.X R23, R23, 0x1, R0, P3 ;  /* 0x0000000117177824 */ /* 0x000fe200018e0600 */
[----:B-1----:R-:W-:-:S04]  /*29dd0*/  SEL R4, RZ, 0x4, !P1 ;  /* 0x00000004ff047807 */ /* 0x002fc80004800000 */
[----:B------:R-:W-:Y:S01]  /*29de0*/  SEL R4, R4, RZ, !P0 ;  /* 0x000000ff04047207 */ /* 0x000fe20004000000 */
[----:B------:R-:W-:-:S03]  /*29df0*/  IMAD.MOV.U32 R5, RZ, RZ, R23 ;  /* 0x000000ffff057224 */ /* 0x000fc600078e0017 */
[----:B------:R-:W-:Y:S01]  /*29e00*/  ISETP.NE.U32.AND P1, PT, R4, RZ, PT ;  /* 0x000000ff0400720c */ /* 0x000fe20003f25070 */
[----:B------:R-:W-:Y:S02]  /*29e10*/  IMAD.MOV.U32 R4, RZ, RZ, R22 ;  /* 0x000000ffff047224 */ /* 0x000fe400078e0016 */
[----:B------:R-:W-:-:S03]  /*29e20*/  IMAD.X R21, R21, 0x1, R0, P4 ;  /* 0x0000000115157824 */ /* 0x000fc600020e0600 */
[----:B------:R1:W-:Y:S01]  /*29e30*/  LDGSTS.E [R3+0x4200], [R4.64], P2 ;  /* 0x0420000004037fae */ /* 0x0003e20009121848 */
[----:B------:R-:W-:Y:S01]  /*29e40*/  ISETP.GT.AND P2, PT, R2, 0x18, PT ;  /* 0x000000180200780c */ /* 0x000fe20003f44270 */
[----:B-1----:R-:W-:Y:S02]  /*29e50*/  IMAD.MOV.U32 R4, RZ, RZ, R20 ;  /* 0x000000ffff047224 */ /* 0x002fe400078e0014 */
[----:B------:R-:W-:-:S05]  /*29e60*/  IMAD.MOV.U32 R5, RZ, RZ, R21 ;  /* 0x000000ffff057224 */ /* 0x000fca00078e0015 */
[----:B------:R1:W-:Y:S02]  /*29e70*/  LDGSTS.E [R3+0x5000], [R4.64], P1 ;  /* 0x0500000004037fae */ /* 0x0003e40008921848 */
[----:B-1----:R-:W-:-:S04]  /*29e80*/  SEL R4, RZ, 0x4, !P2 ;  /* 0x00000004ff047807 */ /* 0x002fc80005000000 */
[----:B------:R-:W-:-:S04]  /*29e90*/  SEL R4, R4, RZ, !P0 ;  /* 0x000000ff04047207 */ /* 0x000fc80004000000 */
[----:B------:R-:W-:Y:S01]  /*29ea0*/  ISETP.NE.U32.AND P2, PT, R4, RZ, PT ;  /* 0x000000ff0400720c */ /* 0x000fe20003f45070 */
[----:B------:R-:W-:Y:S04]  /*29eb0*/  STL [R1+0x828], R22 ;  /* 0x0008281601007387 */ /* 0x000fe80000100800 */
[----:B------:R-:W-:Y:S04]  /*29ec0*/  STL [R1+0x824], R23 ;  /* 0x0008241701007387 */ /* 0x000fe80000100800 */
[----:B------:R-:W-:Y:S04]  /*29ed0*/  STL [R1+0x7e0], R20 ;  /* 0x0007e01401007387 */ /* 0x000fe80000100800 */
[----:B------:R-:W-:Y:S01]  /*29ee0*/  STL [R1+0x7dc], R21 ;  /* 0x0007dc1501007387 */ /* 0x000fe20000100800 */
[----:B----4-:R-:W-:-:S05]  /*29ef0*/  IADD3 R18, P3, R18, R202, RZ ;  /* 0x000000ca12127210 */ /* 0x010fca0007f7e0ff */
[----:B------:R-:W-:Y:S02]  /*29f00*/  IMAD.X R19, R19, 0x1, R0, P3 ;  /* 0x0000000113137824 */ /* 0x000fe400018e0600 */
[----:B------:R-:W-:Y:S02]  /*29f10*/  IMAD.MOV.U32 R4, RZ, RZ, R18 ;  /* 0x000000ffff047224 */ /* 0x000fe400078e0012 */
[----:B------:R-:W-:Y:S01]  /*29f20*/  IMAD.MOV.U32 R5, RZ, RZ, R19 ;  /* 0x000000ffff057224 */ /* 0x000fe200078e0013 */
[----:B------:R-:W-:-:S04]  /*29f30*/  IADD3 R16, P4, R16, R202, RZ ;  /* 0x000000ca10107210 */ /* 0x000fc80007f9e0ff */
[----:B------:R1:W-:Y:S01]  /*29f40*/  LDGSTS.E [R3+0x5200], [R4.64], P1 ;  /* 0x0520000004037fae */ /* 0x0003e20008921848 */
[----:B------:R-:W-:Y:S01]  /*29f50*/  IMAD.X R17, R17, 0x1, R0, P4 ;  /* 0x0000000111117824 */ /* 0x000fe200020e0600 */
[----:B------:R-:W-:Y:S02]  /*29f60*/  ISETP.GT.AND P1, PT, R2, 0x1c, PT ;  /* 0x0000001c0200780c */ /* 0x000fe40003f24270 */
[----:B-1----:R-:W-:Y:S01]  /*29f70*/  MOV R4, R16 ;  /* 0x0000001000047202 */ /* 0x002fe20000000f00 */
[----:B------:R-:W-:Y:S01]  /*29f80*/  IMAD.MOV.U32 R5, RZ, RZ, R17 ;  /* 0x000000ffff057224 */ /* 0x000fe200078e0011 */
[----:B------:R-:W-:Y:S04]  /*29f90*/  STL [R1+0x7e8], R18 ;  /* 0x0007e81201007387 */ /* 0x000fe80000100800 */
[----:B------:R1:W-:Y:S04]  /*29fa0*/  LDGSTS.E [R3+0x6000], [R4.64], P2 ;  /* 0x0600000004037fae */ /* 0x0003e80009121848 */
[----:B------:R-:W-:Y:S01]  /*29fb0*/  STL [R1+0x7e4], R19 ;  /* 0x0007e41301007387 */ /* 0x000fe20000100800 */
[----:B-1----:R-:W-:-:S03]  /*29fc0*/  SEL R4, RZ, 0x4, !P1 ;  /* 0x00000004ff047807 */ /* 0x002fc60004800000 */
[----:B------:R-:W-:Y:S01]  /*29fd0*/  STL [R1+0x7a0], R16 ;  /* 0x0007a01001007387 */ /* 0x000fe20000100800 */
[----:B------:R-:W-:-:S03]  /*29fe0*/  SEL R4, R4, RZ, !P0 ;  /* 0x000000ff04047207 */ /* 0x000fc60004000000 */
[----:B------:R1:W-:Y:S01]  /*29ff0*/  STL [R1+0x79c], R17 ;  /* 0x00079c1101007387 */ /* 0x0003e20000100800 */
[----:B------:R-:W-:Y:S02]  /*2a000*/  ISETP.NE.U32.AND P1, PT, R4, RZ, PT ;  /* 0x000000ff0400720c */ /* 0x000fe40003f25070 */
[----:B---3--:R-:W-:-:S05]  /*2a010*/  IADD3 R6, P3, R6, R202, RZ ;  /* 0x000000ca06067210 */ /* 0x008fca0007f7e0ff */
[----:B------:R-:W-:Y:S01]  /*2a020*/  IMAD.X R7, R7, 0x1, R0, P3 ;  /* 0x0000000107077824 */ /* 0x000fe200018e0600 */
[----:B------:R2:W-:Y:S01]  /*2a030*/  STL [R1+0x7a8], R6 ;  /* 0x0007a80601007387 */ /* 0x0005e20000100800 */
[----:B------:R-:W-:-:S03]  /*2a040*/  IMAD.MOV.U32 R4, RZ, RZ, R6 ;  /* 0x000000ffff047224 */ /* 0x000fc600078e0006 */
[----:B------:R3:W-:Y:S04]  /*2a050*/  STL [R1+0x7a4], R7 ;  /* 0x0007a40701007387 */ /* 0x0007e80000100800 */
[----:B-1----:R-:W4:Y:S04]  /*2a060*/  LDL.LU R17, [R1+0x8] ;  /* 0x0000080001117983 */ /* 0x002f280000300800 */
[----:B--2---:R-:W2:Y:S01]  /*2a070*/  LDL.LU R6, [R1+0xc] ;  /* 0x00000c0001067983 */ /* 0x004ea20000300800 */
[-C--:B------:R-:W-:Y:S01]  /*2a080*/  IADD3 R207, P4, R207, R202.reuse, RZ ;  /* 0x000000cacfcf7210 */ /* 0x080fe20007f9e0ff */
[----:B------:R-:W-:Y:S01]  /*2a090*/  IMAD.MOV.U32 R5, RZ, RZ, R7 ;  /* 0x000000ffff057224 */ /* 0x000fe200078e0007 */
[----:B------:R-:W-:Y:S01]  /*2a0a0*/  IADD3 R209, P3, R209, R202, RZ ;  /* 0x000000cad1d17210 */ /* 0x000fe20007f7e0ff */
[----:B------:R-:W4:Y:S02]  /*2a0b0*/  LDL.LU R22, [R1+0x10] ;  /* 0x0000100001167983 */ /* 0x000f240000300800 */
[----:B------:R-:W-:-:S02]  /*2a0c0*/  IMAD.X R206, R206, 0x1, R0, P4 ;  /* 0x00000001cece7824 */ /* 0x000fc400020e0600 */
[----:B------:R1:W-:Y:S01]  /*2a0d0*/  LDGSTS.E [R3+0x6200], [R4.64], P2 ;  /* 0x0620000004037fae */ /* 0x0003e20009121848 */
[----:B------:R-:W-:Y:S01]  /*2a0e0*/  ISETP.GT.AND P2, PT, R2, 0x20, PT ;  /* 0x000000200200780c */ /* 0x000fe20003f44270 */
[----:B------:R-:W-:Y:S02]  /*2a0f0*/  IMAD.X R208, R208, 0x1, R0, P3 ;  /* 0x00000001d0d07824 */ /* 0x000fe400018e0600 */
[----:B------:R-:W4:Y:S01]  /*2a100*/  LDL.LU R19, [R1+0x14] ;  /* 0x0000140001137983 */ /* 0x000f220000300800 */
[----:B-1----:R-:W-:Y:S01]  /*2a110*/  IMAD.MOV.U32 R4, RZ, RZ, R207 ;  /* 0x000000ffff047224 */ /* 0x002fe200078e00cf */
[-C--:B------:R-:W-:Y:S01]  /*2a120*/  IADD3 R223, P4, R223, R202.reuse, RZ ;  /* 0x000000cadfdf7210 */ /* 0x080fe20007f9e0ff */
[----:B------:R-:W-:Y:S01]  /*2a130*/  IMAD.MOV.U32 R5, RZ, RZ, R206 ;  /* 0x000000ffff057224 */ /* 0x000fe200078e00ce */
[----:B------:R-:W4:Y:S04]  /*2a140*/  LDL.LU R18, [R1+0x48] ;  /* 0x0000480001127983 */ /* 0x000f280000300800 */
[----:B------:R1:W-:Y:S01]  /*2a150*/  LDGSTS.E [R3+0x7000], [R4.64], P1 ;  /* 0x0700000004037fae */ /* 0x0003e20008921848 */
[----:B------:R-:W-:Y:S01]  /*2a160*/  IMAD.X R222, R222, 0x1, R0, P4 ;  /* 0x00000001dede7824 */ /* 0x000fe200020e0600 */
[----:B------:R-:W-:-:S02]  /*2a170*/  IADD3 R225, P3, R225, R202, RZ ;  /* 0x000000cae1e17210 */ /* 0x000fc40007f7e0ff */
[----:B---3--:R-:W3:Y:S01]  /*2a180*/  LDL.LU R7, [R1+0x4c] ;  /* 0x00004c0001077983 */ /* 0x008ee20000300800 */
[----:B-1----:R-:W-:Y:S01]  /*2a190*/  SEL R4, RZ, 0x4, !P2 ;  /* 0x00000004ff047807 */ /* 0x002fe20005000000 */
[----:B------:R-:W-:Y:S01]  /*2a1a0*/  IMAD.MOV.U32 R5, RZ, RZ, R208 ;  /* 0x000000ffff057224 */ /* 0x000fe200078e00d0 */
[-C--:B------:R-:W-:Y:S01]  /*2a1b0*/  IADD3 R239, P4, R239, R202.reuse, RZ ;  /* 0x000000caefef7210 */ /* 0x080fe20007f9e0ff */
[--C-:B------:R-:W-:Y:S01]  /*2a1c0*/  IMAD.X R224, R224, 0x1, R0.reuse, P3 ;  /* 0x00000001e0e07824 */ /* 0x100fe200018e0600 */
[----:B------:R-:W-:Y:S01]  /*2a1d0*/  SEL R4, R4, RZ, !P0 ;  /* 0x000000ff04047207 */ /* 0x000fe20004000000 */
[----:B------:R-:W3:Y:S03]  /*2a1e0*/  LDL.LU R25, [R1+0x50] ;  /* 0x0000500001197983 */ /* 0x000ee60000300800 */
[----:B------:R-:W-:Y:S01]  /*2a1f0*/  ISETP.NE.U32.AND P2, PT, R4, RZ, PT ;  /* 0x000000ff0400720c */ /* 0x000fe20003f45070 */
[----:B------:R-:W-:Y:S01]  /*2a200*/  IMAD.MOV.U32 R4, RZ, RZ, R209 ;  /* 0x000000ffff047224 */ /* 0x000fe200078e00d1 */
[----:B------:R-:W3:Y:S04]  /*2a210*/  LDL.LU R24, [R1+0x54] ;  /* 0x0000540001187983 */ /* 0x000ee80000300800 */
[----:B------:R1:W-:Y:S01]  /*2a220*/  LDGSTS.E [R3+0x7200], [R4.64], P1 ;  /* 0x0720000004037fae */ /* 0x0003e20008921848 */
[----:B------:R-:W-:Y:S01]  /*2a230*/  ISETP.GT.AND P1, PT, R2, 0x24, PT ;  /* 0x000000240200780c */ /* 0x000fe20003f24270 */
[----:B------:R-:W-:Y:S01]  /*2a240*/  IMAD.X R238, R238, 0x1, R0, P4 ;  /* 0x00000001eeee7824 */ /* 0x000fe200020e0600 */
[----:B------:R-:W-:Y:S01]  /*2a250*/  IADD3 R241, P3, R241, R202, RZ ;  /* 0x000000caf1f17210 */ /* 0x000fe20007f7e0ff */
[----:B------:R-:W3:Y:S04]  /*2a260*/  LDL.LU R20, [R1+0x8c] ;  /* 0x00008c0001147983 */ /* 0x000ee80000300800 */
[----:B------:R-:W3:Y:S01]  /*2a270*/  LDL.LU R16, [R1+0x90] ;  /* 0x0000900001107983 */ /* 0x000ee20000300800 */
[----:B-1----:R-:W-:-:S02]  /*2a280*/  IMAD.MOV.U32 R4, RZ, RZ, R223 ;  /* 0x000000ffff047224 */ /* 0x002fc400078e00df */
[----:B------:R-:W-:-:S05]  /*2a290*/  IMAD.MOV.U32 R5, RZ, RZ, R222 ;  /* 0x000000ffff057224 */ /* 0x000fca00078e00de */
[----:B------:R1:W-:Y:S02]  /*2a2a0*/  LDGSTS.E [R3+0x8000], [R4.64], P2 ;  /* 0x0800000004037fae */ /* 0x0003e40009121848 */
[----:B-1----:R-:W-:-:S04]  /*2a2b0*/  SEL R4, RZ, 0x4, !P1 ;  /* 0x00000004ff047807 */ /* 0x002fc80004800000 */
[----:B------:R-:W-:Y:S01]  /*2a2c0*/  SEL R4, R4, RZ, !P0 ;  /* 0x000000ff04047207 */ /* 0x000fe20004000000 */
[----:B------:R-:W-:-:S03]  /*2a2d0*/  IMAD.MOV.U32 R5, RZ, RZ, R224 ;  /* 0x000000ffff057224 */ /* 0x000fc600078e00e0 */
[----:B------:R-:W-:Y:S01]  /*2a2e0*/  ISETP.NE.U32.AND P1, PT, R4, RZ, PT ;  /* 0x000000ff0400720c */ /* 0x000fe20003f25070 */
[----:B------:R-:W-:-:S05]  /*2a2f0*/  IMAD.MOV.U32 R4, RZ, RZ, R225 ;  /* 0x000000ffff047224 */ /* 0x000fca00078e00e1 */
[----:B------:R1:W-:Y:S01]  /*2a300*/  LDGSTS.E [R3+0x8200], [R4.64], P2 ;  /* 0x0820000004037fae */ /* 0x0003e20009121848 */
[----:B------:R-:W-:Y:S01]  /*2a310*/  ISETP.GT.AND P2, PT, R2, 0x28, PT ;  /* 0x000000280200780c */ /* 0x000fe20003f44270 */
[----:B-1----:R-:W-:Y:S01]  /*2a320*/  IMAD.MOV.U32 R4, RZ, RZ, R239 ;  /* 0x000000ffff047224 */ /* 0x002fe200078e00ef */
[----:B------:R-:W-:-:S05]  /*2a330*/  MOV R5, R238 ;  /* 0x000000ee00057202 */ /* 0x000fca0000000f00 */
[----:B------:R1:W-:Y:S01]  /*2a340*/  LDGSTS.E [R3+0x9000], [R4.64], P1 ;  /* 0x0900000004037fae */ /* 0x0003e20008921848 */
[----:B------:R-:W-:Y:S01]  /*2a350*/  IMAD.X R240, R240, 0x1, R0, P3 ;  /* 0x00000001f0f07824 */ /* 0x000fe200018e0600 */
[----:B-1----:R-:W-:-:S04]  /*2a360*/  SEL R4, RZ, 0x4, !P2 ;  /* 0x00000004ff047807 */ /* 0x002fc80005000000 */
[----:B------:R-:W-:Y:S01]  /*2a370*/  SEL R4, R4, RZ, !P0 ;  /* 0x000000ff04047207 */ /* 0x000fe20004000000 */
[----:B------:R-:W-:-:S03]  /*2a380*/  IMAD.MOV.U32 R5, RZ, RZ, R240 ;  /* 0x000000ffff057224 */ /* 0x000fc600078e00f0 */
[----:B------:R-:W-:Y:S01]  /*2a390*/  ISETP.NE.U32.AND P2, PT, R4, RZ, PT ;  /* 0x000000ff0400720c */ /* 0x000fe20003f45070 */
[----:B------:R-:W-:-:S05]  /*2a3a0*/  IMAD.MOV.U32 R4, RZ, RZ, R241 ;  /* 0x000000ffff047224 */ /* 0x000fca00078e00f1 */
[----:B------:R1:W-:Y:S01]  /*2a3b0*/  LDGSTS.E [R3+0x9200], [R4.64], P1 ;  /* 0x0920000004037fae */ /* 0x0003e20008921848 */
[----:B--2---:R-:W-:-:S05]  /*2a3c0*/  IADD3 R6, P4, R6, R202, RZ ;  /* 0x000000ca06067210 */ /* 0x004fca0007f9e0ff */
[----:B----4-:R-:W-:Y:S01]  /*2a3d0*/  IMAD.X R17, R17, 0x1, R0, P4 ;  /* 0x0000000111117824 */ /* 0x010fe200020e0600 */
[----:B------:R-:W-:Y:S01]  /*2a3e0*/  STL [R1+0xc], R6 ;  /* 0x00000c0601007387 */ /* 0x000fe20000100800 */
[----:B-1----:R-:W-:Y:S02]  /*2a3f0*/  IMAD.MOV.U32 R4, RZ, RZ, R6 ;  /* 0x000000ffff047224 */ /* 0x002fe400078e0006 */
[----:B------:R-:W-:Y:S01]  /*2a400*/  IMAD.MOV.U32 R5, RZ, RZ, R17 ;  /* 0x000000ffff057224 */ /* 0x000fe200078e0011 */
[----:B------:R1:W-:Y:S04]  /*2a410*/  STL [R1+0x8], R17 ;  /* 0x0000081101007387 */ /* 0x0003e80000100800 */
[----:B------:R-:W2:Y:S01]  /*2a420*/  LDL.LU R21, [R1+0x94] ;  /* 0x0000940001157983 */ /* 0x000ea20000300800 */
[----:B------:R-:W-:-:S03]  /*2a430*/  ISETP.GT.AND P1, PT, R2, 0x2c, PT ;  /* 0x0000002c0200780c */ /* 0x000fc60003f24270 */
[----:B------:R4:W-:Y:S04]  /*2a440*/  LDGSTS.E [R3+0xa000], [R4.64], P2 ;  /* 0x0a00000004037fae */ /* 0x0009e80009121848 */
[----:B-1----:R-:W2:Y:S04]  /*2a450*/  LDL.LU R17, [R1+0x98] ;  /* 0x0000980001117983 */ /* 0x002ea80000300800 */
[----:B------:R-:W2:Y:S04]  /*2a460*/  LDL.LU R23, [R1+0xcc] ;  /* 0x0000cc0001177983 */ /* 0x000ea80000300800 */
[----:B------:R-:W2:Y:S01]  /*2a470*/  LDL.LU R6, [R1+0xd0] ;  /* 0x0000d00001067983 */ /* 0x000ea20000300800 */
[----:B----4-:R-:W-:-:S02]  /*2a480*/  SEL R4, RZ, 0x4, !P1 ;  /* 0x00000004ff047807 */ /* 0x010fc40004800000 */
[-C--:B------:R-:W-:Y:S02]  /*2a490*/  IADD3 R19, P3, R19, R202.reuse, RZ ;  /* 0x000000ca13137210 */ /* 0x080fe40007f7e0ff */
[----:B------:R-:W-:Y:S02]  /*2a4a0*/  SEL R4, R4, RZ, !P0 ;  /* 0x000000ff04047207 */ /* 0x000fe40004000000 */
[----:B---3--:R-:W-:Y:S01]  /*2a4b0*/  IADD3 R7, P4, R7, R202, RZ ;  /* 0x000000ca07077210 */ /* 0x008fe20007f9e0ff */
[--C-:B------:R-:W-:Y:S01]  /*2a4c0*/  IMAD.X R22, R22, 0x1, R0.reuse, P3 ;  /* 0x0000000116167824 */ /* 0x100fe200018e0600 */
[----:B------:R-:W-:Y:S01]  /*2a4d0*/  ISETP.NE.U32.AND P1, PT, R4, RZ, PT ;  /* 0x000000ff0400720c */ /* 0x000fe20003f25070 */
[----:B------:R-:W-:Y:S02]  /*2a4e0*/  IMAD.MOV.U32 R4, RZ, RZ, R19 ;  /* 0x000000ffff047224 */ /* 0x000fe400078e0013 */
[----:B------:R-:W-:Y:S02]  /*2a4f0*/  IMAD.X R18, R18, 0x1, R0, P4 ;  /* 0x0000000112127824 */ /* 0x000fe400020e0600 */
[----:B------:R-:W-:Y:S01]  /*2a500*/  IMAD.MOV.U32 R5, RZ, RZ, R22 ;  /* 0x000000ffff057224 */ /* 0x000fe200078e0016 */
[----:B------:R-:W-:Y:S04]  /*2a510*/  STL [R1+0x14], R19 ;  /* 0x0000141301007387 */ /* 0x000fe80000100800 */
[----:B------:R1:W-:Y:S04]  /*2a520*/  STL [R1+0x10], R22 ;  /* 0x0000101601007387 */ /* 0x0003e80000100800 */
[----:B------:R-:W-:Y:S04]  /*2a530*/  STL [R1+0x4c], R7 ;  /* 0x00004c0701007387 */ /* 0x000fe80000100800 */
[----:B------:R3:W-:Y:S01]  /*2a540*/  LDGSTS.E [R3+0xa200], [R4.64], P2 ;  /* 0x0a20000004037fae */ /* 0x0007e20009121848 */
[----:B------:R-:W-:-:S03]  /*2a550*/  ISETP.GT.AND P2, PT, R2, 0x30, PT ;  /* 0x000000300200780c */ /* 0x000fc60003f44270 */
[----:B------:R4:W-:Y:S04]  /*2a560*/  STL [R1+0x48], R18 ;  /* 0x0000481201007387 */ /* 0x0009e80000100800 */
[----:B-1----:R-:W2:Y:S01]  /*2a570*/  LDL.LU R22, [R1+0xd4] ;  /* 0x0000d40001167983 */ /* 0x002ea20000300800 */
[----:B---3--:R-:W-:-:S03]  /*2a580*/  IMAD.MOV.U32 R4, RZ, RZ, R7 ;  /* 0x000000ffff047224 */ /* 0x008fc600078e0007 */
[----:B------:R-:W3:Y:S01]  /*2a590*/  LDL.LU R19, [R1+0xd8] ;  /* 0x0000d80001137983 */ /* 0x000ee20000300800 */
[----:B------:R-:W-:Y:S01]  /*2a5a0*/  IMAD.MOV.U32 R5, RZ, RZ, R18 ;  /* 0x000000ffff057224 */ /* 0x000fe200078e0012 */
[----:B------:R-:W-:Y:S02]  /*2a5b0*/  IADD3 R24, P3, R24, R202, RZ ;  /* 0x000000ca18187210 */ /* 0x000fe40007f7e0ff */
[----:B----4-:R-:W3:Y:S04]  /*2a5c0*/  LDL.LU R18, [R1+0x110] ;  /* 0x0001100001127983 */ /* 0x010ee80000300800 */
[----:B------:R1:W-:Y:S04]  /*2a5d0*/  LDGSTS.E [R3+0xb000], [R4.64], P1 ;  /* 0x0b00000004037fae */ /* 0x0003e80008921848 */
[----:B------:R-:W3:Y:S01]  /*2a5e0*/  LDL.LU R7, [R1+0x114] ;  /* 0x0001140001077983 */ /* 0x000ee20000300800 */
[----:B------:R-:W-:Y:S01]  /*2a5f0*/  IMAD.X R25, R25, 0x1, R0, P3 ;  /* 0x0000000119197824 */ /* 0x000fe200018e0600 */
[----:B-1----:R-:W-:-:S04]  /*2a600*/  SEL R4, RZ, 0x4, !P2 ;  /* 0x00000004ff047807 */ /* 0x002fc80005000000 */
[----:B------:R-:W-:Y:S02]  /*2a610*/  SEL R4, R4, RZ, !P0 ;  /* 0x000000ff04047207 */ /* 0x000fe40004000000 */
[----:B------:R-:W-:Y:S02]  /*2a620*/  IADD3 R16, P4, R16, R202, RZ ;  /* 0x000000ca10107210 */ /* 0x000fe40007f9e0ff */
[----:B------:R-:W-:Y:S01]  /*2a630*/  ISETP.NE.U32.AND P2, PT, R4, RZ, PT ;  /* 0x000000ff0400720c */ /* 0x000fe20003f45070 */
[----:B------:R-:W-:Y:S02]  /*2a640*/  IMAD.MOV.U32 R4, RZ, RZ, R24 ;  /* 0x000000ffff047224 */ /* 0x000fe400078e0018 */
[----:B------:R-:W-:Y:S02]  /*2a650*/  IMAD.MOV.U32 R5, RZ, RZ, R25 ;  /* 0x000000ffff057224 */ /* 0x000fe400078e0019 */
[----:B------:R-:W-:-:S03]  /*2a660*/  IMAD.X R20, R20, 0x1, R0, P4 ;  /* 0x0000000114147824 */ /* 0x000fc600020e0600 */
[----:B------:R1:W-:Y:S01]  /*2a670*/  LDGSTS.E [R3+0xb200], [R4.64], P1 ;  /* 0x0b20000004037fae */ /* 0x0003e20008921848 */
[----:B------:R-:W-:-:S03]  /*2a680*/  ISETP.GT.AND P1, PT, R2, 0x34, PT ;  /* 0x000000340200780c */ /* 0x000fc60003f24270 */
[----:B------:R-:W-:Y:S01]  /*2a690*/  STL [R1+0x54], R24 ;  /* 0x0000541801007387 */ /* 0x000fe20000100800 */
[----:B-1----:R-:W-:Y:S02]  /*2a6a0*/  IMAD.MOV.U32 R4, RZ, RZ, R16 ;  /* 0x000000ffff047224 */ /* 0x002fe400078e0010 */
[----:B------:R-:W-:Y:S01]  /*2a6b0*/  IMAD.MOV.U32 R5, RZ, RZ, R20 ;  /* 0x000000ffff057224 */ /* 0x000fe200078e0014 */
[----:B------:R-:W-:Y:S04]  /*2a6c0*/  STL [R1+0x50], R25 ;  /* 0x0000501901007387 */ /* 0x000fe80000100800 */
[----:B------:R1:W-:Y:S04]  /*2a6d0*/  LDGSTS.E [R3+0xc000], [R4.64], P2 ;  /* 0x0c00000004037fae */ /* 0x0003e80009121848 */
[----:B------:R-:W-:Y:S04]  /*2a6e0*/  STL [R1+0x90], R16 ;  /* 0x0000901001007387 */ /* 0x000fe80000100800 */
[----:B------:R1:W-:Y:S02]  /*2a6f0*/  STL [R1+0x8c], R20 ;  /* 0x00008c1401007387 */ /* 0x0003e40000100800 */
[----:B-1----:R-:W-:-:S04]  /*2a700*/  SEL R4, RZ, 0x4, !P1 ;  /* 0x00000004ff047807 */ /* 0x002fc80004800000 */
[----:B------:R-:W-:Y:S01]  /*2a710*/  SEL R4, R4, RZ, !P0 ;  /* 0x000000ff04047207 */ /* 0x000fe20004000000 */
[----:B------:R-:W3:Y:S04]  /*2a720*/  LDL.LU R20, [R1+0x11c] ;  /* 0x00011c0001147983 */ /* 0x000ee80000300800 */
[----:B------:R-:W3:Y:S01]  /*2a730*/  LDL.LU R16, [R1+0x154] ;  /* 0x0001540001107983 */ /* 0x000ee20000300800 */
[----:B------:R-:W-:Y:S02]  /*2a740*/  ISETP.NE.U32.AND P1, PT, R4, RZ, PT ;  /* 0x000000ff0400720c */ /* 0x000fe40003f25070 */
[----:B--2---:R-:W-:-:S04]  /*2a750*/  IADD3 R17, P3, R17, R202, RZ ;  /* 0x000000ca11117210 */ /* 0x004fc80007f7e0ff */
[----:B------:R-:W-:Y:S02]  /*2a760*/  IADD3.X R21, R21, R0, RZ, P3, !PT ;  /* 0x0000000015157210 */ /* 0x000fe40001ffe4ff */
[----:B------:R-:W-:Y:S01]  /*2a770*/  IADD3 R6, P4, R6, R202, RZ ;  /* 0x000000ca06067210 */ /* 0x000fe20007f9e0ff */
[----:B------:R-:W-:Y:S02]  /*2a780*/  STL [R1+0x98], R17 ;  /* 0x0000981101007387 */ /* 0x000fe40000100800 */
[----:B------:R-:W-:Y:S02]  /*2a790*/  IMAD.MOV.U32 R5, RZ, RZ, R21 ;  /* 0x000000ffff057224 */ /* 0x000fe400078e0015 */
[----:B------:R-:W-:Y:S01]  /*2a7a0*/  IMAD.X R23, R23, 0x1, R0, P4 ;  /* 0x0000000117177824 */ /* 0x000fe200020e0600 */
[----:B------:R1:W-:Y:S01]  /*2a7b0*/  STL [R1+0x94], R21 ;  /* 0x0000941501007387 */ /* 0x0003e20000100800 */
[----:B------:R-:W-:-:S03]  /*2a7c0*/  IMAD.MOV.U32 R4, RZ, RZ, R17 ;  /* 0x000000ffff047224 */ /* 0x000fc600078e0011 */
[----:B------:R2:W-:Y:S04]  /*2a7d0*/  STL [R1+0xd0], R6 ;  /* 0x0000d00601007387 */ /* 0x0005e80000100800 */
[----:B------:R1:W-:Y:S04]  /*2a7e0*/  LDGSTS.E [R3+0xc200], [R4.64], P2 ;  /* 0x0c20000004037fae */ /* 0x0003e80009121848 */
[----:B-1----:R-:W4:Y:S04]  /*2a7f0*/  LDL.LU R21, [R1+0x118] ;  /* 0x0001180001157983 */ /* 0x002f280000300800 */
[----:B------:R-:W-:Y:S04]  /*2a800*/  STL [R1+0xcc], R23 ;  /* 0x0000cc1701007387 */ /* 0x000fe80000100800 */
[----:B------:R-:W4:Y:S01]  /*2a810*/  LDL.LU R17, [R1+0x150] ;  /* 0x0001500001117983 */ /* 0x000f220000300800 */
[----:B------:R-:W-:-:S02]  /*2a820*/  IMAD.MOV.U32 R4, RZ, RZ, R6 ;  /* 0x000000ffff047224 */ /* 0x000fc400078e0006 */
[----:B------:R-:W-:Y:S01]  /*2a830*/  IMAD.MOV.U32 R5, RZ, RZ, R23 ;  /* 0x000000ffff057224 */ /* 0x000fe200078e0017 */
[----:B------:R-:W-:Y:S01]  /*2a840*/  ISETP.GT.AND P2, PT, R2, 0x38, PT ;  /* 0x000000380200780c */ /* 0x000fe20003f44270 */
[----:B------:R-:W4:Y:S04]  /*2a850*/  LDL.LU R24, [R1+0x15c] ;  /* 0x00015c0001187983 */ /* 0x000f280000300800 */
[----:B------:R1:W-:Y:S04]  /*2a860*/  LDGSTS.E [R3+0xd000], [R4.64], P1 ;  /* 0x0d00000004037fae */ /* 0x0003e80008921848 */
[----:B--2---:R-:W2:Y:S01]  /*2a870*/  LDL.LU R6, [R1+0x194] ;  /* 0x0001940001067983 */ /* 0x004ea20000300800 */
[----:B---3--:R-:W-:-:S05]  /*2a880*/  IADD3 R19, P3, R19, R202, RZ ;  /* 0x000000ca13137210 */ /* 0x008fca0007f7e0ff */
[----:B------:R-:W-:Y:S01]  /*2a890*/  IMAD.X R22, R22, 0x1, R0, P3 ;  /* 0x0000000116167824 */ /* 0x000fe200018e0600 */
[----:B-1----:R-:W-:Y:S01]  /*2a8a0*/  SEL R4, RZ, 0x4, !P2 ;  /* 0x00000004ff047807 */ /* 0x002fe20005000000 */
[----:B------:R1:W-:Y:S01]  /*2a8b0*/  STL [R1+0xd8], R19 ;  /* 0x0000d81301007387 */ /* 0x0003e20000100800 */
[----:B------:R-:W-:-:S03]  /*2a8c0*/  IADD3 R7, P4, R7, R202, RZ ;  /* 0x000000ca07077210 */ /* 0x000fc60007f9e0ff */
[----:B------:R3:W-:Y:S01]  /*2a8d0*/  STL [R1+0xd4], R22 ;  /* 0x0000d41601007387 */ /* 0x0007e20000100800 */
[----:B------:R-:W-:Y:S01]  /*2a8e0*/  SEL R4, R4, RZ, !P0 ;  /* 0x000000ff04047207 */ /* 0x000fe20004000000 */
[----:B------:R-:W-:Y:S02]  /*2a8f0*/  IMAD.X R18, R18, 0x1, R0, P4 ;  /* 0x0000000112127824 */ /* 0x000fe400020e0600 */
[----:B------:R-:W-:Y:S01]  /*2a900*/  STL [R1+0x114], R7 ;  /* 0x0001140701007387 */ /* 0x000fe20000100800 */
[----:B------:R-:W-:-:S03]  /*2a910*/  ISETP.NE.U32.AND P2, PT, R4, RZ, PT ;  /* 0x000000ff0400720c */ /* 0x000fc60003f45070 */
[----:B------:R-:W2:Y:S01]  /*2a920*/  LDL.LU R25, [R1+0x158] ;  /* 0x0001580001197983 */ /* 0x000ea20000300800 */
[----:B------:R-:W-:Y:S02]  /*2a930*/  IMAD.MOV.U32 R4, RZ, RZ, R19 ;  /* 0x000000ffff047224 */ /* 0x000fe400078e0013 */
[----:B------:R-:W-:Y:S01]  /*2a940*/  IMAD.MOV.U32 R5, RZ, RZ, R22 ;  /* 0x000000ffff057224 */ /* 0x000fe200078e0016 */
[----:B------:R3:W-:Y:S04]  /*2a950*/  STL [R1+0x110], R18 ;  /* 0x0001101201007387 */ /* 0x0007e80000100800 */
[----:B-1----:R-:W2:Y:S04]  /*2a960*/  LDL.LU R19, [R1+0x190] ;  /* 0x0001900001137983 */ /* 0x002ea80000300800 */
[----:B------:R1:W-:Y:S04]  /*2a970*/  LDGSTS.E [R3+0xd200], [R4.64], P1 ;  /* 0x0d20000004037fae */ /* 0x0003e80008921848 */
[----:B---3--:R-:W2:Y:S01]  /*2a980*/  LDL.LU R22, [R1+0x198] ;  /* 0x0001980001167983 */ /* 0x008ea20000300800 */
[----:B-1----:R-:W-:-:S03]  /*2a990*/  IMAD.MOV.U32 R5, RZ, RZ, R18 ;  /* 0x000000ffff057224 */ /* 0x002fc600078e0012 */
[----:B------:R-:W2:Y:S01]  /*2a9a0*/  LDL.LU R18, [R1+0x19c] ;  /* 0x00019c0001127983 */ /* 0x000ea20000300800 */
[----:B------:R-:W-:Y:S01]  /*2a9b0*/  IMAD.MOV.U32 R4, RZ, RZ, R7 ;  /* 0x000000ffff047224 */ /* 0x000fe200078e0007 */
[----:B------:R-:W-:Y:S02]  /*2a9c0*/  ISETP.GT.AND P1, PT, R2, 0x3c, PT ;  /* 0x0000003c0200780c */ /* 0x000fe40003f24270 */
[----:B------:R-:W2:Y:S04]  /*2a9d0*/  LDL.LU R23, [R1+0x1d0] ;  /* 0x0001d00001177983 */ /* 0x000ea80000300800 */
[----:B------:R-:W2:Y:S04]  /*2a9e0*/  LDL.LU R7, [R1+0x1d4] ;  /* 0x0001d40001077983 */ /* 0x000ea80000300800 */
[----:B------:R1:W-:Y:S01]  /*2a9f0*/  LDGSTS.E [R3+0xe000], [R4.64], P2 ;  /* 0x0e00000004037fae */ /* 0x0003e20009121848 */
[----:B------:R-:W-:-:S02]  /*2aa00*/  IADD3 R20, P3, R20, R202, RZ ;  /* 0x000000ca14147210 */ /* 0x000fc40007f7e0ff */
[----:B-1----:R-:W-:Y:S02]  /*2aa10*/  SEL R4, RZ, 0x4, !P1 ;  /* 0x00000004ff047807 */ /* 0x002fe40004800000 */
[----:B------:R-:W-:Y:S02]  /*2aa20*/  IADD3 R16, P4, R16, R202, RZ ;  /* 0x000000ca10107210 */ /* 0x000fe40007f9e0ff */
[----:B------:R-:W-:Y:S01]  /*2aa30*/  SEL R4, R4, RZ, !P0 ;  /* 0x000000ff04047207 */ /* 0x000fe20004000000 */
[----:B------:R-:W-:Y:S03]  /*2aa40*/  STL [R1+0x11c], R20 ;  /* 0x00011c1401007387 */ /* 0x000fe60000100800 */
[----:B------:R-:W-:Y:S01]  /*2aa50*/  ISETP.NE.U32.AND P1, PT, R4, RZ, PT ;  /* 0x000000ff0400720c */ /* 0x000fe20003f25070 */
[----:B------:R-:W-:Y:S02]  /*2aa60*/  IMAD.MOV.U32 R4, RZ, RZ, R20 ;  /* 0x000000ffff047224 */ /* 0x000fe400078e0014 */
[----:B----4-:R-:W-:-:S05]  /*2aa70*/  IMAD.X R21, R21, 0x1, R0, P3 ;  /* 0x0000000115157824 */ /* 0x010fca00018e0600 */
[----:B------:R1:W-:Y:S01]  /*2aa80*/  STL [R1+0x118], R21 ;  /* 0x0001181501007387 */ /* 0x0003e20000100800 */
[----:B------:R-:W-:-:S03]  /*2aa90*/  IMAD.X R17, R17, 0x1, R0, P4 ;  /* 0x0000000111117824 */ /* 0x000fc600020e0600 */
[----:B------:R-:W-:Y:S01]  /*2aaa0*/  STL [R1+0x154], R16 ;  /* 0x0001541001007387 */ /* 0x000fe20000100800 */
[----:B------:R-:W-:-:S03]  /*2aab0*/  IMAD.MOV.U32 R5, RZ, RZ, R21 ;  /* 0x000000ffff057224 */ /* 0x000fc600078e0015 */
[----:B------:R4:W-:Y:S04]  /*2aac0*/  STL [R1+0x150], R17 ;  /* 0x0001501101007387 */ /* 0x0009e80000100800 */
[----:B-1----:R-:W3:Y:S04]  /*2aad0*/  LDL.LU R21, [R1+0x1d8] ;  /* 0x0001d80001157983 */ /* 0x002ee80000300800 */
[----:B------:R-:W3:Y:S04]  /*2aae0*/  LDL.LU R20, [R1+0x1dc] ;  /* 0x0001dc0001147983 */ /* 0x000ee80000300800 */
[----:B------:R1:W-:Y:S02]  /*2aaf0*/  LDGSTS.E [R3+0xe200], [R4.64], P2 ;  /* 0x0e20000004037fae */ /* 0x0003e40009121848 */
[----:B-1----:R-:W-:-:S02]  /*2ab00*/  IMAD.MOV.U32 R5, RZ, RZ, R17 ;  /* 0x000000ffff057224 */ /* 0x002fc400078e0011 */
[----:B------:R-:W-:Y:S01]  /*2ab10*/  IMAD.MOV.U32 R4, RZ, RZ, R16 ;  /* 0x000000ffff047224 */ /* 0x000fe200078e0010 */
[----:B----4-:R-:W4:Y:S04]  /*2ab20*/  LDL.LU R17, [R1+0x210] ;  /* 0x0002100001117983 */ /* 0x010f280000300800 */
[----:B------:R-:W4:Y:S01]  /*2ab30*/  LDL.LU R16, [R1+0x214] ;  /* 0x0002140001107983 */ /* 0x000f220000300800 */
[----:B------:R-:W-:-:S03]  /*2ab40*/  ISETP.GT.AND P2, PT, R2, 0x40, PT ;  /* 0x000000400200780c */ /* 0x000fc60003f44270 */
[----:B------:R1:W-:Y:S01]  /*2ab50*/  LDGSTS.E [R3+0xf000], [R4.64], P1 ;  /* 0x0f00000004037fae */ /* 0x0003e20008921848 */
[-C--:B------:R-:W-:Y:S02]  /*2ab60*/  IADD3 R24, P3, R24, R202.reuse, RZ ;  /* 0x000000ca18187210 */ /* 0x080fe40007f7e0ff */
[----:B--2---:R-:W-:-:S03]  /*2ab70*/  IADD3 R6, P4, R6, R202, RZ ;  /* 0x000000ca06067210 */ /* 0x004fc60007f9e0ff */
[----:B------:R-:W-:Y:S01]  /*2ab80*/  IMAD.X R25, R25, 0x1, R0, P3 ;  /* 0x0000000119197824 */ /* 0x000fe200018e0600 */
[----:B-1----:R-:W-:-:S04]  /*2ab90*/  SEL R4, RZ, 0x4, !P2 ;  /* 0x00000004ff047807 */ /* 0x002fc80005000000 */
[----:B------:R-:W-:Y:S01]  /*2aba0*/  SEL R4, R4, RZ, !P0 ;  /* 0x000000ff04047207 */ /* 0x000fe20004000000 */
[----:B------:R-:W-:-:S03]  /*2abb0*/  IMAD.MOV.U32 R5, RZ, RZ, R25 ;  /* 0x000000ffff057224 */ /* 0x000fc600078e0019 */
[----:B------:R-:W-:Y:S01]  /*2abc0*/  ISETP.NE.U32.AND P2, PT, R4, RZ, PT ;  /* 0x000000ff0400720c */ /* 0x000fe20003f45070 */
[----:B------:R-:W-:Y:S01]  /*2abd0*/  IMAD.MOV.U32 R4, RZ, RZ, R24 ;  /* 0x000000ffff047224 */ /* 0x000fe200078e0018 */
[----:B------:R-:W-:Y:S02]  /*2abe0*/  IADD3.X R19, R19, R0, RZ, P4, !PT ;  /* 0x0000000013137210 */ /* 0x000fe400027fe4ff */
[----:B------:R-:W-:Y:S02]  /*2abf0*/  IADD3 R18, P3, R18, R202, RZ ;  /* 0x000000ca12127210 */ /* 0x000fe40007f7e0ff */
[----:B------:R1:W-:Y:S01]  /*2ac00*/  LDGSTS.E [R3+0xf200], [R4.64], P1 ;  /* 0x0f20000004037fae */ /* 0x0003e20008921848 */
[----:B------:R-:W-:-:S03]  /*2ac10*/  ISETP.GT.AND P1, PT, R2, 0x44, PT ;  /* 0x000000440200780c */ /* 0x000fc60003f24270 */
[----:B------:R-:W-:Y:S01]  /*2ac20*/  STL [R1+0x15c], R24 ;  /* 0x00015c1801007387 */ /* 0x000fe20000100800 */
[----:B------:R-:W-:Y:S01]  /*2ac30*/  IMAD.X R22, R22, 0x1, R0, P3 ;  /* 0x0000000116167824 */ /* 0x000fe200018e0600 */
[----:B------:R-:W-:Y:S02]  /*2ac40*/  IADD3 R7, P4, R7, R202, RZ ;  /* 0x000000ca07077210 */ /* 0x000fe40007f9e0ff */
[----:B------:R-:W-:Y:S01]  /*2ac50*/  STL [R1+0x158], R25 ;  /* 0x0001581901007387 */ /* 0x000fe20000100800 */
[----:B-1----:R-:W-:Y:S02]  /*2ac60*/  IMAD.MOV.U32 R4, RZ, RZ, R6 ;  /* 0x000000ffff047224 */ /* 0x002fe400078e0006 */
[----:B------:R-:W-:Y:S01]  /*2ac70*/  IMAD.MOV.U32 R5, RZ, RZ, R19 ;  /* 0x000000ffff057224 */ /* 0x000fe200078e0013 */
[----:B------:R-:W-:Y:S04]  /*2ac80*/  STL [R1+0x194], R6 ;  /* 0x0001940601007387 */ /* 0x000fe80000100800 */
[----:B------:R1:W-:Y:S04]  /*2ac90*/  LDGSTS.E [R3+0x10000], [R4.64], P2 ;  /* 0x1000000004037fae */ /* 0x0003e80009121848 */
[----:B------:R2:W-:Y:S01]  /*2aca0*/  STL [R1+0x190], R19 ;  /* 0x0001901301007387 */ /* 0x0005e20000100800 */
[----:B------:R-:W-:Y:S01]  /*2acb0*/  IMAD.X R23, R23, 0x1, R0, P4 ;  /* 0x0000000117177824 */ /* 0x000fe200020e0600 */
[----:B-1----:R-:W-:-:S02]  /*2acc0*/  SEL R4, RZ, 0x4, !P1 ;  /* 0x00000004ff047807 */ /* 0x002fc40004800000 */
[----:B--2---:R-:W2:Y:S01]  /*2acd0*/  LDL.LU R19, [R1+0x21c] ;  /* 0x00021c0001137983 */ /* 0x004ea20000300800 */
[----:B------:R-:W-:Y:S01]  /*2ace0*/  IMAD.MOV.U32 R5, RZ, RZ, R22 ;  /* 0x000000ffff057224 */ /* 0x000fe200078e0016 */
[----:B------:R-:W-:Y:S02]  /*2acf0*/  SEL R4, R4, RZ, !P0 ;  /* 0x000000ff04047207 */ /* 0x000fe40004000000 */
[----:B------:R-:W2:Y:S04]  /*2ad00*/  LDL.LU R6, [R1+0x254] ;  /* 0x0002540001067983 */ /* 0x000ea80000300800 */
[----:B------:R-:W-:Y:S04]  /*2ad10*/  STL [R1+0x19c], R18 ;  /* 0x00019c1201007387 */ /* 0x000fe80000100800 */
[----:B------:R1:W-:Y:S01]  /*2ad20*/  STL [R1+0x198], R22 ;  /* 0x0001981601007387 */ /* 0x0003e20000100800 */
[----:B------:R-:W-:-:S03]  /*2ad30*/  ISETP.NE.U32.AND P1, PT, R4, RZ, PT ;  /* 0x000000ff0400720c */ /* 0x000fc60003f25070 */
[----:B------:R1:W-:Y:S01]  /*2ad40*/  STL [R1+0x1d4], R7 ;  /* 0x0001d40701007387 */ /* 0x0003e20000100800 */
[----:B------:R-:W-:-:S03]  /*2ad50*/  IMAD.MOV.U32 R4, RZ, RZ, R18 ;  /* 0x000000ffff047224 */ /* 0x000fc600078e0012 */
[----:B-1----:R-:W2:Y:S04]  /*2ad60*/  LDL.LU R22, [R1+0x218] ;  /* 0x0002180001167983 */ /* 0x002ea80000300800 */
[----:B------:R-:W-:Y:S04]  /*2ad70*/  STL [R1+0x1d0], R23 ;  /* 0x0001d01701007387 */ /* 0x000fe80000100800 */
[----:B------:R-:W2:Y:S04]  /*2ad80*/  LDL.LU R18, [R1+0x250] ;  /* 0x0002500001127983 */ /* 0x000ea80000300800 */
[----:B------:R1:W-:Y:S01]  /*2ad90*/  LDGSTS.E [R3+0x10200], [R4.64], P2 ;  /* 0x1020000004037fae */ /* 0x0003e20009121848 */
[----:B------:R-:W-:-:S03]  /*2ada0*/  ISETP.GT.AND P2, PT, R2, 0x48, PT ;  /* 0x000000480200780c */ /* 0x000fc60003f44270 */
[----:B------:R-:W2:Y:S01]  /*2adb0*/  LDL.LU R24, [R1+0x25c] ;  /* 0x00025c0001187983 */ /* 0x000ea20000300800 */
[----:B-1----:R-:W-:Y:S02]  /*2adc0*/  IMAD.MOV.U32 R4, RZ, RZ, R7 ;  /* 0x000000ffff047224 */ /* 0x002fe400078e0007 */
[----:B------:R-:W-:Y:S01]  /*2add0*/  IMAD.MOV.U32 R5, RZ, RZ, R23 ;  /* 0x000000ffff057224 */ /* 0x000fe200078e0017 */
[----:B------:R-:W2:Y:S04]  /*2ade0*/  LDL.LU R7, [R1+0x294] ;  /* 0x0002940001077983 */ /* 0x000ea80000300800 */
[----:B------:R1:W-:Y:S02]  /*2adf0*/  LDGSTS.E [R3+0x11000], [R4.64], P1 ;  /* 0x1100000004037fae */ /* 0x0003e40008921848 */
[----:B-1----:R-:W-:-:S04]  /*2ae00*/  SEL R4, RZ, 0x4, !P2 ;  /* 0x00000004ff047807 */ /* 0x002fc80005000000 */
[----:B------:R-:W-:-:S04]  /*2ae10*/  SEL R4, R4, RZ, !P0 ;  /* 0x000000ff04047207 */ /* 0x000fc80004000000 */
[----:B------:R-:W-:Y:S02]  /*2ae20*/  ISETP.NE.U32.AND P2, PT, R4, RZ, PT ;  /* 0x000000ff0400720c */ /* 0x000fe40003f45070 */
[----:B---3--:R-:W-:-:S05]  /*2ae30*/  IADD3 R20, P3, R20, R202, RZ ;  /* 0x000000ca14147210 */ /* 0x008fca0007f7e0ff */
[----:B------:R-:W-:Y:S01]  /*2ae40*/  IMAD.X R21, R21, 0x1, R0, P3 ;  /* 0x0000000115157824 */ /* 0x000fe200018e0600 */
[----:B------:R1:W-:Y:S04]  /*2ae50*/  STL [R1+0x1dc], R20 ;  /* 0x0001dc1401007387 */ /* 0x0003e80000100800 */
[----:B------:R3:W-:Y:S01]  /*2ae60*/  STL [R1+0x1d8], R21 ;  /* 0x0001d81501007387 */ /* 0x0007e20000100800 */
[----:B------:R-:W-:Y:S02]  /*2ae70*/  IMAD.MOV.U32 R4, RZ, RZ, R20 ;  /* 0x000000ffff047224 */ /* 0x000fe400078e0014 */
[----:B------:R-:W-:-:S05]  /*2ae80*/  IMAD.MOV.U32 R5, RZ, RZ, R21 ;  /* 0x000000ffff057224 */ /* 0x000fca00078e0015 */
[----:B------:R1:W-:Y:S01]  /*2ae90*/  LDGSTS.E [R3+0x11200], [R4.64], P1 ;  /* 0x1120000004037fae */ /* 0x0003e20008921848 */
[----:B----4-:R-:W-:-:S05]  /*2aea0*/  IADD3 R16, P4, R16, R202, RZ ;  /* 0x000000ca10107210 */ /* 0x010fca0007f9e0ff */
[----:B------:R-:W-:Y:S01]  /*2aeb0*/  STL [R1+0x214], R16 ;  /* 0x0002141001007387 */ /* 0x000fe20000100800 */
[----:B------:R-:W-:-:S03]  /*2aec0*/  IMAD.X R17, R17, 0x1, R0, P4 ;  /* 0x0000000111117824 */ /* 0x000fc600020e0600 */
[----:B------:R-:W4:Y:S04]  /*2aed0*/  LDL.LU R25, [R1+0x258] ;  /* 0x0002580001197983 */ /* 0x000f280000300800 */
[----:B------:R3:W-:Y:S01]  /*2aee0*/  STL [R1+0x210], R17 ;  /* 0x0002101101007387 */ /* 0x0007e20000100800 */
[----:B-1----:R-:W-:-:S03]  /*2aef0*/  IMAD.MOV.U32 R5, RZ, RZ, R17 ;  /* 0x000000ffff057224 */ /* 0x002fc600078e0011 */
[----:B------:R-:W4:Y:S04]  /*2af00*/  LDL.LU R20, [R1+0x290] ;  /* 0x0002900001147983 */ /* 0x000f280000300800 */
[----:B---3--:R-:W3:Y:S04]  /*2af10*/  LDL.LU R21, [R1+0x298] ;  /* 0x0002980001157983 */ /* 0x008ee80000300800 */
[----:B------:R-:W3:Y:S01]  /*2af20*/  LDL.LU R17, [R1+0x29c] ;  /* 0x00029c0001117983 */ /* 0x000ee20000300800 */
[----:B------:R-:W-:-:S03]  /*2af30*/  IMAD.MOV.U32 R4, RZ, RZ, R16 ;  /* 0x000000ffff047224 */ /* 0x000fc600078e0010 */
[----:B------:R-:W3:Y:S04]  /*2af40*/  LDL.LU R23, [R1+0x2d0] ;  /* 0x0002d00001177983 */ /* 0x000ee80000300800 */
[----:B------:R-:W3:Y:S01]  /*2af50*/  LDL.LU R16, [R1+0x2d4] ;  /* 0x0002d40001107983 */ /* 0x000ee20000300800 */
[----:B------:R-:W-:-:S03]  /*2af60*/  ISETP.GT.AND P1, PT, R2, 0x4c, PT ;  /* 0x0000004c0200780c */ /* 0x000fc60003f24270 */
[----:B------:R1:W-:Y:S02]  /*2af70*/  LDGSTS.E [R3+0x12000], [R4.64], P2 ;  /* 0x1200000004037fae */ /* 0x0003e40009121848 */
[----:B-1----:R-:W-:-:S04]  /*2af80*/  SEL R4, RZ, 0x4, !P1 ;  /* 0x00000004ff047807 */ /* 0x002fc80004800000 */
[----:B------:R-:W-:Y:S02]  /*2af90*/  SEL R4, R4, RZ, !P0 ;  /* 0x000000ff04047207 */ /* 0x000fe40004000000 */
[-C--:B--2---:R-:W-:Y:S02]  /*2afa0*/  IADD3 R19, P3, R19, R202.reuse, RZ ;  /* 0x000000ca13137210 */ /* 0x084fe40007f7e0ff */
[----:B------:R-:W-:Y:S02]  /*2afb0*/  ISETP.NE.U32.AND P1, PT, R4, RZ, PT ;  /* 0x000000ff0400720c */ /* 0x000fe40003f25070 */
[----:B------:R-:W-:Y:S02]  /*2afc0*/  IADD3 R6, P4, R6, R202, RZ ;  /* 0x000000ca06067210 */ /* 0x000fe40007f9e0ff */
[----:B------:R-:W-:Y:S01]  /*2afd0*/  MOV R4, R19 ;  /* 0x0000001300047202 */ /* 0x000fe20000000f00 */
[----:B------:R-:W-:Y:S01]  /*2afe0*/  STL [R1+0x21c], R19 ;  /* 0x00021c1301007387 */ /* 0x000fe20000100800 */
[----:B------:R-:W-:-:S04]  /*2aff0*/  IMAD.X R22, R22, 0x1, R0, P3 ;  /* 0x0000000116167824 */ /* 0x000fc800018e0600 */
[----:B------:R-:W-:Y:S01]  /*2b000*/  IMAD.MOV.U32 R5, RZ, RZ, R22 ;  /* 0x000000ffff057224 */ /* 0x000fe200078e0016 */
[----:B------:R1:W-:Y:S01]  /*2b010*/  STL [R1+0x218], R22 ;  /* 0x0002181601007387 */ /* 0x0003e20000100800 */
[----:B------:R-:W-:-:S03]  /*2b020*/  IMAD.X R18, R18, 0x1, R0, P4 ;  /* 0x0000000112127824 */ /* 0x000fc600020e0600 */
[----:B------:R2:W-:Y:S01]  /*2b030*/  LDGSTS.E [R3+0x12200], [R4.64], P2 ;  /* 0x1220000004037fae */ /* 0x0005e20009121848 */
[----:B------:R-:W-:-:S03]  /*2b040*/  ISETP.GT.AND P2, PT, R2, 0x50, PT ;  /* 0x000000500200780c */ /* 0x000fc60003f44270 */
[----:B------:R-:W-:Y:S04]  /*2b050*/  STL [R1+0x254], R6 ;  /* 0x0002540601007387 */ /* 0x000fe80000100800 */
[----:B------:R2:W-:Y:S02]  /*2b060*/  STL [R1+0x250], R18 ;  /* 0x0002501201007387 */ /* 0x0005e40000100800 */
[----:B--2---:R-:W-:Y:S02]  /*2b070*/  IMAD.MOV.U32 R4, RZ, RZ, R6 ;  /* 0x000000ffff047224 */ /* 0x004fe400078e0006 */
[----:B-1----:R-:W2:Y:S01]  /*2b080*/  LDL.LU R22, [R1+0x2d8] ;  /* 0x0002d80001167983 */ /* 0x002ea20000300800 */
[----:B------:R-:W-:-:S03]  /*2b090*/  IMAD.MOV.U32 R5, RZ, RZ, R18 ;  /* 0x000000ffff057224 */ /* 0x000fc600078e0012 */
[----:B------:R-:W2:Y:S01]  /*2b0a0*/  LDL.LU R19, [R1+0x2dc] ;  /* 0x0002dc0001137983 */ /* 0x000ea20000300800 */
[----:B------:R-:W-:-:S03]  /*2b0b0*/  IADD3 R24, P3, R24, R202, RZ ;  /* 0x000000ca18187210 */ /* 0x000fc60007f7e0ff */
[----:B------:R1:W-:Y:S04]  /*2b0c0*/  LDGSTS.E [R3+0x13000], [R4.64], P1 ;  /* 0x1300000004037fae */ /* 0x0003e80008921848 */
[----:B------:R-:W2:Y:S04]  /*2b0d0*/  LDL.LU R18, [R1+0x310] ;  /* 0x0003100001127983 */ /* 0x000ea80000300800 */
[----:B------:R-:W2:Y:S01]  /*2b0e0*/  LDL.LU R6, [R1+0x314] ;  /* 0x0003140001067983 */ /* 0x000ea20000300800 */
[----:B-1----:R-:W-:-:S04]  /*2b0f0*/  SEL R4, RZ, 0x4, !P2 ;  /* 0x00000004ff047807 */ /* 0x002fc80005000000 */
[----:B------:R-:W-:Y:S02]  /*2b100*/  SEL R4, R4, RZ, !P0 ;  /* 0x000000ff04047207 */ /* 0x000fe40004000000 */
[----:B------:R-:W-:Y:S02]  /*2b110*/  IADD3 R7, P4, R7, R202, RZ ;  /* 0x000000ca07077210 */ /* 0x000fe40007f9e0ff */
[----:B------:R-:W-:Y:S01]  /*2b120*/  ISETP.NE.U32.AND P2, PT, R4, RZ, PT ;  /* 0x000000ff0400720c */ /* 0x000fe20003f45070 */
[----:B------:R-:W-:Y:S01]  /*2b130*/  IMAD.MOV.U32 R4, RZ, RZ, R24 ;  /* 0x000000ffff047224 */ /* 0x000fe200078e0018 */
[----:B------:R-:W-:Y:S01]  /*2b140*/  STL [R1+0x25c], R24 ;  /* 0x00025c1801007387 */ /* 0x000fe20000100800 */
[----:B----4-:R-:W-:-:S04]  /*2b150*/  IMAD.X R25, R25, 0x1, R0, P3 ;  /* 0x0000000119197824 */ /* 0x010fc800018e0600 */
[----:B------:R-:W-:Y:S02]  /*2b160*/  IMAD.MOV.U32 R5, RZ, RZ, R25 ;  /* 0x000000ffff057224 */ /* 0x000fe400078e0019 */
[----:B------:R-:W-:-:S03]  /*2b170*/  IMAD.X R20, R20, 0x1, R0, P4 ;  /* 0x0000000114147824 */ /* 0x000fc600020e0600 */
[----:B------:R1:W-:Y:S01]  /*2b180*/  LDGSTS.E [R3+0x13200], [R4.64], P1 ;  /* 0x1320000004037fae */ /* 0x0003e20008921848 */
[----:B------:R-:W-:Y:S02]  /*2b190*/  ISETP.GT.AND P1, PT, R2, 0x54, PT ;  /* 0x000000540200780c */ /* 0x000fe40003f24270 */
[-C--:B---3--:R-:W-:Y:S01]  /*2b1a0*/  IADD3 R17, P3, R17, R202.reuse, RZ ;  /* 0x000000ca11117210 */ /* 0x088fe20007f7e0ff */
[----:B------:R-:W-:Y:S01]  /*2b1b0*/  STL [R1+0x258], R25 ;  /* 0x0002581901007387 */ /* 0x000fe20000100800 */
[----:B-1----:R-:W-:Y:S02]  /*2b1c0*/  IMAD.MOV.U32 R4, RZ, RZ, R7 ;  /* 0x000000ffff047224 */ /* 0x002fe400078e0007 */
[----:B------:R-:W-:Y:S01]  /*2b1d0*/  IMAD.MOV.U32 R5, RZ, RZ, R20 ;  /* 0x000000ffff057224 */ /* 0x000fe200078e0014 */
[----:B------:R-:W-:Y:S01]  /*2b1e0*/  STL [R1+0x294], R7 ;  /* 0x0002940701007387 */ /* 0x000fe20000100800 */
[----:B------:R-:W-:Y:S01]  /*2b1f0*/  IADD3 R16, P4, R16, R202, RZ ;  /* 0x000000ca10107210 */ /* 0x000fe20007f9e0ff */
[----:B------:R-:W-:-:S02]  /*2b200*/  IMAD.X R21, R21, 0x1, R0, P3 ;  /* 0x0000000115157824 */ /* 0x000fc400018e0600 */
[----:B------:R1:W-:Y:S04]  /*2b210*/  LDGSTS.E [R3+0x14000], [R4.64], P2 ;  /* 0x1400000004037fae */ /* 0x0003e80009121848 */
[----:B------:R3:W-:Y:S01]  /*2b220*/  STL [R1+0x290], R20 ;  /* 0x0002901401007387 */ /* 0x0007e20000100800 */
[----:B------:R-:W-:Y:S01]  /*2b230*/  IMAD.X R23, R23, 0x1, R0, P4 ;  /* 0x0000000117177824 */ /* 0x000fe200020e0600 */
[----:B-1----:R-:W-:Y:S02]  /*2b240*/  SEL R4, RZ, 0x4, !P1 ;  /* 0x00000004ff047807 */ /* 0x002fe40004800000 */
[----:B---3--:R-:W3:Y:S01]  /*2b250*/  LDL.LU R20, [R1+0x31c] ;  /* 0x00031c0001147983 */ /* 0x008ee20000300800 */
[----:B------:R-:W-:Y:S01]  /*2b260*/  IMAD.MOV.U32 R5, RZ, RZ, R21 ;  /* 0x000000ffff057224 */ /* 0x000fe200078e0015 */
[----:B------:R-:W-:-:S02]  /*2b270*/  SEL R4, R4, RZ, !P0 ;  /* 0x000000ff04047207 */ /* 0x000fc40004000000 */
[----:B------:R-:W4:Y:S04]  /*2b280*/  LDL.LU R7, [R1+0x354] ;  /* 0x0003540001077983 */ /* 0x000f280000300800 */
[----:B------:R-:W-:Y:S04]  /*2b290*/  STL [R1+0x29c], R17 ;  /* 0x00029c1101007387 */ /* 0x000fe80000100800 */
[----:B------:R1:W-:Y:S01]  /*2b2a0*/  STL [R1+0x298], R21 ;  /* 0x0002981501007387 */ /* 0x0003e20000100800 */
[----:B------:R-:W-:-:S03]  /*2b2b0*/  ISETP.NE.U32.AND P1, PT, R4, RZ, PT ;  /* 0x000000ff0400720c */ /* 0x000fc60003f25070 */
[----:B------:R1:W-:Y:S01]  /*2b2c0*/  STL [R1+0x2d4], R16 ;  /* 0x0002d41001007387 */ /* 0x0003e20000100800 */
[----:B------:R-:W-:-:S03]  /*2b2d0*/  IMAD.MOV.U32 R4, RZ, RZ, R17 ;  /* 0x000000ffff047224 */ /* 0x000fc600078e0011 */
[----:B-1----:R-:W4:Y:S04]  /*2b2e0*/  LDL.LU R21, [R1+0x318] ;  /* 0x0003180001157983 */ /* 0x002f280000300800 */
[----:B------:R-:W-:Y:S04]  /*2b2f0*/  STL [R1+0x2d0], R23 ;  /* 0x0002d01701007387 */ /* 0x000fe80000100800 */
[----:B------:R-:W4:Y:S04]  /*2b300*/  LDL.LU R17, [R1+0x350] ;  /* 0x0003500001117983 */ /* 0x000f280000300800 */
[----:B------:R1:W-:Y:S01]  /*2b310*/  LDGSTS.E [R3+0x14200], [R4.64], P2 ;  /* 0x1420000004037fae */ /* 0x0003e20009121848 */
[----:B------:R-:W-:-:S03]  /*2b320*/  ISETP.GT.AND P2, PT, R2, 0x58, PT ;  /* 0x000000580200780c */ /* 0x000fc60003f44270 */
[----:B------:R-:W4:Y:S01]  /*2b330*/  LDL.LU R24, [R1+0x35c] ;  /* 0x00035c0001187983 */ /* 0x000f220000300800 */
[----:B-1----:R-:W-:Y:S02]  /*2b340*/  IMAD.MOV.U32 R4, RZ, RZ, R16 ;  /* 0x000000ffff047224 */ /* 0x002fe400078e0010 */
[----:B------:R-:W-:Y:S01]  /*2b350*/  IMAD.MOV.U32 R5, RZ, RZ, R23 ;  /* 0x000000ffff057224 */ /* 0x000fe200078e0017 */
[----:B------:R-:W4:Y:S04]  /*2b360*/  LDL.LU R16, [R1+0x394] ;  /* 0x0003940001107983 */ /* 0x000f280000300800 */
[----:B------:R1:W-:Y:S01]  /*2b370*/  LDGSTS.E [R3+0x15000], [R4.64], P1 ;  /* 0x1500000004037fae */ /* 0x0003e20008921848 */
[----:B--2---:R-:W-:Y:S02]  /*2b380*/  IADD3 R19, P3, R19, R202, RZ ;  /* 0x000000ca13137210 */ /* 0x004fe40007f7e0ff */
[----:B-1----:R-:W-:-:S03]  /*2b390*/  SEL R4, RZ, 0x4, !P2 ;  /* 0x00000004ff047807 */ /* 0x002fc60005000000 */
[----:B------:R-:W-:Y:S01]  /*2b3a0*/  IMAD.X R22, R22, 0x1, R0, P3 ;  /* 0x0000000116167824 */ /* 0x000fe200018e0600 */
[----:B------:R1:W-:Y:S01]  /*2b3b0*/  STL [R1+0x2dc], R19 ;  /* 0x0002dc1301007387 */ /* 0x0003e20000100800 */
[----:B------:R-:W-:Y:S02]  /*2b3c0*/  SEL R4, R4, RZ, !P0 ;  /* 0x000000ff04047207 */ /* 0x000fe40004000000 */
[----:B------:R-:W-:Y:S01]  /*2b3d0*/  IADD3 R6, P4, R6, R202, RZ ;  /* 0x000000ca06067210 */ /* 0x000fe20007f9e0ff */
[----:B------:R-:W-:Y:S01]  /*2b3e0*/  STL [R1+0x2d8], R22 ;  /* 0x0002d81601007387 */ /* 0x000fe20000100800 */
[----:B------:R-:W-:-:S03]  /*2b3f0*/  ISETP.NE.U32.AND P2, PT, R4, RZ, PT ;  /* 0x000000ff0400720c */ /* 0x000fc60003f45070 */
[----:B------:R-:W-:Y:S01]  /*2b400*/  STL [R1+0x314], R6 ;  /* 0x0003140601007387 */ /* 0x000fe20000100800 */
[----:B------:R-:W-:Y:S01]  /*2b410*/  IMAD.X R18, R18, 0x1, R0, P4 ;  /* 0x0000000112127824 */ /* 0x000fe200020e0600 */
[----:B------:R-:W-:Y:S02]  /*2b420*/  MOV R5, R22 ;  /* 0x0000001600057202 */ /* 0x000fe40000000f00 */
[----:B------:R-:W4:Y:S01]  /*2b430*/  LDL.LU R25, [R1+0x358] ;  /* 0x0003580001197983 */ /* 0x000f220000300800 */
[----:B------:R-:W-:-:S03]  /*2b440*/  IMAD.MOV.U32 R4, RZ, RZ, R19 ;  /* 0x000000ffff047224 */ /* 0x000fc600078e0013 */
[----:B------:R1:W-:Y:S04]  /*2b450*/  STL [R1+0x310], R18 ;  /* 0x0003101201007387 */ /* 0x0003e80000100800 */
[----:B-1----:R-:W4:Y:S04]  /*2b460*/  LDL.LU R19, [R1+0x390] ;  /* 0x0003900001137983 */ /* 0x002f280000300800 */
[----:B------:R1:W-:Y:S01]  /*2b470*/  LDGSTS.E [R3+0x15200], [R4.64], P1 ;  /* 0x1520000004037fae */ /* 0x0003e20008921848 */
[----:B------:R-:W-:-:S03]  /*2b480*/  ISETP.GT.AND P1, PT, R2, 0x5c, PT ;  /* 0x0000005c0200780c */ /* 0x000fc60003f24270 */
[----:B------:R-:W4:Y:S01]  /*2b490*/  LDL.LU R23, [R1+0x398] ;  /* 0x0003980001177983 */ /* 0x000f220000300800 */
[----:B-1----:R-:W-:Y:S02]  /*2b4a0*/  IMAD.MOV.U32 R4, RZ, RZ, R6 ;  /* 0x000000ffff047224 */ /* 0x002fe400078e0006 */
[----:B------:R-:W-:Y:S02]  /*2b4b0*/  IMAD.MOV.U32 R5, RZ, RZ, R18 ;  /* 0x000000ffff057224 */ /* 0x000fe400078e0012 */
[----:B------:R-:W4:Y:S04]  /*2b4c0*/  LDL.LU R18, [R1+0x39c] ;  /* 0x00039c0001127983 */ /* 0x000f280000300800 */
[----:B------:R1:W-:Y:S04]  /*2b4d0*/  LDGSTS.E [R3+0x16000], [R4.64], P2 ;  /* 0x1600000004037fae */ /* 0x0003e80009121848 */
[----:B------:R-:W4:Y:S04]  /*2b4e0*/  LDL.LU R22, [R1+0x3d0] ;  /* 0x0003d00001167983 */ /* 0x000f280000300800 */
[----:B------:R-:W4:Y:S01]  /*2b4f0*/  LDL.LU R6, [R1+0x3d4] ;  /* 0x0003d40001067983 */ /* 0x000f220000300800 */
[----:B-1----:R-:W-:-:S04]  /*2b500*/  SEL R4, RZ, 0x4, !P1 ;  /* 0x00000004ff047807 */ /* 0x002fc80004800000 */
[----:B------:R-:W-:-:S04]  /*2b510*/  SEL R4, R4, RZ, !P0 ;  /* 0x000000ff04047207 */ /* 0x000fc80004000000 */
[----:B------:R-:W-:Y:S02]  /*2b520*/  ISETP.NE.U32.AND P1, PT, R4, RZ, PT ;  /* 0x000000ff0400720c */ /* 0x000fe40003f25070 */
[-C--:B---3--:R-:W-:Y:S02]  /*2b530*/  IADD3 R20, P3, R20, R202.reuse, RZ ;  /* 0x000000ca14147210 */ /* 0x088fe40007f7e0ff */
[----:B----4-:R-:W-:-:S03]  /*2b540*/  IADD3 R7, P4, R7, R202, RZ ;  /* 0x000000ca07077210 */ /* 0x010fc60007f9e0ff */
[----:B------:R-:W-:Y:S01]  /*2b550*/  IMAD.MOV.U32 R4, RZ, RZ, R20 ;  /* 0x000000ffff047224 */ /* 0x000fe200078e0014 */
[----:B------:R-:W-:Y:S01]  /*2b560*/  STL [R1+0x31c], R20 ;  /* 0x00031c1401007387 */ /* 0x000fe20000100800 */
[----:B------:R-:W-:-:S04]  /*2b570*/  IMAD.X R21, R21, 0x1, R0, P3 ;  /* 0x0000000115157824 */ /* 0x000fc800018e0600 */
[----:B------:R-:W-:Y:S01]  /*2b580*/  IMAD.MOV.U32 R5, RZ, RZ, R21 ;  /* 0x000000ffff057224 */ /* 0x000fe200078e0015 */
[----:B------:R1:W-:Y:S01]  /*2b590*/  STL [R1+0x318], R21 ;  /* 0x0003181501007387 */ /* 0x0003e20000100800 */
[----:B------:R-:W-:-:S03]  /*2b5a0*/  IMAD.X R17, R17, 0x1, R0, P4 ;  /* 0x0000000111117824 */ /* 0x000fc600020e0600 */
[----:B------:R-:W-:Y:S04]  /*2b5b0*/  STL [R1+0x354], R7 ;  /* 0x0003540701007387 */ /* 0x000fe80000100800 */
[----:B------:R3:W-:Y:S04]  /*2b5c0*/  LDGSTS.E [R3+0x16200], [R4.64], P2 ;  /* 0x1620000004037fae */ /* 0x0007e80009121848 */
[----:B------:R4:W-:Y:S04]  /*2b5d0*/  STL [R1+0x350], R17 ;  /* 0x0003501101007387 */ /* 0x0009e80000100800 */
[----:B-1----:R-:W2:Y:S01]  /*2b5e0*/  LDL.LU R21, [R1+0x3d8] ;  /* 0x0003d80001157983 */ /* 0x002ea20000300800 */
[----:B---3--:R-:W-:-:S03]  /*2b5f0*/  IMAD.MOV.U32 R5, RZ, RZ, R17 ;  /* 0x000000ffff057224 */ /* 0x008fc600078e0011 */
[----:B----4-:R-:W3:Y:S01]  /*2b600*/  LDL.LU R17, [R1+0x3dc] ;  /* 0x0003dc0001117983 */ /* 0x010ee20000300800 */
[----:B------:R-:W-:-:S03]  /*2b610*/  IMAD.MOV.U32 R4, RZ, RZ, R7 ;  /* 0x000000ffff047224 */ /* 0x000fc600078e0007 */
[----:B------:R-:W4:Y:S04]  /*2b620*/  LDL.LU R20, [R1+0x410] ;  /* 0x0004100001147983 */ /* 0x000f280000300800 */
[----:B------:R-:W4:Y:S01]  /*2b630*/  LDL.LU R7, [R1+0x414] ;  /* 0x0004140001077983 */ /* 0x000f220000300800 */
[----:B------:R-:W-:-:S03]  /*2b640*/  ISETP.GT.AND P2, PT, R2, 0x60, PT ;  /* 0x000000600200780c */ /* 0x000fc60003f44270 */
[----:B------:R1:W-:Y:S01]  /*2b650*/  LDGSTS.E [R3+0x17000], [R4.64], P1 ;  /* 0x1700000004037fae */ /* 0x0003e20008921848 */
[-C--:B------:R-:W-:Y:S02]  /*2b660*/  IADD3 R24, P3, R24, R202.reuse, RZ ;  /* 0x000000ca18187210 */ /* 0x080fe40007f7e0ff */
[----:B------:R-:W-:Y:S02]  /*2b670*/  IADD3 R16, P4, R16, R202, RZ ;  /* 0x000000ca10107210 */ /* 0x000fe40007f9e0ff */
[----:B-1----:R-:W-:-:S04]  /*2b680*/  SEL R4, RZ, 0x4, !P2 ;  /* 0x00000004ff047807 */ /* 0x002fc80005000000 */
[----:B------:R-:W-:Y:S01]  /*2b690*/  SEL R4, R4, RZ, !P0 ;  /* 0x000000ff04047207 */ /* 0x000fe20004000000 */
[----:B------:R-:W-:-:S03]  /*2b6a0*/  IMAD.X R25, R25, 0x1, R0, P3 ;  /* 0x0000000119197824 */ /* 0x000fc600018e0600 */
[----:B------:R-:W-:Y:S01]  /*2b6b0*/  ISETP.NE.U32.AND P2, PT, R4, RZ, PT ;  /* 0x000000ff0400720c */ /* 0x000fe20003f45070 */
[----:B------:R-:W-:Y:S02]  /*2b6c0*/  IMAD.MOV.U32 R4, RZ, RZ, R24 ;  /* 0x000000ffff047224 */ /* 0x000fe400078e0018 */
[----:B------:R-:W-:Y:S02]  /*2b6d0*/  IMAD.MOV.U32 R5, RZ, RZ, R25 ;  /* 0x000000ffff057224 */ /* 0x000fe400078e0019 */
[----:B------:R-:W-:-:S03]  /*2b6e0*/  IMAD.X R19, R19, 0x1, R0, P4 ;  /* 0x0000000113137824 */ /* 0x000fc600020e0600 */
[----:B------:R1:W-:Y:S01]  /*2b6f0*/  LDGSTS.E [R3+0x17200], [R4.64], P1 ;  /* 0x1720000004037fae */ /* 0x0003e20008921848 */
[----:B------:R-:W-:-:S03]  /*2b700*/  ISETP.GT.AND P1, PT, R2, 0x64, PT ;  /* 0x000000640200780c */ /* 0x000fc60003f24270 */
[----:B------:R-:W-:Y:S04]  /*2b710*/  STL [R1+0x35c], R24 ;  /* 0x00035c1801007387 */ /* 0x000fe80000100800 */
[----:B------:R-:W-:Y:S01]  /*2b720*/  STL [R1+0x358], R25 ;  /* 0x0003581901007387 */ /* 0x000fe20000100800 */
[----:B-1----:R-:W-:Y:S02]  /*2b730*/  IMAD.MOV.U32 R4, RZ, RZ, R16 ;  /* 0x000000ffff047224 */ /* 0x002fe400078e0010 */
[----:B------:R-:W-:Y:S01]  /*2b740*/  IMAD.MOV.U32 R5, RZ, RZ, R19 ;  /* 0x000000ffff057224 */ /* 0x000fe200078e0013 */
[----:B------:R-:W-:Y:S01]  /*2b750*/  IADD3 R18, P3, R18, R202, RZ ;  /* 0x000000ca12127210 */ /* 0x000fe20007f7e0ff */
[----:B------:R-:W-:Y:S04]  /*2b760*/  STL [R1+0x394], R16 ;  /* 0x0003941001007387 */ /* 0x000fe80000100800 */
[----:B------:R1:W-:Y:S01]  /*2b770*/  LDGSTS.E [R3+0x18000], [R4.64], P2 ;  /* 0x1800000004037fae */ /* 0x0003e20009121848 */
[----:B------:R-:W-:-:S03]  /*2b780*/  IMAD.X R23, R23, 0x1, R0, P3 ;  /* 0x0000000117177824 */ /* 0x000fc600018e0600 */
[----:B------:R1:W-:Y:S01]  /*2b790*/  STL [R1+0x390], R19 ;  /* 0x0003901301007387 */ /* 0x0003e20000100800 */
[----:B------:R-:W-:Y:S02]  /*2b7a0*/  IADD3 R6, P4, R6, R202, RZ ;  /* 0x000000ca06067210 */ /* 0x000fe40007f9e0ff */
[----:B-1----:R-:W-:Y:S01]  /*2b7b0*/  SEL R4, RZ, 0x4, !P1 ;  /* 0x00000004ff047807 */ /* 0x002fe20004800000 */
[----:B------:R-:W4:Y:S01]  /*2b7c0*/  LDL.LU R19, [R1+0x41c] ;  /* 0x00041c0001137983 */ /* 0x000f220000300800 */
[----:B------:R-:W-:-:S03]  /*2b7d0*/  MOV R5, R23 ;  /* 0x0000001700057202 */ /* 0x000fc60000000f00 */
[----:B------:R-:W4:Y:S01]  /*2b7e0*/  LDL.LU R16, [R1+0x454] ;  /* 0x0004540001107983 */ /* 0x000f220000300800 */
[----:B------:R-:W-:-:S03]  /*2b7f0*/  SEL R4, R4, RZ, !P0 ;  /* 0x000000ff04047207 */ /* 0x000fc60004000000 */
[----:B------:R-:W-:Y:S01]  /*2b800*/  STL [R1+0x39c], R18 ;  /* 0x00039c1201007387 */ /* 0x000fe20000100800 */
[----:B------:R-:W-:-:S03]  /*2b810*/  IMAD.X R22, R22, 0x1, R0, P4 ;  /* 0x0000000116167824 */ /* 0x000fc600020e0600 */
        /* <DEDUP_REMOVED lines=13> */
[----:B------:R1:W-:Y:S02]  /*2b8f0*/  LDGSTS.E [R3+0x19000], [R4.64], P1 ;  /* 0x1900000004037fae */ /* 0x0003e40008921848 */
[----:B-1----:R-:W-:-:S04]  /*2b900*/  SEL R4, RZ, 0x4, !P2 ;  /* 0x00000004ff047807 */ /* 0x002fc80005000000 */
[----:B------:R-:W-:-:S04]  /*2b910*/  SEL R4, R4, RZ, !P0 ;  /* 0x000000ff04047207 */ /* 0x000fc80004000000 */
[----:B------:R-:W-:Y:S02]  /*2b920*/  ISETP.NE.U32.AND P2, PT, R4, RZ, PT ;  /* 0x000000ff0400720c */ /* 0x000fe40003f45070 */
[----:B---3--:R-:W-:-:S05]  /*2b930*/  IADD3 R17, P3, R17, R202, RZ ;  /* 0x000000ca11117210 */ /* 0x008fca0007f7e0ff */
[--C-:B--2---:R-:W-:Y:S01]  /*2b940*/  IMAD.X R21, R21, 0x1, R0.reuse, P3 ;  /* 0x0000000115157824 */ /* 0x104fe200018e0600 */
[----:B----4-:R-:W-:Y:S01]  /*2b950*/  IADD3 R7, P4, R7, R202, RZ ;  /* 0x000000ca07077210 */ /* 0x010fe20007f9e0ff */
[----:B------:R1:W-:Y:S04]  /*2b960*/  STL [R1+0x3dc], R17 ;  /* 0x0003dc1101007387 */ /* 0x0003e80000100800 */
[----:B------:R2:W-:Y:S01]  /*2b970*/  STL [R1+0x3d8], R21 ;  /* 0x0003d81501007387 */ /* 0x0005e20000100800 */
[----:B------:R-:W-:-:S03]  /*2b980*/  IMAD.X R20, R20, 0x1, R0, P4 ;  /* 0x0000000114147824 */ /* 0x000fc600020e0600 */
[----:B------:R3:W-:Y:S04]  /*2b990*/  STL [R1+0x414], R7 ;  /* 0x0004140701007387 */ /* 0x0007e80000100800 */
[----:B------:R-:W4:Y:S01]  /*2b9a0*/  LDL.LU R25, [R1+0x458] ;  /* 0x0004580001197983 */ /* 0x000f220000300800 */
[----:B------:R-:W-:-:S03]  /*2b9b0*/  IMAD.MOV.U32 R4, RZ, RZ, R17 ;  /* 0x000000ffff047224 */ /* 0x000fc600078e0011 */
[----:B------:R3:W-:Y:S04]  /*2b9c0*/  STL [R1+0x410], R20 ;  /* 0x0004101401007387 */ /* 0x0007e80000100800 */
[----:B-1----:R-:W4:Y:S01]  /*2b9d0*/  LDL.LU R17, [R1+0x490] ;  /* 0x0004900001117983 */ /* 0x002f220000300800 */
[----:B------:R-:W-:-:S03]  /*2b9e0*/  IMAD.MOV.U32 R5, RZ, RZ, R21 ;  /* 0x000000ffff057224 */ /* 0x000fc600078e0015 */
[----:B--2---:R-:W2:Y:S04]  /*2b9f0*/  LDL.LU R21, [R1+0x498] ;  /* 0x0004980001157983 */ /* 0x004ea80000300800 */
[----:B------:R1:W-:Y:S02]  /*2ba00*/  LDGSTS.E [R3+0x19200], [R4.64], P1 ;  /* 0x1920000004037fae */ /* 0x0003e40008921848 */
[----:B-1----:R-:W-:Y:S02]  /*2ba10*/  IMAD.MOV.U32 R4, RZ, RZ, R7 ;  /* 0x000000ffff047224 */ /* 0x002fe400078e0007 */
[----:B---3--:R-:W3:Y:S01]  /*2ba20*/  LDL.LU R7, [R1+0x49c] ;  /* 0x00049c0001077983 */ /* 0x008ee20000300800 */
[----:B------:R-:W-:-:S03]  /*2ba30*/  IMAD.MOV.U32 R5, RZ, RZ, R20 ;  /* 0x000000ffff057224 */ /* 0x000fc600078e0014 */
[----:B------:R-:W2:Y:S04]  /*2ba40*/  LDL.LU R22, [R1+0x4d0] ;  /* 0x0004d00001167983 */ /* 0x000ea80000300800 */
[----:B------:R-:W2:Y:S01]  /*2ba50*/  LDL.LU R20, [R1+0x4d4] ;  /* 0x0004d40001147983 */ /* 0x000ea20000300800 */
[----:B------:R-:W-:-:S03]  /*2ba60*/  ISETP.GT.AND P1, PT, R2, 0x6c, PT ;  /* 0x0000006c0200780c */ /* 0x000fc60003f24270 */
[----:B------:R1:W-:Y:S02]  /*2ba70*/  LDGSTS.E [R3+0x1a000], [R4.64], P2 ;  /* 0x1a00000004037fae */ /* 0x0003e40009121848 */
[----:B-1----:R-:W-:Y:S02]  /*2ba80*/  SEL R4, RZ, 0x4, !P1 ;  /* 0x00000004ff047807 */ /* 0x002fe40004800000 */
[-C--:B------:R-:W-:Y:S02]  /*2ba90*/  IADD3 R19, P3, R19, R202.reuse, RZ ;  /* 0x000000ca13137210 */ /* 0x080fe40007f7e0ff */
[----:B------:R-:W-:Y:S02]  /*2baa0*/  SEL R4, R4, RZ, !P0 ;  /* 0x000000ff04047207 */ /* 0x000fe40004000000 */
[----:B------:R-:W-:Y:S02]  /*2bab0*/  IADD3 R16, P4, R16, R202, RZ ;  /* 0x000000ca10107210 */ /* 0x000fe40007f9e0ff */
[----:B------:R-:W-:Y:S01]  /*2bac0*/  ISETP.NE.U32.AND P1, PT, R4, RZ, PT ;  /* 0x000000ff0400720c */ /* 0x000fe20003f25070 */
[----:B------:R-:W-:Y:S01]  /*2bad0*/  IMAD.MOV.U32 R4, RZ, RZ, R19 ;  /* 0x000000ffff047224 */ /* 0x000fe200078e0013 */
[----:B------:R-:W-:Y:S01]  /*2bae0*/  STL [R1+0x41c], R19 ;  /* 0x00041c1301007387 */ /* 0x000fe20000100800 */
[----:B------:R-:W-:-:S04]  /*2baf0*/  IMAD.X R23, R23, 0x1, R0, P3 ;  /* 0x0000000117177824 */ /* 0x000fc800018e0600 */
[----:B------:R-:W-:Y:S02]  /*2bb00*/  IMAD.MOV.U32 R5, RZ, RZ, R23 ;  /* 0x000000ffff057224 */ /* 0x000fe400078e0017 */
[----:B------:R-:W-:-:S03]  /*2bb10*/  IMAD.X R18, R18, 0x1, R0, P4 ;  /* 0x0000000112127824 */ /* 0x000fc600020e0600 */
[----:B------:R1:W-:Y:S01]  /*2bb20*/  LDGSTS.E [R3+0x1a200], [R4.64], P2 ;  /* 0x1a20000004037fae */ /* 0x0003e20009121848 */
[----:B------:R-:W-:-:S03]  /*2bb30*/  ISETP.GT.AND P2, PT, R2, 0x70, PT ;  /* 0x000000700200780c */ /* 0x000fc60003f44270 */
[----:B------:R1:W-:Y:S04]  /*2bb40*/  STL [R1+0x418], R23 ;  /* 0x0004181701007387 */ /* 0x0003e80000100800 */
[----:B------:R-:W-:Y:S01]  /*2bb50*/  STL [R1+0x454], R16 ;  /* 0x0004541001007387 */ /* 0x000fe20000100800 */
[----:B-1----:R-:W-:Y:S02]  /*2bb60*/  IMAD.MOV.U32 R4, RZ, RZ, R16 ;  /* 0x000000ffff047224 */ /* 0x002fe400078e0010 */
[----:B------:R-:W-:Y:S01]  /*2bb70*/  IMAD.MOV.U32 R5, RZ, RZ, R18 ;  /* 0x000000ffff057224 */ /* 0x000fe200078e0012 */
[----:B------:R1:W-:Y:S01]  /*2bb80*/  STL [R1+0x450], R18 ;  /* 0x0004501201007387 */ /* 0x0003e20000100800 */
[----:B------:R-:W-:-:S03]  /*2bb90*/  IADD3 R24, P3, R24, R202, RZ ;  /* 0x000000ca18187210 */ /* 0x000fc60007f7e0ff */
[----:B------:R-:W2:Y:S04]  /*2bba0*/  LDL.LU R23, [R1+0x4d8] ;  /* 0x0004d80001177983 */ /* 0x000ea80000300800 */
[----:B------:R-:W2:Y:S04]  /*2bbb0*/  LDL.LU R19, [R1+0x4dc] ;  /* 0x0004dc0001137983 */ /* 0x000ea80000300800 */
[----:B------:R1:W-:Y:S01]  /*2bbc0*/  LDGSTS.E [R3+0x1b000], [R4.64], P1 ;  /* 0x1b00000004037fae */ /* 0x0003e20008921848 */
[----:B------:R-:W-:-:S03]  /*2bbd0*/  IADD3 R6, P4, R6, R202, RZ ;  /* 0x000000ca06067210 */ /* 0x000fc60007f9e0ff */
[----:B-1----:R-:W2:Y:S04]  /*2bbe0*/  LDL.LU R18, [R1+0x510] ;  /* 0x0005100001127983 */ /* 0x002ea80000300800 */
[----:B------:R-:W2:Y:S01]  /*2bbf0*/  LDL.LU R16, [R1+0x514] ;  /* 0x0005140001107983 */ /* 0x000ea20000300800 */
[----:B------:R-:W-:-:S04]  /*2bc00*/  SEL R4, RZ, 0x4, !P2 ;  /* 0x00000004ff047807 */ /* 0x000fc80005000000 */
[----:B------:R-:W-:-:S04]  /*2bc10*/  SEL R4, R4, RZ, !P0 ;  /* 0x000000ff04047207 */ /* 0x000fc80004000000 */
[----:B------:R-:W-:Y:S01]  /*2bc20*/  ISETP.NE.U32.AND P2, PT, R4, RZ, PT ;  /* 0x000000ff0400720c */ /* 0x000fe20003f45070 */
[----:B------:R-:W-:Y:S01]  /*2bc30*/  IMAD.MOV.U32 R4, RZ, RZ, R24 ;  /* 0x000000ffff047224 */ /* 0x000fe200078e0018 */
[----:B------:R-:W-:Y:S01]  /*2bc40*/  STL [R1+0x45c], R24 ;  /* 0x00045c1801007387 */ /* 0x000fe20000100800 */
[----:B----4-:R-:W-:-:S05]  /*2bc50*/  IMAD.X R25, R25, 0x1, R0, P3 ;  /* 0x0000000119197824 */ /* 0x010fca00018e0600 */
[----:B------:R-:W-:Y:S01]  /*2bc60*/  MOV R5, R25 ;  /* 0x0000001900057202 */ /* 0x000fe20000000f00 */
[----:B------:R-:W-:Y:S01]  /*2bc70*/  IMAD.X R17, R17, 0x1, R0, P4 ;  /* 0x0000000111117824 */ /* 0x000fe200020e0600 */
[----:B------:R-:W-:Y:S04]  /*2bc80*/  STL [R1+0x458], R25 ;  /* 0x0004581901007387 */ /* 0x000fe80000100800 */
[----:B------:R-:W-:Y:S04]  /*2bc90*/  STL [R1+0x494], R6 ;  /* 0x0004940601007387 */ /* 0x000fe80000100800 */
[----:B------:R1:W-:Y:S01]  /*2bca0*/  LDGSTS.E [R3+0x1b200], [R4.64], P1 ;  /* 0x1b20000004037fae */ /* 0x0003e20008921848 */
[----:B------:R-:W-:-:S03]  /*2bcb0*/  ISETP.GT.AND P1, PT, R2, 0x74, PT ;  /* 0x000000740200780c */ /* 0x000fc60003f24270 */
[----:B------:R4:W-:Y:S01]  /*2bcc0*/  STL [R1+0x490], R17 ;  /* 0x0004901101007387 */ /* 0x0009e20000100800 */
[----:B-1----:R-:W-:Y:S02]  /*2bcd0*/  IMAD.MOV.U32 R5, RZ, RZ, R17 ;  /* 0x000000ffff057224 */ /* 0x002fe400078e0011 */
[----:B------:R-:W-:Y:S01]  /*2bce0*/  IMAD.MOV.U32 R4, RZ, RZ, R6 ;  /* 0x000000ffff047224 */ /* 0x000fe200078e0006 */
[----:B----4-:R-:W4:Y:S04]  /*2bcf0*/  LDL.LU R17, [R1+0x518] ;  /* 0x0005180001117983 */ /* 0x010f280000300800 */
[----:B------:R-:W4:Y:S01]  /*2bd00*/  LDL.LU R6, [R1+0x51c] ;  /* 0x00051c0001067983 */ /* 0x000f220000300800 */
[----:B---3--:R-:W-:-:S03]  /*2bd10*/  IADD3 R7, P3, R7, R202, RZ ;  /* 0x000000ca07077210 */ /* 0x008fc60007f7e0ff */
[----:B------:R1:W-:Y:S01]  /*2bd20*/  LDGSTS.E [R3+0x1c000], [R4.64], P2 ;  /* 0x1c00000004037fae */ /* 0x0003e20009121848 */
[----:B--2---:R-:W-:Y:S01]  /*2bd30*/  IADD3 R20, P4, R20, R202, RZ ;  /* 0x000000ca14147210 */ /* 0x004fe20007f9e0ff */
[----:B------:R-:W-:Y:S01]  /*2bd40*/  IMAD.X R21, R21, 0x1, R0, P3 ;  /* 0x0000000115157824 */ /* 0x000fe200018e0600 */
[----:B-1----:R-:W-:-:S04]  /*2bd50*/  SEL R4, RZ, 0x4, !P1 ;  /* 0x00000004ff047807 */ /* 0x002fc80004800000 */
[----:B------:R-:W-:Y:S01]  /*2bd60*/  SEL R4, R4, RZ, !P0 ;  /* 0x000000ff04047207 */ /* 0x000fe20004000000 */
[----:B------:R-:W-:Y:S01]  /*2bd70*/  IMAD.X R22, R22, 0x1, R0, P4 ;  /* 0x0000000116167824 */ /* 0x000fe200020e0600 */
[----:B------:R-:W-:Y:S01]  /*2bd80*/  STL [R1+0x49c], R7 ;  /* 0x00049c0701007387 */ /* 0x000fe20000100800 */
[----:B------:R-:W-:Y:S01]  /*2bd90*/  IMAD.MOV.U32 R5, RZ, RZ, R21 ;  /* 0x000000ffff057224 */ /* 0x000fe200078e0015 */
[----:B------:R-:W-:Y:S01]  /*2bda0*/  ISETP.NE.U32.AND P1, PT, R4, RZ, PT ;  /* 0x000000ff0400720c */ /* 0x000fe20003f25070 */
[----:B------:R-:W-:Y:S01]  /*2bdb0*/  IMAD.MOV.U32 R4, RZ, RZ, R7 ;  /* 0x000000ffff047224 */ /* 0x000fe200078e0007 */
[----:B------:R1:W-:Y:S04]  /*2bdc0*/  STL [R1+0x498], R21 ;  /* 0x0004981501007387 */ /* 0x0003e80000100800 */
[----:B------:R-:W-:Y:S04]  /*2bdd0*/  STL [R1+0x4d4], R20 ;  /* 0x0004d41401007387 */ /* 0x000fe80000100800 */
[----:B------:R2:W-:Y:S04]  /*2bde0*/  LDGSTS.E [R3+0x1c200], [R4.64], P2 ;  /* 0x1c20000004037fae */ /* 0x0005e80009121848 */
[----:B-1----:R-:W3:Y:S04]  /*2bdf0*/  LDL.LU R21, [R1+0x554] ;  /* 0x0005540001157983 */ /* 0x002ee80000300800 */
[----:B------:R1:W-:Y:S04]  /*2be00*/  STL [R1+0x4d0], R22 ;  /* 0x0004d01601007387 */ /* 0x0003e80000100800 */
[----:B------:R-:W3:Y:S01]  /*2be10*/  LDL.LU R7, [R1+0x55c] ;  /* 0x00055c0001077983 */ /* 0x000ee20000300800 */
[----:B--2---:R-:W-:-:S03]  /*2be20*/  IMAD.MOV.U32 R5, RZ, RZ, R22 ;  /* 0x000000ffff057224 */ /* 0x004fc600078e0016 */
[----:B-1----:R-:W2:Y:S01]  /*2be30*/  LDL.LU R22, [R1+0x550] ;  /* 0x0005500001167983 */ /* 0x002ea20000300800 */
[----:B------:R-:W-:-:S03]  /*2be40*/  IMAD.MOV.U32 R4, RZ, RZ, R20 ;  /* 0x000000ffff047224 */ /* 0x000fc600078e0014 */
[----:B------:R-:W2:Y:S01]  /*2be50*/  LDL.LU R20, [R1+0x558] ;  /* 0x0005580001147983 */ /* 0x000ea20000300800 */
[----:B------:R-:W-:-:S03]  /*2be60*/  ISETP.GT.AND P2, PT, R2, 0x78, PT ;  /* 0x000000780200780c */ /* 0x000fc60003f44270 */
[----:B------:R1:W-:Y:S02]  /*2be70*/  LDGSTS.E [R3+0x1d000], [R4.64], P1 ;  /* 0x1d00000004037fae */ /* 0x0003e40008921848 */
[----:B-1----:R-:W-:Y:S02]  /*2be80*/  SEL R4, RZ, 0x4, !P2 ;  /* 0x00000004ff047807 */ /* 0x002fe40005000000 */
[----:B------:R-:W-:Y:S02]  /*2be90*/  IADD3 R19, P3, R19, R202, RZ ;  /* 0x000000ca13137210 */ /* 0x000fe40007f7e0ff */
[----:B------:R-:W-:-:S03]  /*2bea0*/  SEL R4, R4, RZ, !P0 ;  /* 0x000000ff04047207 */ /* 0x000fc60004000000 */
[----:B------:R-:W-:Y:S01]  /*2beb0*/  IMAD.X R23, R23, 0x1, R0, P3 ;  /* 0x0000000117177824 */ /* 0x000fe200018e0600 */
[----:B------:R-:W-:Y:S01]  /*2bec0*/  ISETP.NE.U32.AND P2, PT, R4, RZ, PT ;  /* 0x000000ff0400720c */ /* 0x000fe20003f45070 */
[----:B------:R-:W-:Y:S02]  /*2bed0*/  IMAD.MOV.U32 R4, RZ, RZ, R19 ;  /* 0x000000ffff047224 */ /* 0x000fe400078e0013 */
[----:B------:R-:W-:Y:S01]  /*2bee0*/  IMAD.MOV.U32 R5, RZ, RZ, R23 ;  /* 0x000000ffff057224 */ /* 0x000fe200078e0017 */
[----:B------:R-:W-:-:S04]  /*2bef0*/  IADD3 R16, P4, R16, R202, RZ ;  /* 0x000000ca10107210 */ /* 0x000fc80007f9e0ff */
[----:B------:R1:W-:Y:S01]  /*2bf00*/  LDGSTS.E [R3+0x1d200], [R4.64], P1 ;  /* 0x1d20000004037fae */ /* 0x0003e20008921848 */
[----:B------:R-:W-:-:S03]  /*2bf10*/  IMAD.X R18, R18, 0x1, R0, P4 ;  /* 0x0000000112127824 */ /* 0x000fc600020e0600 */
[----:B------:R-:W-:Y:S01]  /*2bf20*/  STL [R1+0x4dc], R19 ;  /* 0x0004dc1301007387 */ /* 0x000fe20000100800 */
[----:B------:R-:W-:-:S03]  /*2bf30*/  ISETP.GT.AND P1, PT, R2, 0x7c, PT ;  /* 0x0000007c0200780c */ /* 0x000fc60003f24270 */
[----:B------:R-:W-:Y:S01]  /*2bf40*/  STL [R1+0x4d8], R23 ;  /* 0x0004d81701007387 */ /* 0x000fe20000100800 */
[----:B-1----:R-:W-:Y:S02]  /*2bf50*/  IMAD.MOV.U32 R4, RZ, RZ, R16 ;  /* 0x000000ffff047224 */ /* 0x002fe400078e0010 */
[----:B------:R-:W-:Y:S01]  /*2bf60*/  IMAD.MOV.U32 R5, RZ, RZ, R18 ;  /* 0x000000ffff057224 */ /* 0x000fe200078e0012 */
[----:B------:R-:W-:Y:S04]  /*2bf70*/  STL [R1+0x514], R16 ;  /* 0x0005141001007387 */ /* 0x000fe80000100800 */
[----:B------:R1:W-:Y:S04]  /*2bf80*/  STL [R1+0x510], R18 ;  /* 0x0005101201007387 */ /* 0x0003e80000100800 */
[----:B------:R1:W-:Y:S04]  /*2bf90*/  LDGSTS.E [R3+0x1e000], [R4.64], P2 ;  /* 0x1e00000004037fae */ /* 0x0003e80009121848 */
[----:B-1----:R-:W2:Y:S04]  /*2bfa0*/  LDL.LU R18, [R1+0x930] ;  /* 0x0009300001127983 */ /* 0x002ea80000300800 */
[----:B------:R-:W2:Y:S01]  /*2bfb0*/  LDL.LU R16, [R1+0x93c] ;  /* 0x00093c0001107983 */ /* 0x000ea20000300800 */
[----:B------:R-:W-:-:S04]  /*2bfc0*/  SEL R4, RZ, 0x4, !P1 ;  /* 0x00000004ff047807 */ /* 0x000fc80004800000 */
[----:B------:R-:W-:-:S04]  /*2bfd0*/  SEL R4, R4, RZ, !P0 ;  /* 0x000000ff04047207 */ /* 0x000fc80004000000 */
[----:B------:R-:W-:Y:S02]  /*2bfe0*/  ISETP.NE.U32.AND P1, PT, R4, RZ, PT ;  /* 0x000000ff0400720c */ /* 0x000fe40003f25070 */
[----:B----4-:R-:W-:-:S05]  /*2bff0*/  IADD3 R6, P3, R6, R202, RZ ;  /* 0x000000ca06067210 */ /* 0x010fca0007f7e0ff */
[----:B------:R-:W-:Y:S01]  /*2c000*/  IMAD.X R17, R17, 0x1, R0, P3 ;  /* 0x0000000111117824 */ /* 0x000fe200018e0600 */
[----:B------:R-:W-:Y:S01]  /*2c010*/  STL [R1+0x51c], R6 ;  /* 0x00051c0601007387 */ /* 0x000fe20000100800 */
[----:B------:R-:W-:Y:S02]  /*2c020*/  IMAD.MOV.U32 R4, RZ, RZ, R6 ;  /* 0x000000ffff047224 */ /* 0x000fe400078e0006 */
[----:B------:R-:W-:Y:S01]  /*2c030*/  IMAD.MOV.U32 R5, RZ, RZ, R17 ;  /* 0x000000ffff057224 */ /* 0x000fe200078e0011 */
[----:B------:R1:W-:Y:S04]  /*2c040*/  STL [R1+0x518], R17 ;  /* 0x0005181101007387 */ /* 0x0003e80000100800 */
[----:B------:R-:W4:Y:S04]  /*2c050*/  LDL.LU R19, [R1+0x928] ;  /* 0x0009280001137983 */ /* 0x000f280000300800 */
[----:B------:R3:W-:Y:S04]  /*2c060*/  LDGSTS.E [R3+0x1e200], [R4.64], P2 ;  /* 0x1e20000004037fae */ /* 0x0007e80009121848 */
[----:B-1----:R-:W4:Y:S04]  /*2c070*/  LDL.LU R17, [R1+0x934] ;  /* 0x0009340001117983 */ /* 0x002f280000300800 */
[----:B------:R-:W4:Y:S04]  /*2c080*/  LDL.LU R23, [R1+0x8f0] ;  /* 0x0008f00001177983 */ /* 0x000f280000300800 */
[----:B------:R-:W4:Y:S01]  /*2c090*/  LDL.LU R6, [R1+0x8fc] ;  /* 0x0008fc0001067983 */ /* 0x000f220000300800 */
[----:B---3--:R-:W-:-:S02]  /*2c0a0*/  IADD3 R21, P2, R21, R202, RZ ;  /* 0x000000ca15157210 */ /* 0x008fc40007f5e0ff */
[----:B------:R-:W-:-:S03]  /*2c0b0*/  IADD3 R7, P3, R7, R202, RZ ;  /* 0x000000ca07077210 */ /* 0x000fc60007f7e0ff */
[----:B------:R-:W-:Y:S01]  /*2c0c0*/  IMAD.MOV.U32 R4, RZ, RZ, R21 ;  /* 0x000000ffff047224 */ /* 0x000fe200078e0015 */
[----:B--2---:R-:W-:Y:S01]  /*2c0d0*/  IADD3.X R22, R22, R0, RZ, P2, !PT ;  /* 0x0000000016167210 */ /* 0x004fe200017fe4ff */
[----:B------:R-:W-:Y:S01]  /*2c0e0*/  STL [R1+0x554], R21 ;  /* 0x0005541501007387 */ /* 0x000fe20000100800 */
[----:B------:R-:W-:-:S03]  /*2c0f0*/  IMAD.X R20, R20, 0x1, R0, P3 ;  /* 0x0000000114147824 */ /* 0x000fc600018e0600 */
[----:B------:R-:W-:Y:S01]  /*2c100*/  IMAD.MOV.U32 R5, RZ, RZ, R22 ;  /* 0x000000ffff057224 */ /* 0x000fe200078e0016 */
[----:B------:R1:W-:Y:S04]  /*2c110*/  STL [R1+0x550], R22 ;  /* 0x0005501601007387 */ /* 0x0003e80000100800 */
[----:B------:R2:W-:Y:S04]  /*2c120*/  STL [R1+0x55c], R7 ;  /* 0x00055c0701007387 */ /* 0x0005e80000100800 */
[----:B------:R3:W-:Y:S04]  /*2c130*/  LDGSTS.E [R3+0x1f000], [R4.64], P1 ;  /* 0x1f00000004037fae */ /* 0x0007e80008921848 */
[----:B------:R2:W-:Y:S04]  /*2c140*/  STL [R1+0x558], R20 ;  /* 0x0005581401007387 */ /* 0x0005e80000100800 */
[----:B-1----:R-:W4:Y:S01]  /*2c150*/  LDL.LU R22, [R1+0x8e8] ;  /* 0x0008e80001167983 */ /* 0x002f220000300800 */
[----:B---3--:R-:W-:-:S03]  /*2c160*/  IMAD.MOV.U32 R4, RZ, RZ, R7 ;  /* 0x000000ffff047224 */ /* 0x008fc600078e0007 */
[----:B--2---:R-:W2:Y:S01]  /*2c170*/  LDL.LU R7, [R1+0x8f4] ;  /* 0x0008f40001077983 */ /* 0x004ea20000300800 */
[----:B------:R-:W-:-:S03]  /*2c180*/  IMAD.MOV.U32 R5, RZ, RZ, R20 ;  /* 0x000000ffff057224 */ /* 0x000fc600078e0014 */
[----:B------:R-:W2:Y:S04]  /*2c190*/  LDL.LU R21, [R1+0x8b0] ;  /* 0x0008b00001157983 */ /* 0x000ea80000300800 */
[----:B------:R-:W2:Y:S04]  /*2c1a0*/  LDL.LU R20, [R1+0x8bc] ;  /* 0x0008bc0001147983 */ /* 0x000ea80000300800 */
[----:B------:R1:W-:Y:S01]  /*2c1b0*/  LDGSTS.E [R3+0x1f200], [R4.64], P1 ;  /* 0x1f20000004037fae */ /* 0x0003e20008921848 */
[----:B------:R-:W-:Y:S01]  /*2c1c0*/  ISETP.GT.AND P1, PT, R2, 0x1, PT ;  /* 0x000000010200780c */ /* 0x000fe20003f24270 */
[----:B------:R-:W-:Y:S03]  /*2c1d0*/  HMMA.1688.F32.TF32 R80, R156, R26, R80 ;  /* 0x0000001a9c50723c */ /* 0x000fe60000081050 */
[----:B-1----:R-:W-:-:S04]  /*2c1e0*/  SEL R3, RZ, 0x4, !P1 ;  /* 0x00000004ff037807 */ /* 0x002fc80004800000 */
[----:B------:R-:W-:Y:S01]  /*2c1f0*/  SEL R3, R3, RZ, !P0 ;  /* 0x000000ff03037207 */ /* 0x000fe20004000000 */
[----:B------:R-:W-:Y:S03]  /*2c200*/  HMMA.1688.F32.TF32 R88, R140, R26, R88 ;  /* 0x0000001a8c58723c */ /* 0x000fe60000081058 */
[----:B------:R-:W-:Y:S01]  /*2c210*/  ISETP.NE.U32.AND P2, PT, R3, RZ, PT ;  /* 0x000000ff0300720c */ /* 0x000fe20003f45070 */
[----:B------:R-:W-:-:S04]  /*2c220*/  IMAD.U32 R3, RZ, RZ, UR5 ;  /* 0x00000005ff037e24 */ /* 0x000fc8000f8e00ff */
[----:B------:R-:W-:Y:S01]  /*2c230*/  HMMA.1688.F32.TF32 R60, R100, R26, R60 ;  /* 0x0000001a643c723c */ /* 0x000fe2000008103c */
[----:B------:R-:W-:-:S06]  /*2c240*/  IADD3 R16, P1, R16, R202, RZ ;  /* 0x000000ca10107210 */ /* 0x000fcc0007f3e0ff */
[----:B------:R-:W-:Y:S01]  /*2c250*/  LOP3.LUT R26, R203, 0x20, RZ, 0x3c, !PT ;  /* 0x00000020cb1a7812 */ /* 0x000fe200078e3cff */
[----:B------:R-:W-:-:S04]  /*2c260*/  IMAD.X R18, R18, 0x1, R0, P1 ;  /* 0x0000000112127824 */ /* 0x000fc800008e0600 */
[----:B------:R-:W-:Y:S02]  /*2c270*/  IMAD R3, R3, 0x20000, R26 ;  /* 0x0002000003037824 */ /* 0x000fe400078e021a */
[----:B------:R-:W-:Y:S02]  /*2c280*/  IMAD.MOV.U32 R4, RZ, RZ, R16 ;  /* 0x000000ffff047224 */ /* 0x000fe400078e0010 */
[----:B------:R-:W-:Y:S01]  /*2c290*/  IMAD.MOV.U32 R5, RZ, RZ, R18 ;  /* 0x000000ffff057224 */ /* 0x000fe200078e0012 */
[----:B------:R-:W-:Y:S01]  /*2c2a0*/  ISETP.GT.AND P1, PT, R2, 0x5, PT ;  /* 0x000000050200780c */ /* 0x000fe20003f24270 */
[----:B------:R-:W-:Y:S04]  /*2c2b0*/  STL [R1+0x93c], R16 ;  /* 0x00093c1001007387 */ /* 0x000fe80000100800 */
[----:B------:R1:W-:Y:S04]  /*2c2c0*/  LDGSTS.E [R3+0x400], [R4.64], P2 ;  /* 0x0040000004037fae */ /* 0x0003e80009121848 */
[----:B------:R1:W-:Y:S02]  /*2c2d0*/  STL [R1+0x930], R18 ;  /* 0x0009301201007387 */ /* 0x0003e40000100800 */
[----:B-1----:R-:W-:-:S02]  /*2c2e0*/  SEL R4, RZ, 0x4, !P1 ;  /* 0x00000004ff047807 */ /* 0x002fc40004800000 */
[----:B------:R-:W2:Y:S02]  /*2c2f0*/  LDL.LU R18, [R1+0x8b4] ;  /* 0x0008b40001127983 */ /* 0x000ea40000300800 */
[----:B------:R-:W-:Y:S02]  /*2c300*/  SEL R4, R4, RZ, !P0 ;  /* 0x000000ff04047207 */ /* 0x000fe40004000000 */
[----:B------:R-:W2:Y:S02]  /*2c310*/  LDL.LU R16, [R1+0x870] ;  /* 0x0008700001107983 */ /* 0x000ea40000300800 */
[----:B------:R-:W-:Y:S02]  /*2c320*/  ISETP.NE.U32.AND P1, PT, R4, RZ, PT ;  /* 0x000000ff0400720c */ /* 0x000fe40003f25070 */
[----:B----4-:R-:W-:-:S05]  /*2c330*/  IADD3 R17, P3, R17, R202, RZ ;  /* 0x000000ca11117210 */ /* 0x010fca0007f7e0ff */
[--C-:B------:R-:W-:Y:S01]  /*2c340*/  IMAD.X R19, R19, 0x1, R0.reuse, P3 ;  /* 0x0000000113137824 */ /* 0x100fe200018e0600 */
[----:B------:R-:W-:Y:S01]  /*2c350*/  IADD3 R6, P4, R6, R202, RZ ;  /* 0x000000ca06067210 */ /* 0x000fe20007f9e0ff */
[----:B------:R-:W-:Y:S02]  /*2c360*/  STL [R1+0x934], R17 ;  /* 0x0009341101007387 */ /* 0x000fe40000100800 */
[----:B------:R-:W-:Y:S02]  /*2c370*/  IMAD.MOV.U32 R5, RZ, RZ, R19 ;  /* 0x000000ffff057224 */ /* 0x000fe400078e0013 */
[----:B------:R1:W-:Y:S01]  /*2c380*/  STL [R1+0x928], R19 ;  /* 0x0009281301007387 */ /* 0x0003e20000100800 */
[----:B------:R-:W-:-:S03]  /*2c390*/  IMAD.X R23, R23, 0x1, R0, P4 ;  /* 0x0000000117177824 */ /* 0x000fc600020e0600 */
[----:B------:R4:W-:Y:S01]  /*2c3a0*/  STL [R1+0x8fc], R6 ;  /* 0x0008fc0601007387 */ /* 0x0009e20000100800 */
[----:B------:R-:W-:-:S03]  /*2c3b0*/  IMAD.MOV.U32 R4, RZ, RZ, R17 ;  /* 0x000000ffff047224 */ /* 0x000fc600078e0011 */
[----:B-1----:R-:W3:Y:S04]  /*2c3c0*/  LDL.LU R19, [R1+0x8a8] ;  /* 0x0008a80001137983 */ /* 0x002ee80000300800 */
[----:B------:R-:W-:Y:S04]  /*2c3d0*/  STL [R1+0x8f0], R23 ;  /* 0x0008f01701007387 */ /* 0x000fe80000100800 */
[----:B------:R-:W3:Y:S04]  /*2c3e0*/  LDL.LU R17, [R1+0x86c] ;  /* 0x00086c0001117983 */ /* 0x000ee80000300800 */
[----:B------:R1:W-:Y:S01]  /*2c3f0*/  LDGSTS.E [R3+0x600], [R4.64], P2 ;  /* 0x0060000004037fae */ /* 0x0003e20009121848 */
[----:B------:R-:W-:-:S03]  /*2c400*/  ISETP.GT.AND P2, PT, R2, 0x9, PT ;  /* 0x000000090200780c */ /* 0x000fc60003f44270 */
[----:B------:R-:W3:Y:S01]  /*2c410*/  LDL.LU R24, [R1+0x878] ;  /* 0x0008780001187983 */ /* 0x000ee20000300800 */
[----:B-1----:R-:W-:Y:S02]  /*2c420*/  IMAD.MOV.U32 R4, RZ, RZ, R6 ;  /* 0x000000ffff047224 */ /* 0x002fe400078e0006 */
[----:B------:R-:W-:Y:S01]  /*2c430*/  IMAD.MOV.U32 R5, RZ, RZ, R23 ;  /* 0x000000ffff057224 */ /* 0x000fe200078e0017 */
[----:B----4-:R-:W4:Y:S04]  /*2c440*/  LDL.LU R6, [R1+0x830] ;  /* 0x0008300001067983 */ /* 0x010f280000300800 */
[----:B------:R1:W-:Y:S01]  /*2c450*/  LDGSTS.E [R3+0x1400], [R4.64], P1 ;  /* 0x0140000004037fae */ /* 0x0003e20008921848 */
[----:B--2---:R-:W-:-:S05]  /*2c460*/  IADD3 R7, P3, R7, R202, RZ ;  /* 0x000000ca07077210 */ /* 0x004fca0007f7e0ff */
[----:B------:R-:W-:Y:S01]  /*2c470*/  IMAD.X R22, R22, 0x1, R0, P3 ;  /* 0x0000000116167824 */ /* 0x000fe200018e0600 */
[----:B-1----:R-:W-:Y:S02]  /*2c480*/  SEL R4, RZ, 0x4, !P2 ;  /* 0x00000004ff047807 */ /* 0x002fe40005000000 */
[----:B------:R-:W-:Y:S01]  /*2c490*/  IADD3 R20, P4, R20, R202, RZ ;  /* 0x000000ca14147210 */ /* 0x000fe20007f9e0ff */
[----:B------:R1:W-:Y:S01]  /*2c4a0*/  STL [R1+0x8f4], R7 ;  /* 0x0008f40701007387 */ /* 0x0003e20000100800 */
[----:B------:R-:W-:Y:S02]  /*2c4b0*/  SEL R4, R4, RZ, !P0 ;  /* 0x000000ff04047207 */ /* 0x000fe40004000000 */
[----:B------:R-:W-:Y:S01]  /*2c4c0*/  IADD3.X R21, R21, R0, RZ, P4, !PT ;  /* 0x0000000015157210 */ /* 0x000fe200027fe4ff */
[----:B------:R2:W-:Y:S04]  /*2c4d0*/  STL [R1+0x8e8], R22 ;  /* 0x0008e81601007387 */ /* 0x0005e80000100800 */
[----:B------:R-:W-:Y:S01]  /*2c4e0*/  STL [R1+0x8bc], R20 ;  /* 0x0008bc1401007387 */ /* 0x000fe20000100800 */
[----:B------:R-:W-:-:S03]  /*2c4f0*/  ISETP.NE.U32.AND P2, PT, R4, RZ, PT ;  /* 0x000000ff0400720c */ /* 0x000fc60003f45070 */
[----:B------:R-:W4:Y:S01]  /*2c500*/  LDL.LU R25, [R1+0x874] ;  /* 0x0008740001197983 */ /* 0x000f220000300800 */
[----:B------:R-:W-:-:S03]  /*2c510*/  IMAD.MOV.U32 R4, RZ, RZ, R7 ;  /* 0x000000ffff047224 */ /* 0x000fc600078e0007 */
[----:B------:R2:W-:Y:S04]  /*2c520*/  STL [R1+0x8b0], R21 ;  /* 0x0008b01501007387 */ /* 0x0005e80000100800 */
[----:B-1----:R-:W4:Y:S01]  /*2c530*/  LDL.LU R7, [R1+0x82c] ;  /* 0x00082c0001077983 */ /* 0x002f220000300800 */
[----:B------:R-:W-:-:S03]  /*2c540*/  IMAD.MOV.U32 R5, RZ, RZ, R22 ;  /* 0x000000ffff057224 */ /* 0x000fc600078e0016 */
[----:B------:R-:W4:Y:S04]  /*2c550*/  LDL.LU R23, [R1+0x834] ;  /* 0x0008340001177983 */ /* 0x000f280000300800 */
        /* <DEDUP_REMOVED lines=8> */
[----:B-1----:R-:W-:-:S02]  /*2c5e0*/  SEL R4, RZ, 0x4, !P1 ;  /* 0x00000004ff047807 */ /* 0x002fc40004800000 */
[-C--:B------:R-:W-:Y:S02]  /*2c5f0*/  IADD3 R18, P3, R18, R202.reuse, RZ ;  /* 0x000000ca12127210 */ /* 0x080fe40007f7e0ff */
[----:B------:R-:W-:Y:S02]  /*2c600*/  SEL R4, R4, RZ, !P0 ;  /* 0x000000ff04047207 */ /* 0x000fe40004000000 */
[----:B------:R-:W-:Y:S02]  /*2c610*/  IADD3 R16, P4, R16, R202, RZ ;  /* 0x000000ca10107210 */ /* 0x000fe40007f9e0ff */
[----:B------:R-:W-:Y:S01]  /*2c620*/  ISETP.NE.U32.AND P1, PT, R4, RZ, PT ;  /* 0x000000ff0400720c */ /* 0x000fe20003f25070 */
[----:B------:R-:W-:Y:S01]  /*2c630*/  IMAD.MOV.U32 R4, RZ, RZ, R18 ;  /* 0x000000ffff047224 */ /* 0x000fe200078e0012 */
[----:B------:R-:W-:Y:S01]  /*2c640*/  STL [R1+0x8b4], R18 ;  /* 0x0008b41201007387 */ /* 0x000fe20000100800 */
[----:B---3--:R-:W-:-:S04]  /*2c650*/  IMAD.X R19, R19, 0x1, R0, P3 ;  /* 0x0000000113137824 */ /* 0x008fc800018e0600 */
        /* <DEDUP_REMOVED lines=10> */
[----:B---3--:R-:W3:Y:S04]  /*2c700*/  LDL.LU R19, [R1+0x7f4] ;  /* 0x0007f40001137983 */ /* 0x008ee80000300800 */
[----:B------:R-:W3:Y:S04]  /*2c710*/  LDL.LU R18, [R1+0x7f8] ;  /* 0x0007f80001127983 */ /* 0x000ee80000300800 */
[----:B------:R4:W-:Y:S02]  /*2c720*/  LDGSTS.E [R3+0x3400], [R4.64], P1 ;  /* 0x0340000004037fae */ /* 0x0009e40008921848 */
[----:B----4-:R-:W-:-:S02]  /*2c730*/  IADD3 R6, P4, R6, R202, RZ ;  /* 0x000000ca06067210 */ /* 0x010fc40007f9e0ff */
[----:B-1----:R-:W4:Y:S04]  /*2c740*/  LDL.LU R17, [R1+0x7ac] ;  /* 0x0007ac0001117983 */ /* 0x002f280000300800 */
[----:B------:R-:W4:Y:S01]  /*2c750*/  LDL.LU R16, [R1+0x7b0] ;  /* 0x0007b00001107983 */ /* 0x000f220000300800 */
[----:B------:R-:W-:-:S04]  /*2c760*/  SEL R4, RZ, 0x4, !P2 ;  /* 0x00000004ff047807 */ /* 0x000fc80005000000 */
[----:B------:R-:W-:Y:S01]  /*2c770*/  SEL R4, R4, RZ, !P0 ;  /* 0x000000ff04047207 */ /* 0x000fe20004000000 */
[----:B------:R-:W-:-:S03]  /*2c780*/  IMAD.X R25, R25, 0x1, R0, P3 ;  /* 0x0000000119197824 */ /* 0x000fc600018e0600 */
[----:B------:R-:W-:Y:S01]  /*2c790*/  ISETP.NE.U32.AND P2, PT, R4, RZ, PT ;  /* 0x000000ff0400720c */ /* 0x000fe20003f45070 */
[----:B------:R-:W-:Y:S02]  /*2c7a0*/  IMAD.MOV.U32 R4, RZ, RZ, R24 ;  /* 0x000000ffff047224 */ /* 0x000fe400078e0018 */
[----:B------:R-:W-:Y:S01]  /*2c7b0*/  IMAD.MOV.U32 R5, RZ, RZ, R25 ;  /* 0x000000ffff057224 */ /* 0x000fe200078e0019 */
[----:B------:R-:W-:Y:S01]  /*2c7c0*/  STL [R1+0x878], R24 ;  /* 0x0008781801007387 */ /* 0x000fe20000100800 */
[----:B------:R-:W-:-:S03]  /*2c7d0*/  IMAD.X R7, R7, 0x1, R0, P4 ;  /* 0x0000000107077824 */ /* 0x000fc600020e0600 */
[----:B------:R-:W-:Y:S04]  /*2c7e0*/  STL [R1+0x874], R25 ;  /* 0x0008741901007387 */ /* 0x000fe80000100800 */
[----:B------:R-:W-:Y:S04]  /*2c7f0*/  STL [R1+0x830], R6 ;  /* 0x0008300601007387 */ /* 0x000fe80000100800 */
[----:B------:R1:W-:Y:S04]  /*2c800*/  LDGSTS.E [R3+0x3600], [R4.64], P1 ;  /* 0x0360000004037fae */ /* 0x0003e80008921848 */
[----:B------:R1:W-:Y:S02]  /*2c810*/  STL [R1+0x82c], R7 ;  /* 0x00082c0701007387 */ /* 0x0003e40000100800 */
[----:B-1----:R-:W-:-:S02]  /*2c820*/  IMAD.MOV.U32 R5, RZ, RZ, R7 ;  /* 0x000000ffff057224 */ /* 0x002fc400078e0007 */
[----:B------:R-:W-:Y:S01]  /*2c830*/  IMAD.MOV.U32 R4, RZ, RZ, R6 ;  /* 0x000000ffff047224 */ /* 0x000fe200078e0006 */
[----:B------:R-:W4:Y:S04]  /*2c840*/  LDL.LU R7, [R1+0x7b4] ;  /* 0x0007b40001077983 */ /* 0x000f280000300800 */
[----:B------:R-:W4:Y:S01]  /*2c850*/  LDL.LU R6, [R1+0x7b8] ;  /* 0x0007b80001067983 */ /* 0x000f220000300800 */
        /* <DEDUP_REMOVED lines=9> */
[----:B------:R-:W-:Y:S01]  /*2c8f0*/  IMAD.MOV.U32 R4, RZ, RZ, R22 ;  /* 0x000000ffff047224 */ /* 0x000fe200078e0016 */
[----:B------:R-:W-:-:S04]  /*2c900*/  IADD3.X R21, R21, R0, RZ, P4, !PT ;  /* 0x0000000015157210 */ /* 0x000fc800027fe4ff */
        /* <DEDUP_REMOVED lines=12> */
[----:B---3--:R-:W-:-:S05]  /*2c9d0*/  IADD3 R18, P3, R18, R202, RZ ;  /* 0x000000ca12127210 */ /* 0x008fca0007f7e0ff */
[----:B------:R-:W-:Y:S02]  /*2c9e0*/  IMAD.X R19, R19, 0x1, R0, P3 ;  /* 0x0000000113137824 */ /* 0x000fe400018e0600 */
[----:B------:R-:W-:Y:S02]  /*2c9f0*/  IMAD.MOV.U32 R4, RZ, RZ, R18 ;  /* 0x000000ffff047224 */ /* 0x000fe400078e0012 */
[----:B------:R-:W-:Y:S01]  /*2ca00*/  IMAD.MOV.U32 R5, RZ, RZ, R19 ;  /* 0x000000ffff057224 */ /* 0x000fe200078e0013 */
[----:B----4-:R-:W-:-:S04]  /*2ca10*/  IADD3 R16, P4, R16, R202, RZ ;  /* 0x000000ca10107210 */ /* 0x010fc80007f9e0ff */
[----:B------:R1:W-:Y:S01]  /*2ca20*/  LDGSTS.E [R3+0x5600], [R4.64], P1 ;  /* 0x0560000004037fae */ /* 0x0003e20008921848 */
[----:B------:R-:W-:Y:S01]  /*2ca30*/  IMAD.X R17, R17, 0x1, R0, P4 ;  /* 0x0000000111117824 */ /* 0x000fe200020e0600 */
[----:B------:R-:W-:Y:S01]  /*2ca40*/  ISETP.GT.AND P1, PT, R2, 0x1d, PT ;  /* 0x0000001d0200780c */ /* 0x000fe20003f24270 */
[----:B-1----:R-:W-:Y:S02]  /*2ca50*/  IMAD.MOV.U32 R4, RZ, RZ, R16 ;  /* 0x000000ffff047224 */ /* 0x002fe400078e0010 */
        /* <DEDUP_REMOVED lines=8> */
[----:B------:R-:W-:-:S05]  /*2cae0*/  IADD3 R6, P3, R6, R202, RZ ;  /* 0x000000ca06067210 */ /* 0x000fca0007f7e0ff */
[----:B------:R-:W-:Y:S01]  /*2caf0*/  IMAD.X R7, R7, 0x1, R0, P3 ;  /* 0x0000000107077824 */ /* 0x000fe200018e0600 */
[----:B------:R2:W-:Y:S01]  /*2cb00*/  STL [R1+0x7b8], R6 ;  /* 0x0007b80601007387 */ /* 0x0005e20000100800 */
[----:B------:R-:W-:Y:S01]  /*2cb10*/  ISETP.NE.U32.AND P1, PT, R4, RZ, PT ;  /* 0x000000ff0400720c */ /* 0x000fe20003f25070 */
[----:B------:R-:W-:Y:S02]  /*2cb20*/  IMAD.MOV.U32 R4, RZ, RZ, R6 ;  /* 0x000000ffff047224 */ /* 0x000fe400078e0006 */
        /* <DEDUP_REMOVED lines=12> */
[----:B-1----:R-:W-:Y:S02]  /*2cbf0*/  IMAD.MOV.U32 R4, RZ, RZ, R211 ;  /* 0x000000ffff047224 */ /* 0x002fe400078e00d3 */
[----:B------:R-:W-:Y:S01]  /*2cc00*/  IMAD.MOV.U32 R5, RZ, RZ, R210 ;  /* 0x000000ffff057224 */ /* 0x000fe200078e00d2 */
[----:B------:R-:W-:Y:S01]  /*2cc10*/  IADD3 R227, P4, R227, R202, RZ ;  /* 0x000000cae3e37210 */ /* 0x000fe20007f9e0ff */
[----:B------:R-:W4:Y:S04]  /*2cc20*/  LDL.LU R18, [R1+0x58] ;  /* 0x0000580001127983 */ /* 0x000f280000300800 */
[----:B------:R1:W-:Y:S01]  /*2cc30*/  LDGSTS.E [R3+0x7400], [R4.64], P1 ;  /* 0x0740000004037fae */ /* 0x0003e20008921848 */
[----:B------:R-:W-:-:S02]  /*2cc40*/  IADD3.X R226, R226, R0, RZ, P4, !PT ;  /* 0x00000000e2e27210 */ /* 0x000fc400027fe4ff */
[-C--:B------:R-:W-:Y:S01]  /*2cc50*/  IADD3 R229, P3, R229, R202.reuse, RZ ;  /* 0x000000cae5e57210 */ /* 0x080fe20007f7e0ff */
        /* <DEDUP_REMOVED lines=26> */
[----:B-1----:R-:W-:Y:S02]  /*2ce00*/  IMAD.MOV.U32 R4, RZ, RZ, R243 ;  /* 0x000000ffff047224 */ /* 0x002fe400078e00f3 */
[----:B------:R-:W-:-:S05]  /*2ce10*/  IMAD.MOV.U32 R5, RZ, RZ, R242 ;  /* 0x000000ffff057224 */ /* 0x000fca00078e00f2 */
        /* <DEDUP_REMOVED lines=10> */
[----:B------:R-:W-:Y:S03]  /*2cec0*/  STL [R1+0x1c], R6 ;  /* 0x00001c0601007387 */ /* 0x000fe60000100800 */
[----:B-1----:R-:W-:Y:S01]  /*2ced0*/  IMAD.MOV.U32 R5, RZ, RZ, R17 ;  /* 0x000000ffff057224 */ /* 0x002fe200078e0011 */
[----:B------:R1:W-:Y:S01]  /*2cee0*/  STL [R1+0x18], R17 ;  /* 0x0000181101007387 */ /* 0x0003e20000100800 */
[----:B------:R-:W-:-:S03]  /*2cef0*/  IMAD.MOV.U32 R4, RZ, RZ, R6 ;  /* 0x000000ffff047224 */ /* 0x000fc600078e0006 */
        /* <DEDUP_REMOVED lines=10> */
[----:B------:R-:W-:Y:S01]  /*2cfa0*/  IMAD.X R22, R22, 0x1, R0, P3 ;  /* 0x0000000116167824 */ /* 0x000fe200018e0600 */
[----:B------:R-:W-:Y:S01]  /*2cfb0*/  ISETP.NE.U32.AND P1, PT, R4, RZ, PT ;  /* 0x000000ff0400720c */ /* 0x000fe20003f25070 */
[----:B------:R-:W-:Y:S01]  /*2cfc0*/  IMAD.MOV.U32 R4, RZ, RZ, R19 ;  /* 0x000000ffff047224 */ /* 0x000fe200078e0013 */
[----:B------:R-:W-:Y:S01]  /*2cfd0*/  IADD3.X R18, R18, R0, RZ, P4, !PT ;  /* 0x0000000012127210 */ /* 0x000fe200027fe4ff */
        /* <DEDUP_REMOVED lines=37> */
[----:B--2---:R-:W-:-:S05]  /*2d230*/  IADD3 R17, P3, R17, R202, RZ ;  /* 0x000000ca11117210 */ /* 0x004fca0007f7e0ff */
[--C-:B------:R-:W-:Y:S01]  /*2d240*/  IMAD.X R21, R21, 0x1, R0.reuse, P3 ;  /* 0x0000000115157824 */ /* 0x100fe200018e0600 */
        /* <DEDUP_REMOVED lines=11> */
[----:B--2---:R-:W-:-:S02]  /*2d300*/  IMAD.MOV.U32 R4, RZ, RZ, R6 ;  /* 0x000000ffff047224 */ /* 0x004fc400078e0006 */
[----:B------:R-:W-:Y:S01]  /*2d310*/  IMAD.MOV.U32 R5, RZ, RZ, R23 ;  /* 0x000000ffff057224 */ /* 0x000fe200078e0017 */
[----:B------:R-:W-:Y:S01]  /*2d320*/  ISETP.GT.AND P2, PT, R2, 0x39, PT ;  /* 0x000000390200780c */ /* 0x000fe20003f44270 */
[----:B------:R-:W2:Y:S04]  /*2d330*/  LDL.LU R24, [R1+0x16c] ;  /* 0x00016c0001187983 */ /* 0x000ea80000300800 */
[----:B------:R1:W-:Y:S01]  /*2d340*/  LDGSTS.E [R3+0xd400], [R4.64], P1 ;  /* 0x0d40000004037fae */ /* 0x0003e20008921848 */
[----:B---3--:R-:W-:-:S03]  /*2d350*/  IADD3 R19, P3, R19, R202, RZ ;  /* 0x000000ca13137210 */ /* 0x008fc60007f7e0ff */
[----:B------:R-:W2:Y:S02]  /*2d360*/  LDL.LU R6, [R1+0x1a4] ;  /* 0x0001a40001067983 */ /* 0x000ea40000300800 */
[----:B------:R-:W-:Y:S02]  /*2d370*/  IMAD.X R22, R22, 0x1, R0, P3 ;  /* 0x0000000116167824 */ /* 0x000fe400018e0600 */
[----:B------:R1:W-:Y:S02]  /*2d380*/  STL [R1+0xec], R19 ;  /* 0x0000ec1301007387 */ /* 0x0003e40000100800 */
[----:B-1----:R-:W-:Y:S02]  /*2d390*/  SEL R4, RZ, 0x4, !P2 ;  /* 0x00000004ff047807 */ /* 0x002fe40005000000 */
[----:B------:R-:W-:Y:S01]  /*2d3a0*/  IADD3 R7, P4, R7, R202, RZ ;  /* 0x000000ca07077210 */ /* 0x000fe20007f9e0ff */
[----:B------:R1:W-:Y:S01]  /*2d3b0*/  STL [R1+0xe8], R22 ;  /* 0x0000e81601007387 */ /* 0x0003e20000100800 */
[----:B------:R-:W-:-:S02]  /*2d3c0*/  SEL R4, R4, RZ, !P0 ;  /* 0x000000ff04047207 */ /* 0x000fc40004000000 */
[----:B------:R-:W-:Y:S01]  /*2d3d0*/  IADD3.X R18, R18, R0, RZ, P4, !PT ;  /* 0x0000000012127210 */ /* 0x000fe200027fe4ff */
[----:B------:R-:W-:Y:S01]  /*2d3e0*/  STL [R1+0x124], R7 ;  /* 0x0001240701007387 */ /* 0x000fe20000100800 */
[----:B------:R-:W-:-:S03]  /*2d3f0*/  ISETP.NE.U32.AND P2, PT, R4, RZ, PT ;  /* 0x000000ff0400720c */ /* 0x000fc60003f45070 */
[----:B------:R-:W2:Y:S01]  /*2d400*/  LDL.LU R25, [R1+0x168] ;  /* 0x0001680001197983 */ /* 0x000ea20000300800 */
[----:B------:R-:W-:Y:S02]  /*2d410*/  IMAD.MOV.U32 R4, RZ, RZ, R19 ;  /* 0x000000ffff047224 */ /* 0x000fe400078e0013 */
[----:B------:R-:W-:Y:S01]  /*2d420*/  IMAD.MOV.U32 R5, RZ, RZ, R22 ;  /* 0x000000ffff057224 */ /* 0x000fe200078e0016 */
[----:B------:R1:W-:Y:S04]  /*2d430*/  STL [R1+0x120], R18 ;  /* 0x0001201201007387 */ /* 0x0003e80000100800 */
[----:B------:R-:W2:Y:S04]  /*2d440*/  LDL.LU R19, [R1+0x1a0] ;  /* 0x0001a00001137983 */ /* 0x000ea80000300800 */
[----:B------:R1:W-:Y:S04]  /*2d450*/  LDGSTS.E [R3+0xd600], [R4.64], P1 ;  /* 0x0d60000004037fae */ /* 0x0003e80008921848 */
[----:B-1----:R-:W2:Y:S01]  /*2d460*/  LDL.LU R22, [R1+0x1a8] ;  /* 0x0001a80001167983 */ /* 0x002ea20000300800 */
[----:B------:R-:W-:-:S03]  /*2d470*/  IMAD.MOV.U32 R5, RZ, RZ, R18 ;  /* 0x000000ffff057224 */ /* 0x000fc600078e0012 */
        /* <DEDUP_REMOVED lines=36> */
[----:B------:R-:W-:Y:S01]  /*2d6c0*/  IMAD.X R19, R19, 0x1, R0, P4 ;  /* 0x0000000113137824 */ /* 0x000fe200020e0600 */
        /* <DEDUP_REMOVED lines=12> */
[----:B------:R-:W-:-:S02]  /*2d790*/  IADD3.X R23, R23, R0, RZ, P4, !PT ;  /* 0x0000000017177210 */ /* 0x000fc400027fe4ff */
[----:B-1----:R-:W-:Y:S01]  /*2d7a0*/  SEL R4, RZ, 0x4, !P1 ;  /* 0x00000004ff047807 */ /* 0x002fe20004800000 */
[----:B--2---:R-:W2:Y:S01]  /*2d7b0*/  LDL.LU R19, [R1+0x22c] ;  /* 0x00022c0001137983 */ /* 0x004ea20000300800 */
[----:B------:R-:W-:Y:S02]  /*2d7c0*/  IMAD.MOV.U32 R5, RZ, RZ, R22 ;  /* 0x000000ffff057224 */ /* 0x000fe400078e0016 */
[----:B------:R-:W-:Y:S01]  /*2d7d0*/  SEL R4, R4, RZ, !P0 ;  /* 0x000000ff04047207 */ /* 0x000fe20004000000 */
        /* <DEDUP_REMOVED lines=27> */
[----:B------:R-:W-:Y:S01]  /*2d990*/  IMAD.X R17, R17, 0x1, R0, P4 ;  /* 0x0000000111117824 */ /* 0x000fe200020e0600 */
[----:B------:R-:W-:Y:S04]  /*2d9a0*/  STL [R1+0x224], R16 ;  /* 0x0002241001007387 */ /* 0x000fe80000100800 */
[----:B------:R-:W4:Y:S04]  /*2d9b0*/  LDL.LU R25, [R1+0x268] ;  /* 0x0002680001197983 */ /* 0x000f280000300800 */
[----:B------:R3:W-:Y:S04]  /*2d9c0*/  STL [R1+0x220], R17 ;  /* 0x0002201101007387 */ /* 0x0007e80000100800 */
[----:B-1----:R-:W4:Y:S01]  /*2d9d0*/  LDL.LU R20, [R1+0x2a0] ;  /* 0x0002a00001147983 */ /* 0x002f220000300800 */
[----:B------:R-:W-:-:S03]  /*2d9e0*/  IMAD.MOV.U32 R5, RZ, RZ, R17 ;  /* 0x000000ffff057224 */ /* 0x000fc600078e0011 */
        /* <DEDUP_REMOVED lines=11> */
[----:B------:R-:W-:Y:S01]  /*2daa0*/  IADD3 R6, P4, R6, R202, RZ ;  /* 0x000000ca06067210 */ /* 0x000fe20007f9e0ff */
[----:B------:R-:W-:Y:S01]  /*2dab0*/  IMAD.MOV.U32 R4, RZ, RZ, R19 ;  /* 0x000000ffff047224 */ /* 0x000fe200078e0013 */
[----:B------:R-:W-:Y:S01]  /*2dac0*/  STL [R1+0x22c], R19 ;  /* 0x00022c1301007387 */ /* 0x000fe20000100800 */
[----:B------:R-:W-:-:S04]  /*2dad0*/  IMAD.X R22, R22, 0x1, R0, P3 ;  /* 0x0000000116167824 */ /* 0x000fc800018e0600 */
[----:B------:R-:W-:Y:S01]  /*2dae0*/  IMAD.MOV.U32 R5, RZ, RZ, R22 ;  /* 0x000000ffff057224 */ /* 0x000fe200078e0016 */
[----:B------:R1:W-:Y:S01]  /*2daf0*/  STL [R1+0x228], R22 ;  /* 0x0002281601007387 */ /* 0x0003e20000100800 */
[----:B------:R-:W-:-:S03]  /*2db00*/  IMAD.X R18, R18, 0x1, R0, P4 ;  /* 0x0000000112127824 */ /* 0x000fc600020e0600 */
[----:B------:R-:W-:Y:S04]  /*2db10*/  STL [R1+0x264], R6 ;  /* 0x0002640601007387 */ /* 0x000fe80000100800 */
[----:B------:R2:W-:Y:S01]  /*2db20*/  LDGSTS.E [R3+0x12600], [R4.64], P2 ;  /* 0x1260000004037fae */ /* 0x0005e20009121848 */
[----:B------:R-:W-:-:S03]  /*2db30*/  ISETP.GT.AND P2, PT, R2, 0x51, PT ;  /* 0x000000510200780c */ /* 0x000fc60003f44270 */
[----:B------:R2:W-:Y:S04]  /*2db40*/  STL [R1+0x260], R18 ;  /* 0x0002601201007387 */ /* 0x0005e80000100800 */
[----:B-1----:R-:W3:Y:S01]  /*2db50*/  LDL.LU R22, [R1+0x2e8] ;  /* 0x0002e80001167983 */ /* 0x002ee20000300800 */
[----:B--2---:R-:W-:-:S03]  /*2db60*/  IMAD.MOV.U32 R4, RZ, RZ, R6 ;  /* 0x000000ffff047224 */ /* 0x004fc600078e0006 */
[----:B------:R-:W2:Y:S01]  /*2db70*/  LDL.LU R19, [R1+0x2ec] ;  /* 0x0002ec0001137983 */ /* 0x000ea20000300800 */
[----:B------:R-:W-:Y:S01]  /*2db80*/  IMAD.MOV.U32 R5, RZ, RZ, R18 ;  /* 0x000000ffff057224 */ /* 0x000fe200078e0012 */
[-C--:B------:R-:W-:Y:S02]  /*2db90*/  IADD3 R24, P3, R24, R202.reuse, RZ ;  /* 0x000000ca18187210 */ /* 0x080fe40007f7e0ff */
[----:B------:R-:W2:Y:S04]  /*2dba0*/  LDL.LU R18, [R1+0x320] ;  /* 0x0003200001127983 */ /* 0x000ea80000300800 */
[----:B------:R1:W-:Y:S04]  /*2dbb0*/  LDGSTS.E [R3+0x13400], [R4.64], P1 ;  /* 0x1340000004037fae */ /* 0x0003e80008921848 */
[----:B------:R-:W2:Y:S01]  /*2dbc0*/  LDL.LU R6, [R1+0x324] ;  /* 0x0003240001067983 */ /* 0x000ea20000300800 */
[----:B------:R-:W-:-:S02]  /*2dbd0*/  IADD3 R7, P4, R7, R202, RZ ;  /* 0x000000ca07077210 */ /* 0x000fc40007f9e0ff */
[----:B-1----:R-:W-:-:S04]  /*2dbe0*/  SEL R4, RZ, 0x4, !P2 ;  /* 0x00000004ff047807 */ /* 0x002fc80005000000 */
[----:B------:R-:W-:-:S04]  /*2dbf0*/  SEL R4, R4, RZ, !P0 ;  /* 0x000000ff04047207 */ /* 0x000fc80004000000 */
[----:B------:R-:W-:Y:S01]  /*2dc00*/  ISETP.NE.U32.AND P2, PT, R4, RZ, PT ;  /* 0x000000ff0400720c */ /* 0x000fe20003f45070 */
[----:B------:R-:W-:Y:S01]  /*2dc10*/  IMAD.MOV.U32 R4, RZ, RZ, R24 ;  /* 0x000000ffff047224 */ /* 0x000fe200078e0018 */
[----:B------:R-:W-:Y:S01]  /*2dc20*/  STL [R1+0x26c], R24 ;  /* 0x00026c1801007387 */ /* 0x000fe20000100800 */
[----:B----4-:R-:W-:-:S04]  /*2dc30*/  IMAD.X R25, R25, 0x1, R0, P3 ;  /* 0x0000000119197824 */ /* 0x010fc800018e0600 */
[----:B------:R-:W-:Y:S01]  /*2dc40*/  IMAD.MOV.U32 R5, RZ, RZ, R25 ;  /* 0x000000ffff057224 */ /* 0x000fe200078e0019 */
[----:B------:R-:W-:-:S04]  /*2dc50*/  IADD3.X R20, R20, R0, RZ, P4, !PT ;  /* 0x0000000014147210 */ /* 0x000fc800027fe4ff */
        /* <DEDUP_REMOVED lines=32> */
[----:B--2---:R-:W-:-:S05]  /*2de60*/  IADD3 R19, P3, R19, R202, RZ ;  /* 0x000000ca13137210 */ /* 0x004fca0007f7e0ff */
[----:B------:R-:W-:Y:S01]  /*2de70*/  IMAD.X R22, R22, 0x1, R0, P3 ;  /* 0x0000000116167824 */ /* 0x000fe200018e0600 */
[----:B-1----:R-:W-:Y:S01]  /*2de80*/  SEL R4, RZ, 0x4, !P2 ;  /* 0x00000004ff047807 */ /* 0x002fe20005000000 */
[----:B------:R1:W-:Y:S01]  /*2de90*/  STL [R1+0x2ec], R19 ;  /* 0x0002ec1301007387 */ /* 0x0003e20000100800 */
[----:B------:R-:W-:-:S03]  /*2dea0*/  IADD3 R6, P4, R6, R202, RZ ;  /* 0x000000ca06067210 */ /* 0x000fc60007f9e0ff */
[----:B------:R-:W-:Y:S01]  /*2deb0*/  STL [R1+0x2e8], R22 ;  /* 0x0002e81601007387 */ /* 0x000fe20000100800 */
[----:B------:R-:W-:-:S03]  /*2dec0*/  SEL R4, R4, RZ, !P0 ;  /* 0x000000ff04047207 */ /* 0x000fc60004000000 */
[----:B------:R-:W-:Y:S01]  /*2ded0*/  STL [R1+0x324], R6 ;  /* 0x0003240601007387 */ /* 0x000fe20000100800 */
[----:B------:R-:W-:Y:S01]  /*2dee0*/  IMAD.X R18, R18, 0x1, R0, P4 ;  /* 0x0000000112127824 */ /* 0x000fe200020e0600 */
[----:B------:R-:W-:Y:S02]  /*2def0*/  ISETP.NE.U32.AND P2, PT, R4, RZ, PT ;  /* 0x000000ff0400720c */ /* 0x000fe40003f45070 */
[----:B------:R-:W4:Y:S01]  /*2df00*/  LDL.LU R25, [R1+0x368] ;  /* 0x0003680001197983 */ /* 0x000f220000300800 */
[----:B------:R-:W-:Y:S02]  /*2df10*/  IMAD.MOV.U32 R4, RZ, RZ, R19 ;  /* 0x000000ffff047224 */ /* 0x000fe400078e0013 */
[----:B------:R-:W-:Y:S01]  /*2df20*/  IMAD.MOV.U32 R5, RZ, RZ, R22 ;  /* 0x000000ffff057224 */ /* 0x000fe200078e0016 */
        /* <DEDUP_REMOVED lines=21> */
[----:B------:R-:W-:-:S03]  /*2e080*/  IADD3.X R17, R17, R0, RZ, P4, !PT ;  /* 0x0000000011117210 */ /* 0x000fc600027fe4ff */
        /* <DEDUP_REMOVED lines=34> */
[----:B------:R-:W-:Y:S02]  /*2e2b0*/  IMAD.MOV.U32 R5, RZ, RZ, R23 ;  /* 0x000000ffff057224 */ /* 0x000fe400078e0017 */
[----:B------:R-:W-:Y:S01]  /*2e2c0*/  SEL R4, R4, RZ, !P0 ;  /* 0x000000ff04047207 */ /* 0x000fe20004000000 */
[----:B------:R-:W4:Y:S01]  /*2e2d0*/  LDL.LU R16, [R1+0x464] ;  /* 0x0004640001107983 */ /* 0x000f220000300800 */
[----:B------:R-:W-:-:S03]  /*2e2e0*/  IMAD.X R22, R22, 0x1, R0, P4 ;  /* 0x0000000116167824 */ /* 0x000fc600020e0600 */
        /* <DEDUP_REMOVED lines=19> */
[----:B--2---:R-:W-:Y:S01]  /*2e420*/  IMAD.X R21, R21, 0x1, R0, P3 ;  /* 0x0000000115157824 */ /* 0x004fe200018e0600 */
[----:B----4-:R-:W-:Y:S01]  /*2e430*/  IADD3 R7, P4, R7, R202, RZ ;  /* 0x000000ca07077210 */ /* 0x010fe20007f9e0ff */
[----:B------:R1:W-:Y:S03]  /*2e440*/  STL [R1+0x3ec], R17 ;  /* 0x0003ec1101007387 */ /* 0x0003e60000100800 */
[----:B------:R-:W-:Y:S01]  /*2e450*/  IADD3.X R20, R20, R0, RZ, P4, !PT ;  /* 0x0000000014147210 */ /* 0x000fe200027fe4ff */
[----:B------:R2:W-:Y:S04]  /*2e460*/  STL [R1+0x3e8], R21 ;  /* 0x0003e81501007387 */ /* 0x0005e80000100800 */
        /* <DEDUP_REMOVED lines=44> */
[----:B----4-:R-:W-:-:S04]  /*2e730*/  IMAD.X R25, R25, 0x1, R0, P3 ;  /* 0x0000000119197824 */ /* 0x010fc800018e0600 */
[----:B------:R-:W-:Y:S01]  /*2e740*/  IMAD.MOV.U32 R5, RZ, RZ, R25 ;  /* 0x000000ffff057224 */ /* 0x000fe200078e0019 */
[----:B------:R-:W-:Y:S01]  /*2e750*/  STL [R1+0x468], R25 ;  /* 0x0004681901007387 */ /* 0x000fe20000100800 */
[----:B------:R-:W-:-:S03]  /*2e760*/  IMAD.X R17, R17, 0x1, R0, P4 ;  /* 0x0000000111117824 */ /* 0x000fc600020e0600 */
[----:B------:R-:W-:Y:S04]  /*2e770*/  STL [R1+0x4a4], R6 ;  /* 0x0004a40601007387 */ /* 0x000fe80000100800 */
[----:B------:R1:W-:Y:S04]  /*2e780*/  LDGSTS.E [R3+0x1b600], [R4.64], P1 ;  /* 0x1b60000004037fae */ /* 0x0003e80008921848 */
[----:B------:R4:W-:Y:S01]  /*2e790*/  STL [R1+0x4a0], R17 ;  /* 0x0004a01101007387 */ /* 0x0009e20000100800 */
[----:B------:R-:W-:Y:S01]  /*2e7a0*/  ISETP.GT.AND P1, PT, R2, 0x75, PT ;  /* 0x000000750200780c */ /* 0x000fe20003f24270 */
[----:B-1----:R-:W-:-:S02]  /*2e7b0*/  IMAD.MOV.U32 R5, RZ, RZ, R17 ;  /* 0x000000ffff057224 */ /* 0x002fc400078e0011 */
[----:B------:R-:W-:Y:S01]  /*2e7c0*/  IMAD.MOV.U32 R4, RZ, RZ, R6 ;  /* 0x000000ffff047224 */ /* 0x000fe200078e0006 */
[----:B----4-:R-:W4:Y:S04]  /*2e7d0*/  LDL.LU R17, [R1+0x528] ;  /* 0x0005280001117983 */ /* 0x010f280000300800 */
[----:B------:R-:W4:Y:S01]  /*2e7e0*/  LDL.LU R6, [R1+0x52c] ;  /* 0x00052c0001067983 */ /* 0x000f220000300800 */
[----:B---3--:R-:W-:-:S03]  /*2e7f0*/  IADD3 R7, P3, R7, R202, RZ ;  /* 0x000000ca07077210 */ /* 0x008fc60007f7e0ff */
[----:B------:R1:W-:Y:S02]  /*2e800*/  LDGSTS.E [R3+0x1c400], [R4.64], P2 ;  /* 0x1c40000004037fae */ /* 0x0003e40009121848 */
[----:B--2---:R-:W-:Y:S01]  /*2e810*/  IMAD.X R21, R21, 0x1, R0, P3 ;  /* 0x0000000115157824 */ /* 0x004fe200018e0600 */
[----:B------:R-:W-:Y:S01]  /*2e820*/  IADD3 R20, P4, R20, R202, RZ ;  /* 0x000000ca14147210 */ /* 0x000fe20007f9e0ff */
[----:B------:R-:W-:Y:S01]  /*2e830*/  STL [R1+0x4ac], R7 ;  /* 0x0004ac0701007387 */ /* 0x000fe20000100800 */
[----:B-1----:R-:W-:-:S04]  /*2e840*/  SEL R4, RZ, 0x4, !P1 ;  /* 0x00000004ff047807 */ /* 0x002fc80004800000 */
[----:B------:R-:W-:Y:S01]  /*2e850*/  SEL R4, R4, RZ, !P0 ;  /* 0x000000ff04047207 */ /* 0x000fe20004000000 */
[----:B------:R1:W-:Y:S01]  /*2e860*/  STL [R1+0x4a8], R21 ;  /* 0x0004a81501007387 */ /* 0x0003e20000100800 */
[----:B------:R-:W-:Y:S01]  /*2e870*/  IADD3.X R22, R22, R0, RZ, P4, !PT ;  /* 0x0000000016167210 */ /* 0x000fe200027fe4ff */
[----:B------:R-:W-:Y:S01]  /*2e880*/  IMAD.MOV.U32 R5, RZ, RZ, R21 ;  /* 0x000000ffff057224 */ /* 0x000fe200078e0015 */
[----:B------:R-:W-:Y:S01]  /*2e890*/  ISETP.NE.U32.AND P1, PT, R4, RZ, PT ;  /* 0x000000ff0400720c */ /* 0x000fe20003f25070 */
[----:B------:R-:W-:Y:S01]  /*2e8a0*/  IMAD.MOV.U32 R4, RZ, RZ, R7 ;  /* 0x000000ffff047224 */ /* 0x000fe200078e0007 */
[----:B------:R-:W-:Y:S04]  /*2e8b0*/  STL [R1+0x4e4], R20 ;  /* 0x0004e41401007387 */ /* 0x000fe80000100800 */
[----:B------:R2:W-:Y:S04]  /*2e8c0*/  LDGSTS.E [R3+0x1c600], [R4.64], P2 ;  /* 0x1c60000004037fae */ /* 0x0005e80009121848 */
[----:B-1----:R-:W3:Y:S04]  /*2e8d0*/  LDL.LU R21, [R1+0x564] ;  /* 0x0005640001157983 */ /* 0x002ee80000300800 */
[----:B------:R1:W-:Y:S04]  /*2e8e0*/  STL [R1+0x4e0], R22 ;  /* 0x0004e01601007387 */ /* 0x0003e80000100800 */
[----:B------:R-:W3:Y:S01]  /*2e8f0*/  LDL.LU R7, [R1+0x56c] ;  /* 0x00056c0001077983 */ /* 0x000ee20000300800 */
[----:B--2---:R-:W-:-:S02]  /*2e900*/  IMAD.MOV.U32 R5, RZ, RZ, R22 ;  /* 0x000000ffff057224 */ /* 0x004fc400078e0016 */
[----:B------:R-:W-:Y:S01]  /*2e910*/  IMAD.MOV.U32 R4, RZ, RZ, R20 ;  /* 0x000000ffff047224 */ /* 0x000fe200078e0014 */
[----:B-1----:R-:W2:Y:S04]  /*2e920*/  LDL.LU R22, [R1+0x560] ;  /* 0x0005600001167983 */ /* 0x002ea80000300800 */
[----:B------:R-:W2:Y:S01]  /*2e930*/  LDL.LU R20, [R1+0x568] ;  /* 0x0005680001147983 */ /* 0x000ea20000300800 */
[----:B------:R-:W-:-:S03]  /*2e940*/  ISETP.GT.AND P2, PT, R2, 0x79, PT ;  /* 0x000000790200780c */ /* 0x000fc60003f44270 */
[----:B------:R1:W-:Y:S02]  /*2e950*/  LDGSTS.E [R3+0x1d400], [R4.64], P1 ;  /* 0x1d40000004037fae */ /* 0x0003e40008921848 */
[----:B-1----:R-:W-:-:S04]  /*2e960*/  SEL R4, RZ, 0x4, !P2 ;  /* 0x00000004ff047807 */ /* 0x002fc80005000000 */
[----:B------:R-:W-:Y:S02]  /*2e970*/  SEL R4, R4, RZ, !P0 ;  /* 0x000000ff04047207 */ /* 0x000fe40004000000 */
[----:B------:R-:W-:Y:S02]  /*2e980*/  IADD3 R19, P3, R19, R202, RZ ;  /* 0x000000ca13137210 */ /* 0x000fe40007f7e0ff */
[----:B------:R-:W-:-:S03]  /*2e990*/  ISETP.NE.U32.AND P2, PT, R4, RZ, PT ;  /* 0x000000ff0400720c */ /* 0x000fc60003f45070 */
[----:B------:R-:W-:Y:S02]  /*2e9a0*/  IMAD.X R23, R23, 0x1, R0, P3 ;  /* 0x0000000117177824 */ /* 0x000fe400018e0600 */
        /* <DEDUP_REMOVED lines=31> */
[----:B------:R-:W-:Y:S02]  /*2eba0*/  IMAD.MOV.U32 R4, RZ, RZ, R21 ;  /* 0x000000ffff047224 */ /* 0x000fe400078e0015 */
[--C-:B--2---:R-:W-:Y:S01]  /*2ebb0*/  IMAD.X R22, R22, 0x1, R0.reuse, P2 ;  /* 0x0000000116167824 */ /* 0x104fe200010e0600 */
[----:B------:R-:W-:Y:S01]  /*2ebc0*/  STL [R1+0x564], R21 ;  /* 0x0005641501007387 */ /* 0x000fe20000100800 */
[----:B------:R-:W-:Y:S02]  /*2ebd0*/  IMAD.X R20, R20, 0x1, R0, P3 ;  /* 0x0000000114147824 */ /* 0x000fe400018e0600 */
[----:B------:R-:W-:Y:S01]  /*2ebe0*/  IMAD.MOV.U32 R5, RZ, RZ, R22 ;  /* 0x000000ffff057224 */ /* 0x000fe200078e0016 */
[----:B------:R1:W-:Y:S04]  /*2ebf0*/  STL [R1+0x560], R22 ;  /* 0x0005601601007387 */ /* 0x0003e80000100800 */
[----:B------:R2:W-:Y:S04]  /*2ec00*/  STL [R1+0x56c], R7 ;  /* 0x00056c0701007387 */ /* 0x0005e80000100800 */
[----:B------:R3:W-:Y:S04]  /*2ec10*/  LDGSTS.E [R3+0x1f400], [R4.64], P1 ;  /* 0x1f40000004037fae */ /* 0x0007e80008921848 */
[----:B------:R2:W-:Y:S04]  /*2ec20*/  STL [R1+0x568], R20 ;  /* 0x0005681401007387 */ /* 0x0005e80000100800 */
[----:B-1----:R-:W4:Y:S01]  /*2ec30*/  LDL.LU R22, [R1+0x8d8] ;  /* 0x0008d80001167983 */ /* 0x002f220000300800 */
[----:B---3--:R-:W-:-:S03]  /*2ec40*/  MOV R4, R7 ;  /* 0x0000000700047202 */ /* 0x008fc60000000f00 */
[----:B--2---:R-:W2:Y:S01]  /*2ec50*/  LDL.LU R7, [R1+0x8e4] ;  /* 0x0008e40001077983 */ /* 0x004ea20000300800 */
[----:B------:R-:W-:-:S03]  /*2ec60*/  IMAD.MOV.U32 R5, RZ, RZ, R20 ;  /* 0x000000ffff057224 */ /* 0x000fc600078e0014 */
[----:B------:R-:W2:Y:S04]  /*2ec70*/  LDL.LU R21, [R1+0x8a0] ;  /* 0x0008a00001157983 */ /* 0x000ea80000300800 */
[----:B------:R-:W2:Y:S04]  /*2ec80*/  LDL.LU R20, [R1+0x8ac] ;  /* 0x0008ac0001147983 */ /* 0x000ea80000300800 */
[----:B------:R1:W-:Y:S01]  /*2ec90*/  LDGSTS.E [R3+0x1f600], [R4.64], P1 ;  /* 0x1f60000004037fae */ /* 0x0003e20008921848 */
[----:B------:R-:W-:-:S04]  /*2eca0*/  ISETP.GT.AND P1, PT, R2, 0x2, PT ;  /* 0x000000020200780c */ /* 0x000fc80003f24270 */
[----:B-1----:R-:W-:-:S04]  /*2ecb0*/  SEL R3, RZ, 0x4, !P1 ;  /* 0x00000004ff037807 */ /* 0x002fc80004800000 */
[----:B------:R-:W-:-:S04]  /*2ecc0*/  SEL R3, R3, RZ, !P0 ;  /* 0x000000ff03037207 */ /* 0x000fc80004000000 */
[----:B------:R-:W-:Y:S01]  /*2ecd0*/  ISETP.NE.U32.AND P2, PT, R3, RZ, PT ;  /* 0x000000ff0300720c */ /* 0x000fe20003f45070 */
[----:B------:R-:W-:Y:S01]  /*2ece0*/  IMAD.U32 R3, RZ, RZ, UR5 ;  /* 0x00000005ff037e24 */ /* 0x000fe2000f8e00ff */
[----:B------:R-:W-:-:S05]  /*2ecf0*/  LOP3.LUT R25, R203, 0x40, RZ, 0x3c, !PT ;  /* 0x00000040cb197812 */ /* 0x000fca00078e3cff */
[----:B------:R-:W-:Y:S01]  /*2ed00*/  IMAD R3, R3, 0x20000, R25 ;  /* 0x0002000003037824 */ /* 0x000fe200078e0219 */
[----:B------:R-:W-:-:S05]  /*2ed10*/  IADD3 R16, P1, R16, R202, RZ ;  /* 0x000000ca10107210 */ /* 0x000fca0007f3e0ff */
[----:B------:R-:W-:Y:S02]  /*2ed20*/  IMAD.X R18, R18, 0x1, R0, P1 ;  /* 0x0000000112127824 */ /* 0x000fe400008e0600 */
        /* <DEDUP_REMOVED lines=32> */
[----:B------:R-:W-:Y:S01]  /*2ef30*/  IADD3 R20, P4, R20, R202, RZ ;  /* 0x000000ca14147210 */ /* 0x000fe20007f9e0ff */
[----:B------:R2:W-:Y:S01]  /*2ef40*/  STL [R1+0x8e4], R7 ;  /* 0x0008e40701007387 */ /* 0x0005e20000100800 */
[----:B-1----:R-:W-:-:S03]  /*2ef50*/  SEL R4, RZ, 0x4, !P2 ;  /* 0x00000004ff047807 */ /* 0x002fc60005000000 */
[----:B------:R1:W-:Y:S01]  /*2ef60*/  STL [R1+0x8d8], R22 ;  /* 0x0008d81601007387 */ /* 0x0003e20000100800 */
[----:B------:R-:W-:Y:S01]  /*2ef70*/  IMAD.X R21, R21, 0x1, R0, P4 ;  /* 0x0000000115157824 */ /* 0x000fe200020e0600 */
[----:B------:R-:W-:Y:S02]  /*2ef80*/  SEL R4, R4, RZ, !P0 ;  /* 0x000000ff04047207 */ /* 0x000fe40004000000 */
[----:B------:R-:W-:Y:S04]  /*2ef90*/  STL [R1+0x8ac], R20 ;  /* 0x0008ac1401007387 */ /* 0x000fe80000100800 */
[----:B------:R-:W4:Y:S01]  /*2efa0*/  LDL.LU R27, [R1+0x884] ;  /* 0x00088400011b7983 */ /* 0x000f220000300800 */
[----:B------:R-:W-:Y:S01]  /*2efb0*/  ISETP.NE.U32.AND P2, PT, R4, RZ, PT ;  /* 0x000000ff0400720c */ /* 0x000fe20003f45070 */
[----:B------:R-:W-:-:S02]  /*2efc0*/  IMAD.MOV.U32 R4, RZ, RZ, R7 ;  /* 0x000000ffff047224 */ /* 0x000fc400078e0007 */
[----:B------:R1:W-:Y:S04]  /*2efd0*/  STL [R1+0x8a0], R21 ;  /* 0x0008a01501007387 */ /* 0x0003e80000100800 */
[----:B--2---:R-:W2:Y:S01]  /*2efe0*/  LDL.LU R7, [R1+0x83c] ;  /* 0x00083c0001077983 */ /* 0x004ea20000300800 */
[----:B------:R-:W-:-:S03]  /*2eff0*/  IMAD.MOV.U32 R5, RZ, RZ, R22 ;  /* 0x000000ffff057224 */ /* 0x000fc600078e0016 */
[----:B------:R-:W2:Y:S04]  /*2f000*/  LDL.LU R23, [R1+0x844] ;  /* 0x0008440001177983 */ /* 0x000ea80000300800 */
[----:B------:R1:W-:Y:S01]  /*2f010*/  LDGSTS.E [R3+0x1a00], [R4.64], P1 ;  /* 0x01a0000004037fae */ /* 0x0003e20008921848 */
[----:B------:R-:W-:-:S03]  /*2f020*/  ISETP.GT.AND P1, PT, R2, 0xe, PT ;  /* 0x0000000e0200780c */ /* 0x000fc60003f24270 */
[----:B-1----:R-:W2:Y:S01]  /*2f030*/  LDL.LU R22, [R1+0x848] ;  /* 0x0008480001167983 */ /* 0x002ea20000300800 */
[----:B------:R-:W-:Y:S01]  /*2f040*/  IMAD.MOV.U32 R4, RZ, RZ, R20 ;  /* 0x000000ffff047224 */ /* 0x000fe200078e0014 */
[----:B------:R-:W-:Y:S02]  /*2f050*/  MOV R5, R21 ;  /* 0x0000001500057202 */ /* 0x000fe40000000f00 */
[----:B------:R-:W2:Y:S04]  /*2f060*/  LDL.LU R21, [R1+0x7fc] ;  /* 0x0007fc0001157983 */ /* 0x000ea80000300800 */
[----:B------:R1:W-:Y:S04]  /*2f070*/  LDGSTS.E [R3+0x2800], [R4.64], P2 ;  /* 0x0280000004037fae */ /* 0x0003e80009121848 */
[----:B------:R-:W2:Y:S01]  /*2f080*/  LDL.LU R20, [R1+0x800] ;  /* 0x0008000001147983 */ /* 0x000ea20000300800 */
[----:B-1----:R-:W-:-:S04]  /*2f090*/  SEL R4, RZ, 0x4, !P1 ;  /* 0x00000004ff047807 */ /* 0x002fc80004800000 */
[----:B------:R-:W-:Y:S02]  /*2f0a0*/  SEL R4, R4, RZ, !P0 ;  /* 0x000000ff04047207 */ /* 0x000fe40004000000 */
[-C--:B------:R-:W-:Y:S02]  /*2f0b0*/  IADD3 R18, P3, R18, R202.reuse, RZ ;  /* 0x000000ca12127210 */ /* 0x080fe40007f7e0ff */
[----:B------:R-:W-:Y:S02]  /*2f0c0*/  ISETP.NE.U32.AND P1, PT, R4, RZ, PT ;  /* 0x000000ff0400720c */ /* 0x000fe40003f25070 */
[----:B------:R-:W-:Y:S01]  /*2f0d0*/  IADD3 R16, P4, R16, R202, RZ ;  /* 0x000000ca10107210 */ /* 0x000fe20007f9e0ff */
        /* <DEDUP_REMOVED lines=24> */
[----:B------:R-:W-:Y:S02]  /*2f260*/  IMAD.MOV.U32 R5, RZ, RZ, R27 ;  /* 0x000000ffff057224 */ /* 0x000fe400078e001b */
[----:B--2---:R-:W-:Y:S01]  /*2f270*/  IMAD.X R7, R7, 0x1, R0, P4 ;  /* 0x0000000107077824 */ /* 0x004fe200020e0600 */
[----:B------:R-:W-:Y:S04]  /*2f280*/  STL [R1+0x888], R24 ;  /* 0x0008881801007387 */ /* 0x000fe80000100800 */
[----:B------:R-:W-:Y:S04]  /*2f290*/  STL [R1+0x884], R27 ;  /* 0x0008841b01007387 */ /* 0x000fe80000100800 */
[----:B------:R-:W-:Y:S04]  /*2f2a0*/  STL [R1+0x840], R6 ;  /* 0x0008400601007387 */ /* 0x000fe80000100800 */
[----:B------:R1:W-:Y:S04]  /*2f2b0*/  LDGSTS.E [R3+0x3a00], [R4.64], P1 ;  /* 0x03a0000004037fae */ /* 0x0003e80008921848 */
[----:B------:R2:W-:Y:S01]  /*2f2c0*/  STL [R1+0x83c], R7 ;  /* 0x00083c0701007387 */ /* 0x0005e20000100800 */
[----:B-1----:R-:W-:-:S02]  /*2f2d0*/  IMAD.MOV.U32 R5, RZ, RZ, R7 ;  /* 0x000000ffff057224 */ /* 0x002fc400078e0007 */
[----:B------:R-:W-:Y:S01]  /*2f2e0*/  IMAD.MOV.U32 R4, RZ, RZ, R6 ;  /* 0x000000ffff047224 */ /* 0x000fe200078e0006 */
[----:B--2---:R-:W2:Y:S04]  /*2f2f0*/  LDL.LU R7, [R1+0x7c4] ;  /* 0x0007c40001077983 */ /* 0x004ea80000300800 */
[----:B------:R-:W2:Y:S01]  /*2f300*/  LDL.LU R6, [R1+0x7c8] ;  /* 0x0007c80001067983 */ /* 0x000ea20000300800 */
[----:B------:R-:W-:-:S03]  /*2f310*/  ISETP.GT.AND P1, PT, R2, 0x16, PT ;  /* 0x000000160200780c */ /* 0x000fc60003f24270 */
[----:B------:R1:W-:Y:S01]  /*2f320*/  LDGSTS.E [R3+0x4800], [R4.64], P2 ;  /* 0x0480000004037fae */ /* 0x0003e20009121848 */
[-C--:B------:R-:W-:Y:S02]  /*2f330*/  IADD3 R22, P3, R22, R202.reuse, RZ ;  /* 0x000000ca16167210 */ /* 0x080fe40007f7e0ff */
        /* <DEDUP_REMOVED lines=10> */
[----:B-1----:R-:W-:Y:S01]  /*2f3e0*/  IMAD.MOV.U32 R4, RZ, RZ, R20 ;  /* 0x000000ffff047224 */ /* 0x002fe200078e0014 */
[----:B------:R-:W-:-:S05]  /*2f3f0*/  MOV R5, R21 ;  /* 0x0000001500057202 */ /* 0x000fca0000000f00 */
        /* <DEDUP_REMOVED lines=20> */
[----:B------:R3:W-:Y:S01]  /*2f540*/  STL [R1+0x804], R19 ;  /* 0x0008041301007387 */ /* 0x0007e20000100800 */
[----:B-1----:R-:W-:-:S03]  /*2f550*/  SEL R4, RZ, 0x4, !P1 ;  /* 0x00000004ff047807 */ /* 0x002fc60004800000 */
[----:B------:R-:W-:Y:S01]  /*2f560*/  STL [R1+0x7c0], R16 ;  /* 0x0007c01001007387 */ /* 0x000fe20000100800 */
[----:B------:R-:W-:-:S03]  /*2f570*/  SEL R4, R4, RZ, !P0 ;  /* 0x000000ff04047207 */ /* 0x000fc60004000000 */
[----:B------:R-:W-:Y:S01]  /*2f580*/  STL [R1+0x7bc], R17 ;  /* 0x0007bc1101007387 */ /* 0x000fe20000100800 */
[----:B--2---:R-:W-:-:S05]  /*2f590*/  IADD3 R6, P3, R6, R202, RZ ;  /* 0x000000ca06067210 */ /* 0x004fca0007f7e0ff */
[----:B------:R-:W-:Y:S01]  /*2f5a0*/  IMAD.X R7, R7, 0x1, R0, P3 ;  /* 0x0000000107077824 */ /* 0x000fe200018e0600 */
[----:B------:R1:W-:Y:S01]  /*2f5b0*/  STL [R1+0x7c8], R6 ;  /* 0x0007c80601007387 */ /* 0x0003e20000100800 */
[----:B------:R-:W-:Y:S01]  /*2f5c0*/  ISETP.NE.U32.AND P1, PT, R4, RZ, PT ;  /* 0x000000ff0400720c */ /* 0x000fe20003f25070 */
[----:B------:R-:W-:Y:S02]  /*2f5d0*/  IMAD.MOV.U32 R4, RZ, RZ, R6 ;  /* 0x000000ffff047224 */ /* 0x000fe400078e0006 */
[----:B------:R2:W-:Y:S04]  /*2f5e0*/  STL [R1+0x7c4], R7 ;  /* 0x0007c40701007387 */ /* 0x0005e80000100800 */
[----:B---3--:R-:W3:Y:S04]  /*2f5f0*/  LDL.LU R19, [R1+0x28] ;  /* 0x0000280001137983 */ /* 0x008ee80000300800 */
[----:B-1----:R-:W4:Y:S01]  /*2f600*/  LDL.LU R6, [R1+0x2c] ;  /* 0x00002c0001067983 */ /* 0x002f220000300800 */
[-C--:B------:R-:W-:Y:S01]  /*2f610*/  IADD3 R215, P4, R215, R202.reuse, RZ ;  /* 0x000000cad7d77210 */ /* 0x080fe20007f9e0ff */
[----:B------:R-:W-:Y:S01]  /*2f620*/  IMAD.MOV.U32 R5, RZ, RZ, R7 ;  /* 0x000000ffff057224 */ /* 0x000fe200078e0007 */
[----:B------:R-:W-:Y:S01]  /*2f630*/  IADD3 R217, P3, R217, R202, RZ ;  /* 0x000000cad9d97210 */ /* 0x000fe20007f7e0ff */
[----:B------:R-:W3:Y:S02]  /*2f640*/  LDL.LU R22, [R1+0x30] ;  /* 0x0000300001167983 */ /* 0x000ee40000300800 */
[----:B------:R-:W-:-:S02]  /*2f650*/  IMAD.X R214, R214, 0x1, R0, P4 ;  /* 0x00000001d6d67824 */ /* 0x000fc400020e0600 */
[----:B------:R1:W-:Y:S01]  /*2f660*/  LDGSTS.E [R3+0x6a00], [R4.64], P2 ;  /* 0x06a0000004037fae */ /* 0x0003e20009121848 */
[----:B------:R-:W-:Y:S01]  /*2f670*/  ISETP.GT.AND P2, PT, R2, 0x22, PT ;  /* 0x000000220200780c */ /* 0x000fe20003f44270 */
[----:B------:R-:W-:Y:S02]  /*2f680*/  IMAD.X R216, R216, 0x1, R0, P3 ;  /* 0x00000001d8d87824 */ /* 0x000fe400018e0600 */
[----:B------:R-:W3:Y:S01]  /*2f690*/  LDL.LU R18, [R1+0x34] ;  /* 0x0000340001127983 */ /* 0x000ee20000300800 */
[----:B-1----:R-:W-:Y:S02]  /*2f6a0*/  IMAD.MOV.U32 R4, RZ, RZ, R215 ;  /* 0x000000ffff047224 */ /* 0x002fe400078e00d7 */
[----:B------:R-:W-:Y:S01]  /*2f6b0*/  IMAD.MOV.U32 R5, RZ, RZ, R214 ;  /* 0x000000ffff057224 */ /* 0x000fe200078e00d6 */
[-C--:B------:R-:W-:Y:S01]  /*2f6c0*/  IADD3 R231, P4, R231, R202.reuse, RZ ;  /* 0x000000cae7e77210 */ /* 0x080fe20007f9e0ff */
[----:B------:R-:W3:Y:S04]  /*2f6d0*/  LDL.LU R17, [R1+0x68] ;  /* 0x0000680001117983 */ /* 0x000ee80000300800 */
[----:B------:R1:W-:Y:S01]  /*2f6e0*/  LDGSTS.E [R3+0x7800], [R4.64], P1 ;  /* 0x0780000004037fae */ /* 0x0003e20008921848 */
[----:B------:R-:W-:Y:S01]  /*2f6f0*/  IMAD.X R230, R230, 0x1, R0, P4 ;  /* 0x00000001e6e67824 */ /* 0x000fe200020e0600 */
[----:B------:R-:W-:-:S02]  /*2f700*/  IADD3 R233, P3, R233, R202, RZ ;  /* 0x000000cae9e97210 */ /* 0x000fc40007f7e0ff */
[----:B------:R-:W3:Y:S01]  /*2f710*/  LDL.LU R16, [R1+0x6c] ;  /* 0x00006c0001107983 */ /* 0x000ee20000300800 */
        /* <DEDUP_REMOVED lines=14> */
[----:B--2---:R-:W2:Y:S01]  /*2f800*/  LDL.LU R7, [R1+0xb0] ;  /* 0x0000b00001077983 */ /* 0x004ea20000300800 */
[----:B-1----:R-:W-:Y:S01]  /*2f810*/  IMAD.MOV.U32 R4, RZ, RZ, R231 ;  /* 0x000000ffff047224 */ /* 0x002fe200078e00e7 */
[----:B------:R-:W-:-:S05]  /*2f820*/  MOV R5, R230 ;  /* 0x000000e600057202 */ /* 0x000fca0000000f00 */
        /* <DEDUP_REMOVED lines=18> */
[----:B----4-:R-:W-:-:S05]  /*2f950*/  IADD3 R6, P4, R6, R202, RZ ;  /* 0x000000ca06067210 */ /* 0x010fca0007f9e0ff */
[----:B---3--:R-:W-:Y:S01]  /*2f960*/  IMAD.X R19, R19, 0x1, R0, P4 ;  /* 0x0000000113137824 */ /* 0x008fe200020e0600 */
[----:B------:R-:W-:Y:S03]  /*2f970*/  STL [R1+0x2c], R6 ;  /* 0x00002c0601007387 */ /* 0x000fe60000100800 */
[----:B-1----:R-:W-:Y:S01]  /*2f980*/  IMAD.MOV.U32 R5, RZ, RZ, R19 ;  /* 0x000000ffff057224 */ /* 0x002fe200078e0013 */
[----:B------:R1:W-:Y:S01]  /*2f990*/  STL [R1+0x28], R19 ;  /* 0x0000281301007387 */ /* 0x0003e20000100800 */
[----:B------:R-:W-:-:S03]  /*2f9a0*/  IMAD.MOV.U32 R4, RZ, RZ, R6 ;  /* 0x000000ffff047224 */ /* 0x000fc600078e0006 */
[----:B------:R-:W3:Y:S01]  /*2f9b0*/  LDL.LU R21, [R1+0xb4] ;  /* 0x0000b40001157983 */ /* 0x000ee20000300800 */
[----:B------:R-:W-:-:S03]  /*2f9c0*/  ISETP.GT.AND P1, PT, R2, 0x2e, PT ;  /* 0x0000002e0200780c */ /* 0x000fc60003f24270 */
[----:B------:R4:W-:Y:S04]  /*2f9d0*/  LDGSTS.E [R3+0xa800], [R4.64], P2 ;  /* 0x0a80000004037fae */ /* 0x0009e80009121848 */
[----:B-1----:R-:W3:Y:S04]  /*2f9e0*/  LDL.LU R19, [R1+0xb8] ;  /* 0x0000b80001137983 */ /* 0x002ee80000300800 */
[----:B------:R-:W3:Y:S04]  /*2f9f0*/  LDL.LU R23, [R1+0xf0] ;  /* 0x0000f00001177983 */ /* 0x000ee80000300800 */
[----:B------:R-:W3:Y:S01]  /*2fa00*/  LDL.LU R6, [R1+0xf4] ;  /* 0x0000f40001067983 */ /* 0x000ee20000300800 */
[----:B----4-:R-:W-:-:S02]  /*2fa10*/  SEL R4, RZ, 0x4, !P1 ;  /* 0x00000004ff047807 */ /* 0x010fc40004800000 */
[-C--:B------:R-:W-:Y:S02]  /*2fa20*/  IADD3 R18, P3, R18, R202.reuse, RZ ;  /* 0x000000ca12127210 */ /* 0x080fe40007f7e0ff */
[----:B------:R-:W-:Y:S02]  /*2fa30*/  SEL R4, R4, RZ, !P0 ;  /* 0x000000ff04047207 */ /* 0x000fe40004000000 */
[----:B------:R-:W-:Y:S01]  /*2fa40*/  IADD3 R16, P4, R16, R202, RZ ;  /* 0x000000ca10107210 */ /* 0x000fe20007f9e0ff */
[----:B------:R-:W-:Y:S01]  /*2fa50*/  IMAD.X R22, R22, 0x1, R0, P3 ;  /* 0x0000000116167824 */ /* 0x000fe200018e0600 */
        /* <DEDUP_REMOVED lines=10> */
[----:B-1----:R-:W3:Y:S01]  /*2fb00*/  LDL.LU R22, [R1+0xf8] ;  /* 0x0000f80001167983 */ /* 0x002ee20000300800 */
[----:B----4-:R-:W-:Y:S01]  /*2fb10*/  IMAD.MOV.U32 R4, RZ, RZ, R16 ;  /* 0x000000ffff047224 */ /* 0x010fe200078e0010 */
[----:B------:R-:W-:Y:S02]  /*2fb20*/  MOV R5, R17 ;  /* 0x0000001100057202 */ /* 0x000fe40000000f00 */
[----:B------:R-:W4:Y:S01]  /*2fb30*/  LDL.LU R18, [R1+0xfc] ;  /* 0x0000fc0001127983 */ /* 0x000f220000300800 */
[----:B------:R-:W-:-:S03]  /*2fb40*/  IADD3 R24, P3, R24, R202, RZ ;  /* 0x000000ca18187210 */ /* 0x000fc60007f7e0ff */
[----:B------:R1:W-:Y:S04]  /*2fb50*/  LDGSTS.E [R3+0xb800], [R4.64], P1 ;  /* 0x0b80000004037fae */ /* 0x0003e80008921848 */
[----:B--2---:R-:W4:Y:S04]  /*2fb60*/  LDL.LU R17, [R1+0x130] ;  /* 0x0001300001117983 */ /* 0x004f280000300800 */
[----:B------:R-:W4:Y:S01]  /*2fb70*/  LDL.LU R16, [R1+0x134] ;  /* 0x0001340001107983 */ /* 0x000f220000300800 */
[----:B-1----:R-:W-:Y:S01]  /*2fb80*/  SEL R4, RZ, 0x4, !P2 ;  /* 0x00000004ff047807 */ /* 0x002fe20005000000 */
[----:B------:R-:W-:-:S03]  /*2fb90*/  IMAD.X R27, R27, 0x1, R0, P3 ;  /* 0x000000011b1b7824 */ /* 0x000fc600018e0600 */
        /* <DEDUP_REMOVED lines=17> */
[----:B------:R-:W4:Y:S04]  /*2fcb0*/  LDL.LU R20, [R1+0x13c] ;  /* 0x00013c0001147983 */ /* 0x000f280000300800 */
[----:B------:R-:W4:Y:S01]  /*2fcc0*/  LDL.LU R7, [R1+0x174] ;  /* 0x0001740001077983 */ /* 0x000f220000300800 */
[----:B------:R-:W-:Y:S02]  /*2fcd0*/  ISETP.NE.U32.AND P1, PT, R4, RZ, PT ;  /* 0x000000ff0400720c */ /* 0x000fe40003f25070 */
[----:B---3--:R-:W-:-:S05]  /*2fce0*/  IADD3 R19, P3, R19, R202, RZ ;  /* 0x000000ca13137210 */ /* 0x008fca0007f7e0ff */
        /* <DEDUP_REMOVED lines=9> */
[----:B-1----:R-:W2:Y:S04]  /*2fd80*/  LDL.LU R21, [R1+0x138] ;  /* 0x0001380001157983 */ /* 0x002ea80000300800 */
[----:B------:R-:W-:Y:S04]  /*2fd90*/  STL [R1+0xf0], R23 ;  /* 0x0000f01701007387 */ /* 0x000fe80000100800 */
[----:B------:R-:W2:Y:S01]  /*2fda0*/  LDL.LU R19, [R1+0x170] ;  /* 0x0001700001137983 */ /* 0x000ea20000300800 */
[----:B------:R-:W-:-:S02]  /*2fdb0*/  IMAD.MOV.U32 R4, RZ, RZ, R6 ;  /* 0x000000ffff047224 */ /* 0x000fc400078e0006 */
[----:B------:R-:W-:Y:S01]  /*2fdc0*/  IMAD.MOV.U32 R5, RZ, RZ, R23 ;  /* 0x000000ffff057224 */ /* 0x000fe200078e0017 */
[----:B------:R-:W-:Y:S01]  /*2fdd0*/  ISETP.GT.AND P2, PT, R2, 0x3a, PT ;  /* 0x0000003a0200780c */ /* 0x000fe20003f44270 */
[----:B------:R-:W2:Y:S04]  /*2fde0*/  LDL.LU R24, [R1+0x17c] ;  /* 0x00017c0001187983 */ /* 0x000ea80000300800 */
[----:B------:R1:W-:Y:S04]  /*2fdf0*/  LDGSTS.E [R3+0xd800], [R4.64], P1 ;  /* 0x0d80000004037fae */ /* 0x0003e80008921848 */
[----:B---3--:R-:W3:Y:S01]  /*2fe00*/  LDL.LU R6, [R1+0x1b4] ;  /* 0x0001b40001067983 */ /* 0x008ee20000300800 */
[----:B----4-:R-:W-:-:S05]  /*2fe10*/  IADD3 R18, P3, R18, R202, RZ ;  /* 0x000000ca12127210 */ /* 0x010fca0007f7e0ff */
[----:B------:R-:W-:Y:S01]  /*2fe20*/  IMAD.X R22, R22, 0x1, R0, P3 ;  /* 0x0000000116167824 */ /* 0x000fe200018e0600 */
[----:B-1----:R-:W-:Y:S01]  /*2fe30*/  SEL R4, RZ, 0x4, !P2 ;  /* 0x00000004ff047807 */ /* 0x002fe20005000000 */
[----:B------:R1:W-:Y:S01]  /*2fe40*/  STL [R1+0xfc], R18 ;  /* 0x0000fc1201007387 */ /* 0x0003e20000100800 */
[----:B------:R-:W-:-:S03]  /*2fe50*/  IADD3 R16, P4, R16, R202, RZ ;  /* 0x000000ca10107210 */ /* 0x000fc60007f9e0ff */
[----:B------:R4:W-:Y:S01]  /*2fe60*/  STL [R1+0xf8], R22 ;  /* 0x0000f81601007387 */ /* 0x0009e20000100800 */
[----:B------:R-:W-:-:S03]  /*2fe70*/  SEL R4, R4, RZ, !P0 ;  /* 0x000000ff04047207 */ /* 0x000fc60004000000 */
[----:B------:R-:W-:Y:S01]  /*2fe80*/  STL [R1+0x134], R16 ;  /* 0x0001341001007387 */ /* 0x000fe20000100800 */
[----:B------:R-:W-:Y:S01]  /*2fe90*/  IMAD.X R17, R17, 0x1, R0, P4 ;  /* 0x0000000111117824 */ /* 0x000fe200020e0600 */
[----:B------:R-:W-:Y:S02]  /*2fea0*/  ISETP.NE.U32.AND P2, PT, R4, RZ, PT ;  /* 0x000000ff0400720c */ /* 0x000fe40003f45070 */
[----:B------:R-:W3:Y:S01]  /*2feb0*/  LDL.LU R27, [R1+0x178] ;  /* 0x00017800011b7983 */ /* 0x000ee20000300800 */
[----:B------:R-:W-:Y:S02]  /*2fec0*/  IMAD.MOV.U32 R4, RZ, RZ, R18 ;  /* 0x000000ffff047224 */ /* 0x000fe400078e0012 */
[----:B------:R-:W-:Y:S01]  /*2fed0*/  IMAD.MOV.U32 R5, RZ, RZ, R22 ;  /* 0x000000ffff057224 */ /* 0x000fe200078e0016 */
[----:B------:R4:W-:Y:S04]  /*2fee0*/  STL [R1+0x130], R17 ;  /* 0x0001301101007387 */ /* 0x0009e80000100800 */
[----:B-1----:R-:W3:Y:S04]  /*2fef0*/  LDL.LU R18, [R1+0x1b0] ;  /* 0x0001b00001127983 */ /* 0x002ee80000300800 */
[----:B------:R1:W-:Y:S04]  /*2ff00*/  LDGSTS.E [R3+0xda00], [R4.64], P1 ;  /* 0x0da0000004037fae */ /* 0x0003e80008921848 */
[----:B----4-:R-:W3:Y:S01]  /*2ff10*/  LDL.LU R22, [R1+0x1b8] ;  /* 0x0001b80001167983 */ /* 0x010ee20000300800 */
[----:B-1----:R-:W-:-:S03]  /*2ff20*/  MOV R5, R17 ;  /* 0x0000001100057202 */ /* 0x002fc60000000f00 */
[----:B------:R-:W3:Y:S01]  /*2ff30*/  LDL.LU R17, [R1+0x1bc] ;  /* 0x0001bc0001117983 */ /* 0x000ee20000300800 */
[----:B------:R-:W-:Y:S01]  /*2ff40*/  IMAD.MOV.U32 R4, RZ, RZ, R16 ;  /* 0x000000ffff047224 */ /* 0x000fe200078e0010 */
[----:B------:R-:W-:Y:S02]  /*2ff50*/  ISETP.GT.AND P1, PT, R2, 0x3e, PT ;  /* 0x0000003e0200780c */ /* 0x000fe40003f24270 */
[----:B------:R-:W3:Y:S04]  /*2ff60*/  LDL.LU R23, [R1+0x1f0] ;  /* 0x0001f00001177983 */ /* 0x000ee80000300800 */
[----:B------:R-:W3:Y:S04]  /*2ff70*/  LDL.LU R16, [R1+0x1f4] ;  /* 0x0001f40001107983 */ /* 0x000ee80000300800 */
        /* <DEDUP_REMOVED lines=8> */
[----:B--2---:R-:W-:-:S05]  /*30000*/  IMAD.X R21, R21, 0x1, R0, P3 ;  /* 0x0000000115157824 */ /* 0x004fca00018e0600 */
[----:B------:R1:W-:Y:S01]  /*30010*/  STL [R1+0x138], R21 ;  /* 0x0001381501007387 */ /* 0x0003e20000100800 */
[----:B------:R-:W-:-:S03]  /*30020*/  IMAD.X R19, R19, 0x1, R0, P4 ;  /* 0x0000000113137824 */ /* 0x000fc600020e0600 */
[----:B------:R-:W-:Y:S01]  /*30030*/  STL [R1+0x174], R7 ;  /* 0x0001740701007387 */ /* 0x000fe20000100800 */
[----:B------:R-:W-:-:S03]  /*30040*/  IMAD.MOV.U32 R5, RZ, RZ, R21 ;  /* 0x000000ffff057224 */ /* 0x000fc600078e0015 */
[----:B------:R2:W-:Y:S04]  /*30050*/  STL [R1+0x170], R19 ;  /* 0x0001701301007387 */ /* 0x0005e80000100800 */
[----:B-1----:R-:W4:Y:S04]  /*30060*/  LDL.LU R21, [R1+0x1f8] ;  /* 0x0001f80001157983 */ /* 0x002f280000300800 */
[----:B------:R-:W4:Y:S04]  /*30070*/  LDL.LU R20, [R1+0x1fc] ;  /* 0x0001fc0001147983 */ /* 0x000f280000300800 */
[----:B------:R1:W-:Y:S02]  /*30080*/  LDGSTS.E [R3+0xea00], [R4.64], P2 ;  /* 0x0ea0000004037fae */ /* 0x0003e40009121848 */
[----:B-1----:R-:W-:-:S02]  /*30090*/  IMAD.MOV.U32 R5, RZ, RZ, R19 ;  /* 0x000000ffff057224 */ /* 0x002fc400078e0013 */
[----:B------:R-:W-:Y:S01]  /*300a0*/  IMAD.MOV.U32 R4, RZ, RZ, R7 ;  /* 0x000000ffff047224 */ /* 0x000fe200078e0007 */
[----:B--2---:R-:W2:Y:S04]  /*300b0*/  LDL.LU R19, [R1+0x230] ;  /* 0x0002300001137983 */ /* 0x004ea80000300800 */
[----:B------:R-:W2:Y:S01]  /*300c0*/  LDL.LU R7, [R1+0x234] ;  /* 0x0002340001077983 */ /* 0x000ea20000300800 */
[----:B------:R-:W-:-:S03]  /*300d0*/  ISETP.GT.AND P2, PT, R2, 0x42, PT ;  /* 0x000000420200780c */ /* 0x000fc60003f44270 */
[----:B------:R1:W-:Y:S01]  /*300e0*/  LDGSTS.E [R3+0xf800], [R4.64], P1 ;  /* 0x0f80000004037fae */ /* 0x0003e20008921848 */
[-C--:B------:R-:W-:Y:S02]  /*300f0*/  IADD3 R24, P3, R24, R202.reuse, RZ ;  /* 0x000000ca18187210 */ /* 0x080fe40007f7e0ff */
[----:B---3--:R-:W-:-:S03]  /*30100*/  IADD3 R6, P4, R6, R202, RZ ;  /* 0x000000ca06067210 */ /* 0x008fc60007f9e0ff */
        /* <DEDUP_REMOVED lines=21> */
[----:B---3--:R-:W3:Y:S01]  /*30260*/  LDL.LU R18, [R1+0x23c] ;  /* 0x00023c0001127983 */ /* 0x008ee20000300800 */
[----:B------:R-:W-:Y:S01]  /*30270*/  IMAD.MOV.U32 R5, RZ, RZ, R22 ;  /* 0x000000ffff057224 */ /* 0x000fe200078e0016 */
[----:B------:R-:W-:Y:S02]  /*30280*/  SEL R4, R4, RZ, !P0 ;  /* 0x000000ff04047207 */ /* 0x000fe40004000000 */
[----:B------:R-:W3:Y:S04]  /*30290*/  LDL.LU R6, [R1+0x274] ;  /* 0x0002740001067983 */ /* 0x000ee80000300800 */
[----:B------:R-:W-:Y:S04]  /*302a0*/  STL [R1+0x1bc], R17 ;  /* 0x0001bc1101007387 */ /* 0x000fe80000100800 */
[----:B------:R1:W-:Y:S01]  /*302b0*/  STL [R1+0x1b8], R22 ;  /* 0x0001b81601007387 */ /* 0x0003e20000100800 */
[----:B------:R-:W-:-:S03]  /*302c0*/  ISETP.NE.U32.AND P1, PT, R4, RZ, PT ;  /* 0x000000ff0400720c */ /* 0x000fc60003f25070 */
        /* <DEDUP_REMOVED lines=8> */
[----:B-1----:R-:W-:Y:S01]  /*30350*/  IMAD.MOV.U32 R4, RZ, RZ, R16 ;  /* 0x000000ffff047224 */ /* 0x002fe200078e0010 */
[----:B------:R-:W-:Y:S02]  /*30360*/  MOV R5, R23 ;  /* 0x0000001700057202 */ /* 0x000fe40000000f00 */
[----:B------:R-:W3:Y:S04]  /*30370*/  LDL.LU R16, [R1+0x2b4] ;  /* 0x0002b40001107983 */ /* 0x000ee80000300800 */
[----:B------:R1:W-:Y:S02]  /*30380*/  LDGSTS.E [R3+0x11800], [R4.64], P1 ;  /* 0x1180000004037fae */ /* 0x0003e40008921848 */
[----:B-1----:R-:W-:-:S04]  /*30390*/  SEL R4, RZ, 0x4, !P2 ;  /* 0x00000004ff047807 */ /* 0x002fc80005000000 */
[----:B------:R-:W-:-:S04]  /*303a0*/  SEL R4, R4, RZ, !P0 ;  /* 0x000000ff04047207 */ /* 0x000fc80004000000 */
[----:B------:R-:W-:Y:S02]  /*303b0*/  ISETP.NE.U32.AND P2, PT, R4, RZ, PT ;  /* 0x000000ff0400720c */ /* 0x000fe40003f45070 */
[----:B----4-:R-:W-:-:S05]  /*303c0*/  IADD3 R20, P3, R20, R202, RZ ;  /* 0x000000ca14147210 */ /* 0x010fca0007f7e0ff */
[----:B------:R-:W-:Y:S01]  /*303d0*/  IMAD.X R21, R21, 0x1, R0, P3 ;  /* 0x0000000115157824 */ /* 0x000fe200018e0600 */
[----:B------:R1:W-:Y:S04]  /*303e0*/  STL [R1+0x1fc], R20 ;  /* 0x0001fc1401007387 */ /* 0x0003e80000100800 */
[----:B------:R4:W-:Y:S01]  /*303f0*/  STL [R1+0x1f8], R21 ;  /* 0x0001f81501007387 */ /* 0x0009e20000100800 */
[----:B------:R-:W-:Y:S02]  /*30400*/  IMAD.MOV.U32 R4, RZ, RZ, R20 ;  /* 0x000000ffff047224 */ /* 0x000fe400078e0014 */
[----:B------:R-:W-:-:S05]  /*30410*/  IMAD.MOV.U32 R5, RZ, RZ, R21 ;  /* 0x000000ffff057224 */ /* 0x000fca00078e0015 */
[----:B------:R1:W-:Y:S01]  /*30420*/  LDGSTS.E [R3+0x11a00], [R4.64], P1 ;  /* 0x11a0000004037fae */ /* 0x0003e20008921848 */
[----:B--2---:R-:W-:-:S05]  /*30430*/  IADD3 R7, P4, R7, R202, RZ ;  /* 0x000000ca07077210 */ /* 0x004fca0007f9e0ff */
[----:B------:R-:W-:Y:S01]  /*30440*/  IMAD.X R19, R19, 0x1, R0, P4 ;  /* 0x0000000113137824 */ /* 0x000fe200020e0600 */
[----:B------:R-:W-:Y:S04]  /*30450*/  STL [R1+0x234], R7 ;  /* 0x0002340701007387 */ /* 0x000fe80000100800 */
[----:B------:R-:W2:Y:S04]  /*30460*/  LDL.LU R27, [R1+0x278] ;  /* 0x00027800011b7983 */ /* 0x000ea80000300800 */
[----:B------:R4:W-:Y:S04]  /*30470*/  STL [R1+0x230], R19 ;  /* 0x0002301301007387 */ /* 0x0009e80000100800 */
[----:B-1----:R-:W2:Y:S01]  /*30480*/  LDL.LU R20, [R1+0x2b0] ;  /* 0x0002b00001147983 */ /* 0x002ea20000300800 */
[----:B------:R-:W-:-:S03]  /*30490*/  IMAD.MOV.U32 R5, RZ, RZ, R19 ;  /* 0x000000ffff057224 */ /* 0x000fc600078e0013 */
[----:B----4-:R-:W4:Y:S04]  /*304a0*/  LDL.LU R21, [R1+0x2b8] ;  /* 0x0002b80001157983 */ /* 0x010f280000300800 */
[----:B------:R-:W4:Y:S01]  /*304b0*/  LDL.LU R19, [R1+0x2bc] ;  /* 0x0002bc0001137983 */ /* 0x000f220000300800 */
[----:B------:R-:W-:-:S03]  /*304c0*/  IMAD.MOV.U32 R4, RZ, RZ, R7 ;  /* 0x000000ffff047224 */ /* 0x000fc600078e0007 */
[----:B------:R-:W4:Y:S04]  /*304d0*/  LDL.LU R23, [R1+0x2f0] ;  /* 0x0002f00001177983 */ /* 0x000f280000300800 */
[----:B------:R-:W4:Y:S01]  /*304e0*/  LDL.LU R7, [R1+0x2f4] ;  /* 0x0002f40001077983 */ /* 0x000f220000300800 */
[----:B------:R-:W-:-:S03]  /*304f0*/  ISETP.GT.AND P1, PT, R2, 0x4e, PT ;  /* 0x0000004e0200780c */ /* 0x000fc60003f24270 */
[----:B------:R1:W-:Y:S02]  /*30500*/  LDGSTS.E [R3+0x12800], [R4.64], P2 ;  /* 0x1280000004037fae */ /* 0x0003e40009121848 */
[----:B-1----:R-:W-:-:S04]  /*30510*/  SEL R4, RZ, 0x4, !P1 ;  /* 0x00000004ff047807 */ /* 0x002fc80004800000 */
[----:B------:R-:W-:Y:S02]  /*30520*/  SEL R4, R4, RZ, !P0 ;  /* 0x000000ff04047207 */ /* 0x000fe40004000000 */
[-C--:B---3--:R-:W-:Y:S02]  /*30530*/  IADD3 R18, P3, R18, R202.reuse, RZ ;  /* 0x000000ca12127210 */ /* 0x088fe40007f7e0ff */
        /* <DEDUP_REMOVED lines=12> */
[----:B-1----:R-:W4:Y:S01]  /*30600*/  LDL.LU R22, [R1+0x2f8] ;  /* 0x0002f80001167983 */ /* 0x002f220000300800 */
[----:B---3--:R-:W-:-:S03]  /*30610*/  IMAD.MOV.U32 R4, RZ, RZ, R6 ;  /* 0x000000ffff047224 */ /* 0x008fc600078e0006 */
[----:B------:R-:W3:Y:S01]  /*30620*/  LDL.LU R18, [R1+0x2fc] ;  /* 0x0002fc0001127983 */ /* 0x000ee20000300800 */
[----:B------:R-:W-:Y:S01]  /*30630*/  IMAD.MOV.U32 R5, RZ, RZ, R17 ;  /* 0x000000ffff057224 */ /* 0x000fe200078e0011 */
[-C--:B------:R-:W-:Y:S02]  /*30640*/  IADD3 R24, P3, R24, R202.reuse, RZ ;  /* 0x000000ca18187210 */ /* 0x080fe40007f7e0ff */
[----:B------:R-:W3:Y:S04]  /*30650*/  LDL.LU R17, [R1+0x330] ;  /* 0x0003300001117983 */ /* 0x000ee80000300800 */
[----:B------:R1:W-:Y:S04]  /*30660*/  LDGSTS.E [R3+0x13800], [R4.64], P1 ;  /* 0x1380000004037fae */ /* 0x0003e80008921848 */
[----:B------:R-:W3:Y:S01]  /*30670*/  LDL.LU R6, [R1+0x334] ;  /* 0x0003340001067983 */ /* 0x000ee20000300800 */
[----:B------:R-:W-:-:S02]  /*30680*/  IADD3 R16, P4, R16, R202, RZ ;  /* 0x000000ca10107210 */ /* 0x000fc40007f9e0ff */
[----:B-1----:R-:W-:-:S04]  /*30690*/  SEL R4, RZ, 0x4, !P2 ;  /* 0x00000004ff047807 */ /* 0x002fc80005000000 */
[----:B------:R-:W-:-:S04]  /*306a0*/  SEL R4, R4, RZ, !P0 ;  /* 0x000000ff04047207 */ /* 0x000fc80004000000 */
[----:B------:R-:W-:Y:S01]  /*306b0*/  ISETP.NE.U32.AND P2, PT, R4, RZ, PT ;  /* 0x000000ff0400720c */ /* 0x000fe20003f45070 */
[----:B------:R-:W-:Y:S01]  /*306c0*/  IMAD.MOV.U32 R4, RZ, RZ, R24 ;  /* 0x000000ffff047224 */ /* 0x000fe200078e0018 */
[----:B------:R-:W-:Y:S01]  /*306d0*/  STL [R1+0x27c], R24 ;  /* 0x00027c1801007387 */ /* 0x000fe20000100800 */
[----:B--2---:R-:W-:-:S04]  /*306e0*/  IMAD.X R27, R27, 0x1, R0, P3 ;  /* 0x000000011b1b7824 */ /* 0x004fc800018e0600 */
[----:B------:R-:W-:Y:S02]  /*306f0*/  IMAD.MOV.U32 R5, RZ, RZ, R27 ;  /* 0x000000ffff057224 */ /* 0x000fe400078e001b */
[----:B------:R-:W-:-:S03]  /*30700*/  IMAD.X R20, R20, 0x1, R0, P4 ;  /* 0x0000000114147824 */ /* 0x000fc600020e0600 */
[----:B------:R1:W-:Y:S01]  /*30710*/  LDGSTS.E [R3+0x13a00], [R4.64], P1 ;  /* 0x13a0000004037fae */ /* 0x0003e20008921848 */
[----:B------:R-:W-:Y:S02]  /*30720*/  ISETP.GT.AND P1, PT, R2, 0x56, PT ;  /* 0x000000560200780c */ /* 0x000fe40003f24270 */
[----:B----4-:R-:W-:Y:S01]  /*30730*/  IADD3 R19, P3, R19, R202, RZ ;  /* 0x000000ca13137210 */ /* 0x010fe20007f7e0ff */
[----:B------:R-:W-:Y:S01]  /*30740*/  STL [R1+0x278], R27 ;  /* 0x0002781b01007387 */ /* 0x000fe20000100800 */
[----:B-1----:R-:W-:Y:S01]  /*30750*/  IMAD.MOV.U32 R4, RZ, RZ, R16 ;  /* 0x000000ffff047224 */ /* 0x002fe200078e0010 */
[----:B------:R-:W-:Y:S02]  /*30760*/  MOV R5, R20 ;  /* 0x0000001400057202 */ /* 0x000fe40000000f00 */
[----:B------:R-:W-:Y:S01]  /*30770*/  STL [R1+0x2b4], R16 ;  /* 0x0002b41001007387 */ /* 0x000fe20000100800 */
[----:B------:R-:W-:Y:S01]  /*30780*/  IADD3 R7, P4, R7, R202, RZ ;  /* 0x000000ca07077210 */ /* 0x000fe20007f9e0ff */
[----:B------:R-:W-:-:S02]  /*30790*/  IMAD.X R21, R21, 0x1, R0, P3 ;  /* 0x0000000115157824 */ /* 0x000fc400018e0600 */
[----:B------:R1:W-:Y:S04]  /*307a0*/  LDGSTS.E [R3+0x14800], [R4.64], P2 ;  /* 0x1480000004037fae */ /* 0x0003e80009121848 */
[----:B------:R2:W-:Y:S01]  /*307b0*/  STL [R1+0x2b0], R20 ;  /* 0x0002b01401007387 */ /* 0x0005e20000100800 */
[----:B------:R-:W-:Y:S01]  /*307c0*/  IMAD.X R23, R23, 0x1, R0, P4 ;  /* 0x0000000117177824 */ /* 0x000fe200020e0600 */
[----:B-1----:R-:W-:Y:S02]  /*307d0*/  SEL R4, RZ, 0x4, !P1 ;  /* 0x00000004ff047807 */ /* 0x002fe40004800000 */
[----:B--2---:R-:W2:Y:S01]  /*307e0*/  LDL.LU R20, [R1+0x33c] ;  /* 0x00033c0001147983 */ /* 0x004ea20000300800 */
        /* <DEDUP_REMOVED lines=18> */
[----:B---3--:R-:W-:Y:S02]  /*30910*/  IADD3 R18, P3, R18, R202, RZ ;  /* 0x000000ca12127210 */ /* 0x008fe40007f7e0ff */
        /* <DEDUP_REMOVED lines=8> */
[----:B------:R-:W-:-:S03]  /*309a0*/  IMAD.X R17, R17, 0x1, R0, P4 ;  /* 0x0000000111117824 */ /* 0x000fc600020e0600 */
[----:B------:R-:W2:Y:S01]  /*309b0*/  LDL.LU R27, [R1+0x378] ;  /* 0x00037800011b7983 */ /* 0x000ea20000300800 */
[----:B------:R-:W-:Y:S02]  /*309c0*/  IMAD.MOV.U32 R4, RZ, RZ, R18 ;  /* 0x000000ffff047224 */ /* 0x000fe400078e0012 */
[----:B------:R-:W-:Y:S01]  /*309d0*/  IMAD.MOV.U32 R5, RZ, RZ, R22 ;  /* 0x000000ffff057224 */ /* 0x000fe200078e0016 */
[----:B------:R1:W-:Y:S04]  /*309e0*/  STL [R1+0x330], R17 ;  /* 0x0003301101007387 */ /* 0x0003e80000100800 */
[----:B-1----:R-:W2:Y:S04]  /*309f0*/  LDL.LU R18, [R1+0x3b0] ;  /* 0x0003b00001127983 */ /* 0x002ea80000300800 */
[----:B------:R1:W-:Y:S01]  /*30a00*/  LDGSTS.E [R3+0x15a00], [R4.64], P1 ;  /* 0x15a0000004037fae */ /* 0x0003e20008921848 */
[----:B------:R-:W-:-:S03]  /*30a10*/  ISETP.GT.AND P1, PT, R2, 0x5e, PT ;  /* 0x0000005e0200780c */ /* 0x000fc60003f24270 */
[----:B------:R-:W2:Y:S01]  /*30a20*/  LDL.LU R23, [R1+0x3b8] ;  /* 0x0003b80001177983 */ /* 0x000ea20000300800 */
[----:B-1----:R-:W-:Y:S02]  /*30a30*/  IMAD.MOV.U32 R4, RZ, RZ, R6 ;  /* 0x000000ffff047224 */ /* 0x002fe400078e0006 */
[----:B------:R-:W-:Y:S02]  /*30a40*/  IMAD.MOV.U32 R5, RZ, RZ, R17 ;  /* 0x000000ffff057224 */ /* 0x000fe400078e0011 */
[----:B------:R-:W2:Y:S04]  /*30a50*/  LDL.LU R17, [R1+0x3bc] ;  /* 0x0003bc0001117983 */ /* 0x000ea80000300800 */
[----:B------:R1:W-:Y:S04]  /*30a60*/  LDGSTS.E [R3+0x16800], [R4.64], P2 ;  /* 0x1680000004037fae */ /* 0x0003e80009121848 */
[----:B------:R-:W2:Y:S04]  /*30a70*/  LDL.LU R22, [R1+0x3f0] ;  /* 0x0003f00001167983 */ /* 0x000ea80000300800 */
[----:B------:R-:W2:Y:S01]  /*30a80*/  LDL.LU R6, [R1+0x3f4] ;  /* 0x0003f40001067983 */ /* 0x000ea20000300800 */
[----:B-1----:R-:W-:-:S04]  /*30a90*/  SEL R4, RZ, 0x4, !P1 ;  /* 0x00000004ff047807 */ /* 0x002fc80004800000 */
[----:B------:R-:W-:-:S04]  /*30aa0*/  SEL R4, R4, RZ, !P0 ;  /* 0x000000ff04047207 */ /* 0x000fc80004000000 */
[----:B------:R-:W-:Y:S02]  /*30ab0*/  ISETP.NE.U32.AND P1, PT, R4, RZ, PT ;  /* 0x000000ff0400720c */ /* 0x000fe40003f25070 */
[-C--:B--2---:R-:W-:Y:S02]  /*30ac0*/  IADD3 R20, P3, R20, R202.reuse, RZ ;  /* 0x000000ca14147210 */ /* 0x084fe40007f7e0ff */
[----:B----4-:R-:W-:-:S03]  /*30ad0*/  IADD3 R16, P4, R16, R202, RZ ;  /* 0x000000ca10107210 */ /* 0x010fc60007f9e0ff */
[----:B------:R-:W-:Y:S01]  /*30ae0*/  IMAD.MOV.U32 R4, RZ, RZ, R20 ;  /* 0x000000ffff047224 */ /* 0x000fe200078e0014 */
[----:B------:R-:W-:Y:S01]  /*30af0*/  STL [R1+0x33c], R20 ;  /* 0x00033c1401007387 */ /* 0x000fe20000100800 */
[----:B------:R-:W-:-:S04]  /*30b00*/  IMAD.X R21, R21, 0x1, R0, P3 ;  /* 0x0000000115157824 */ /* 0x000fc800018e0600 */
[----:B------:R-:W-:Y:S01]  /*30b10*/  IMAD.MOV.U32 R5, RZ, RZ, R21 ;  /* 0x000000ffff057224 */ /* 0x000fe200078e0015 */
[----:B------:R1:W-:Y:S01]  /*30b20*/  STL [R1+0x338], R21 ;  /* 0x0003381501007387 */ /* 0x0003e20000100800 */
[----:B------:R-:W-:-:S03]  /*30b30*/  IMAD.X R19, R19, 0x1, R0, P4 ;  /* 0x0000000113137824 */ /* 0x000fc600020e0600 */
[----:B------:R2:W-:Y:S04]  /*30b40*/  STL [R1+0x374], R16 ;  /* 0x0003741001007387 */ /* 0x0005e80000100800 */
[----:B------:R4:W-:Y:S04]  /*30b50*/  LDGSTS.E [R3+0x16a00], [R4.64], P2 ;  /* 0x16a0000004037fae */ /* 0x0009e80009121848 */
[----:B------:R2:W-:Y:S04]  /*30b60*/  STL [R1+0x370], R19 ;  /* 0x0003701301007387 */ /* 0x0005e80000100800 */
[----:B-1----:R-:W3:Y:S01]  /*30b70*/  LDL.LU R21, [R1+0x3f8] ;  /* 0x0003f80001157983 */ /* 0x002ee20000300800 */
[----:B----4-:R-:W-:-:S03]  /*30b80*/  IMAD.MOV.U32 R4, RZ, RZ, R16 ;  /* 0x000000ffff047224 */ /* 0x010fc600078e0010 */
[----:B--2---:R-:W2:Y:S01]  /*30b90*/  LDL.LU R16, [R1+0x3fc] ;  /* 0x0003fc0001107983 */ /* 0x004ea20000300800 */
[----:B------:R-:W-:-:S03]  /*30ba0*/  MOV R5, R19 ;  /* 0x0000001300057202 */ /* 0x000fc60000000f00 */
        /* <DEDUP_REMOVED lines=49> */
[----:B--2---:R-:W-:-:S05]  /*30ec0*/  IADD3 R16, P3, R16, R202, RZ ;  /* 0x000000ca10107210 */ /* 0x004fca0007f7e0ff */
[--C-:B---3--:R-:W-:Y:S01]  /*30ed0*/  IMAD.X R21, R21, 0x1, R0.reuse, P3 ;  /* 0x0000000115157824 */ /* 0x108fe200018e0600 */
        /* <DEDUP_REMOVED lines=14> */
[----:B------:R-:W-:-:S03]  /*30fc0*/  MOV R5, R20 ;  /* 0x0000001400057202 */ /* 0x000fc60000000f00 */
        /* <DEDUP_REMOVED lines=22> */
[----:B------:R1:W-:Y:S04]  /*31130*/  LDGSTS.E [R3+0x1b800], [R4.64], P1 ;  /* 0x1b80000004037fae */ /* 0x0003e80008921848 */
[----:B------:R-:W2:Y:S04]  /*31140*/  LDL.LU R23, [R1+0x4f8] ;  /* 0x0004f80001177983 */ /* 0x000ea80000300800 */
[----:B------:R-:W2:Y:S01]  /*31150*/  LDL.LU R18, [R1+0x4fc] ;  /* 0x0004fc0001127983 */ /* 0x000ea20000300800 */
[----:B-1----:R-:W-:-:S03]  /*31160*/  SEL R4, RZ, 0x4, !P2 ;  /* 0x00000004ff047807 */ /* 0x002fc60005000000 */
[----:B------:R-:W2:Y:S01]  /*31170*/  LDL.LU R17, [R1+0x530] ;  /* 0x0005300001117983 */ /* 0x000ea20000300800 */
[----:B------:R-:W-:Y:S02]  /*31180*/  IADD3 R6, P4, R6, R202, RZ ;  /* 0x000000ca06067210 */ /* 0x000fe40007f9e0ff */
[----:B------:R-:W-:Y:S01]  /*31190*/  SEL R4, R4, RZ, !P0 ;  /* 0x000000ff04047207 */ /* 0x000fe20004000000 */
[----:B------:R-:W2:Y:S03]  /*311a0*/  LDL.LU R7, [R1+0x534] ;  /* 0x0005340001077983 */ /* 0x000ea60000300800 */
        /* <DEDUP_REMOVED lines=16> */
[----:B------:R1:W-:Y:S01]  /*312b0*/  LDGSTS.E [R3+0x1c800], [R4.64], P2 ;  /* 0x1c80000004037fae */ /* 0x0003e20009121848 */
[----:B--2---:R-:W-:Y:S01]  /*312c0*/  IADD3 R20, P4, R20, R202, RZ ;  /* 0x000000ca14147210 */ /* 0x004fe20007f9e0ff */
[--C-:B------:R-:W-:Y:S02]  /*312d0*/  IMAD.X R21, R21, 0x1, R0.reuse, P3 ;  /* 0x0000000115157824 */ /* 0x100fe400018e0600 */
[----:B------:R-:W-:Y:S01]  /*312e0*/  STL [R1+0x4bc], R19 ;  /* 0x0004bc1301007387 */ /* 0x000fe20000100800 */
[----:B-1----:R-:W-:Y:S01]  /*312f0*/  SEL R4, RZ, 0x4, !P1 ;  /* 0x00000004ff047807 */ /* 0x002fe20004800000 */
[----:B------:R-:W-:-:S03]  /*31300*/  IMAD.X R22, R22, 0x1, R0, P4 ;  /* 0x0000000116167824 */ /* 0x000fc600020e0600 */
[----:B------:R-:W-:Y:S01]  /*31310*/  SEL R4, R4, RZ, !P0 ;  /* 0x000000ff04047207 */ /* 0x000fe20004000000 */
[----:B------:R1:W-:Y:S01]  /*31320*/  STL [R1+0x4b8], R21 ;  /* 0x0004b81501007387 */ /* 0x0003e20000100800 */
[----:B------:R-:W-:Y:S02]  /*31330*/  IMAD.MOV.U32 R5, RZ, RZ, R21 ;  /* 0x000000ffff057224 */ /* 0x000fe400078e0015 */
[----:B------:R-:W-:Y:S01]  /*31340*/  ISETP.NE.U32.AND P1, PT, R4, RZ, PT ;  /* 0x000000ff0400720c */ /* 0x000fe20003f25070 */
[----:B------:R-:W-:Y:S01]  /*31350*/  IMAD.MOV.U32 R4, RZ, RZ, R19 ;  /* 0x000000ffff047224 */ /* 0x000fe200078e0013 */
[----:B------:R-:W-:Y:S04]  /*31360*/  STL [R1+0x4f4], R20 ;  /* 0x0004f41401007387 */ /* 0x000fe80000100800 */
[----:B------:R2:W-:Y:S04]  /*31370*/  LDGSTS.E [R3+0x1ca00], [R4.64], P2 ;  /* 0x1ca0000004037fae */ /* 0x0005e80009121848 */
[----:B-1----:R-:W3:Y:S04]  /*31380*/  LDL.LU R21, [R1+0x574] ;  /* 0x0005740001157983 */ /* 0x002ee80000300800 */
[----:B------:R1:W-:Y:S04]  /*31390*/  STL [R1+0x4f0], R22 ;  /* 0x0004f01601007387 */ /* 0x0003e80000100800 */
[----:B------:R-:W3:Y:S01]  /*313a0*/  LDL.LU R19, [R1+0x57c] ;  /* 0x00057c0001137983 */ /* 0x000ee20000300800 */
[----:B--2---:R-:W-:Y:S01]  /*313b0*/  MOV R5, R22 ;  /* 0x0000001600057202 */ /* 0x004fe20000000f00 */
[----:B------:R-:W-:-:S02]  /*313c0*/  IMAD.MOV.U32 R4, RZ, RZ, R20 ;  /* 0x000000ffff047224 */ /* 0x000fc400078e0014 */
[----:B-1----:R-:W2:Y:S04]  /*313d0*/  LDL.LU R22, [R1+0x570] ;  /* 0x0005700001167983 */ /* 0x002ea80000300800 */
[----:B------:R-:W2:Y:S01]  /*313e0*/  LDL.LU R20, [R1+0x578] ;  /* 0x0005780001147983 */ /* 0x000ea20000300800 */
[----:B------:R-:W-:-:S03]  /*313f0*/  ISETP.GT.AND P2, PT, R2, 0x7a, PT ;  /* 0x0000007a0200780c */ /* 0x000fc60003f44270 */
[----:B------:R1:W-:Y:S02]  /*31400*/  LDGSTS.E [R3+0x1d800], [R4.64], P1 ;  /* 0x1d80000004037fae */ /* 0x0003e40008921848 */
[----:B-1----:R-:W-:-:S04]  /*31410*/  SEL R4, RZ, 0x4, !P2 ;  /* 0x00000004ff047807 */ /* 0x002fc80005000000 */
[----:B------:R-:W-:-:S04]  /*31420*/  SEL R4, R4, RZ, !P0 ;  /* 0x000000ff04047207 */ /* 0x000fc80004000000 */
[----:B------:R-:W-:Y:S02]  /*31430*/  ISETP.NE.U32.AND P2, PT, R4, RZ, PT ;  /* 0x000000ff0400720c */ /* 0x000fe40003f45070 */
[----:B------:R-:W-:-:S05]  /*31440*/  IADD3 R18, P3, R18, R202, RZ ;  /* 0x000000ca12127210 */ /* 0x000fca0007f7e0ff */
[----:B------:R-:W-:Y:S01]  /*31450*/  IMAD.X R23, R23, 0x1, R0, P3 ;  /* 0x0000000117177824 */ /* 0x000fe200018e0600 */
[----:B------:R-:W-:Y:S01]  /*31460*/  IADD3 R7, P4, R7, R202, RZ ;  /* 0x000000ca07077210 */ /* 0x000fe20007f9e0ff */
        /* <DEDUP_REMOVED lines=19> */
[----:B------:R-:W-:Y:S03]  /*315a0*/  STL [R1+0x53c], R6 ;  /* 0x00053c0601007387 */ /* 0x000fe60000100800 */
[----:B------:R-:W-:Y:S01]  /*315b0*/  IMAD.MOV.U32 R5, RZ, RZ, R16 ;  /* 0x000000ffff057224 */ /* 0x000fe200078e0010 */
[----:B------:R1:W-:Y:S01]  /*315c0*/  STL [R1+0x538], R16 ;  /* 0x0005381001007387 */ /* 0x0003e20000100800 */
[----:B------:R-:W-:-:S03]  /*315d0*/  IMAD.MOV.U32 R4, RZ, RZ, R6 ;  /* 0x000000ffff047224 */ /* 0x000fc600078e0006 */
[----:B------:R-:W4:Y:S04]  /*315e0*/  LDL.LU R18, [R1+0x908] ;  /* 0x0009080001127983 */ /* 0x000f280000300800 */
[----:B------:R2:W-:Y:S04]  /*315f0*/  LDGSTS.E [R3+0x1ea00], [R4.64], P2 ;  /* 0x1ea0000004037fae */ /* 0x0005e80009121848 */
[----:B-1----:R-:W4:Y:S04]  /*31600*/  LDL.LU R16, [R1+0x914] ;  /* 0x0009140001107983 */ /* 0x002f280000300800 */
[----:B------:R-:W4:Y:S04]  /*31610*/  LDL.LU R24, [R1+0x8d0] ;  /* 0x0008d00001187983 */ /* 0x000f280000300800 */
[----:B------:R-:W4:Y:S01]  /*31620*/  LDL.LU R6, [R1+0x8dc] ;  /* 0x0008dc0001067983 */ /* 0x000f220000300800 */
[----:B---3--:R-:W-:-:S02]  /*31630*/  IADD3 R21, P2, R21, R202, RZ ;  /* 0x000000ca15157210 */ /* 0x008fc40007f5e0ff */
[----:B------:R-:W-:-:S03]  /*31640*/  IADD3 R19, P3, R19, R202, RZ ;  /* 0x000000ca13137210 */ /* 0x000fc60007f7e0ff */
[----:B------:R-:W-:Y:S01]  /*31650*/  STL [R1+0x574], R21 ;  /* 0x0005741501007387 */ /* 0x000fe20000100800 */
[--C-:B--2---:R-:W-:Y:S02]  /*31660*/  IMAD.X R22, R22, 0x1, R0.reuse, P2 ;  /* 0x0000000116167824 */ /* 0x104fe400010e0600 */
[----:B------:R-:W-:-:S03]  /*31670*/  IMAD.X R20, R20, 0x1, R0, P3 ;  /* 0x0000000114147824 */ /* 0x000fc600018e0600 */
[----:B------:R1:W-:Y:S01]  /*31680*/  STL [R1+0x570], R22 ;  /* 0x0005701601007387 */ /* 0x0003e20000100800 */
[----:B------:R-:W-:-:S03]  /*31690*/  IMAD.MOV.U32 R4, RZ, RZ, R21 ;  /* 0x000000ffff047224 */ /* 0x000fc600078e0015 */
[----:B------:R2:W-:Y:S01]  /*316a0*/  STL [R1+0x57c], R19 ;  /* 0x00057c1301007387 */ /* 0x0005e20000100800 */
[----:B------:R-:W-:-:S03]  /*316b0*/  IMAD.MOV.U32 R5, RZ, RZ, R22 ;  /* 0x000000ffff057224 */ /* 0x000fc600078e0016 */
[----:B------:R3:W-:Y:S04]  /*316c0*/  STL [R1+0x578], R20 ;  /* 0x0005781401007387 */ /* 0x0007e80000100800 */
[----:B------:R-:W4:Y:S04]  /*316d0*/  LDL.LU R23, [R1+0x8c8] ;  /* 0x0008c80001177983 */ /* 0x000f280000300800 */
[----:B-1----:R-:W4:Y:S04]  /*316e0*/  LDL.LU R22, [R1+0x8d4] ;  /* 0x0008d40001167983 */ /* 0x002f280000300800 */
[----:B------:R1:W-:Y:S04]  /*316f0*/  LDGSTS.E [R3+0x1f800], [R4.64], P1 ;  /* 0x1f80000004037fae */ /* 0x0003e80008921848 */
[----:B------:R-:W4:Y:S01]  /*31700*/  LDL.LU R21, [R1+0x890] ;  /* 0x0008900001157983 */ /* 0x000f220000300800 */
[----:B-1----:R-:W-:-:S03]  /*31710*/  IMAD.MOV.U32 R4, RZ, RZ, R19 ;  /* 0x000000ffff047224 */ /* 0x002fc600078e0013 */
[----:B--2---:R-:W2:Y:S01]  /*31720*/  LDL.LU R19, [R1+0x89c] ;  /* 0x00089c0001137983 */ /* 0x004ea20000300800 */
[----:B------:R-:W-:-:S05]  /*31730*/  IMAD.MOV.U32 R5, RZ, RZ, R20 ;  /* 0x000000ffff057224 */ /* 0x000fca00078e0014 */
[----:B------:R1:W-:Y:S01]  /*31740*/  LDGSTS.E [R3+0x1fa00], [R4.64], P1 ;  /* 0x1fa0000004037fae */ /* 0x0003e20008921848 */
[----:B------:R-:W-:-:S04]  /*31750*/  ISETP.GT.AND P1, PT, R2, 0x3, PT ;  /* 0x000000030200780c */ /* 0x000fc80003f24270 */
[----:B-1----:R-:W-:-:S04]  /*31760*/  SEL R3, RZ, 0x4, !P1 ;  /* 0x00000004ff037807 */ /* 0x002fc80004800000 */
[----:B------:R-:W-:-:S04]  /*31770*/  SEL R3, R3, RZ, !P0 ;  /* 0x000000ff03037207 */ /* 0x000fc80004000000 */
[----:B------:R-:W-:Y:S01]  /*31780*/  ISETP.NE.U32.AND P2, PT, R3, RZ, PT ;  /* 0x000000ff0300720c */ /* 0x000fe20003f45070 */
[----:B------:R-:W-:Y:S01]  /*31790*/  IMAD.U32 R3, RZ, RZ, UR5 ;  /* 0x00000005ff037e24 */ /* 0x000fe2000f8e00ff */
[----:B---3--:R-:W-:-:S04]  /*317a0*/  LOP3.LUT R20, R203, 0x60, RZ, 0x3c, !PT ;  /* 0x00000060cb147812 */ /* 0x008fc800078e3cff */
[----:B------:R-:W-:Y:S02]  /*317b0*/  LEA R3, R3, R20, 0x11 ;  /* 0x0000001403037211 */ /* 0x000fe400078e88ff */
[----:B------:R-:W-:-:S05]  /*317c0*/  IADD3 R7, P1, R7, R202, RZ ;  /* 0x000000ca07077210 */ /* 0x000fca0007f3e0ff */
[----:B------:R-:W-:Y:S02]  /*317d0*/  IMAD.X R17, R17, 0x1, R0, P1 ;  /* 0x0000000111117824 */ /* 0x000fe400008e0600 */
[----:B------:R-:W-:Y:S02]  /*317e0*/  IMAD.MOV.U32 R4, RZ, RZ, R7 ;  /* 0x000000ffff047224 */ /* 0x000fe400078e0007 */
[----:B------:R-:W-:Y:S01]  /*317f0*/  IMAD.MOV.U32 R5, RZ, RZ, R17 ;  /* 0x000000ffff057224 */ /* 0x000fe200078e0011 */
[----:B------:R-:W-:Y:S01]  /*31800*/  STL [R1+0x91c], R7 ;  /* 0x00091c0701007387 */ /* 0x000fe20000100800 */
[----:B------:R-:W-:-:S03]  /*31810*/  ISETP.GT.AND P1, PT, R2, 0x7, PT ;  /* 0x000000070200780c */ /* 0x000fc60003f24270 */
[----:B------:R1:W-:Y:S04]  /*31820*/  STL [R1+0x910], R17 ;  /* 0x0009101101007387 */ /* 0x0003e80000100800 */
[----:B------:R3:W-:Y:S04]  /*31830*/  LDGSTS.E [R3+0xc00], [R4.64], P2 ;  /* 0x00c0000004037fae */ /* 0x0007e80009121848 */
[----:B-1----:R-:W2:Y:S04]  /*31840*/  LDL.LU R17, [R1+0x894] ;  /* 0x0008940001117983 */ /* 0x002ea80000300800 */
[----:B------:R-:W2:Y:S01]  /*31850*/  LDL.LU R7, [R1+0x88c] ;  /* 0x00088c0001077983 */ /* 0x000ea20000300800 */
[----:B---3--:R-:W-:-:S04]  /*31860*/  SEL R4, RZ, 0x4, !P1 ;  /* 0x00000004ff047807 */ /* 0x008fc80004800000 */
[----:B------:R-:W-:-:S04]  /*31870*/  SEL R4, R4, RZ, !P0 ;  /* 0x000000ff04047207 */ /* 0x000fc80004000000 */
[----:B------:R-:W-:Y:S02]  /*31880*/  ISETP.NE.U32.AND P1, PT, R4, RZ, PT ;  /* 0x000000ff0400720c */ /* 0x000fe40003f25070 */
[----:B----4-:R-:W-:-:S05]  /*31890*/  IADD3 R16, P3, R16, R202, RZ ;  /* 0x000000ca10107210 */ /* 0x010fca0007f7e0ff */
[----:B------:R-:W-:Y:S01]  /*318a0*/  IMAD.X R18, R18, 0x1, R0, P3 ;  /* 0x0000000112127824 */ /* 0x000fe200018e0600 */
[----:B------:R-:W-:Y:S01]  /*318b0*/  IADD3 R6, P4, R6, R202, RZ ;  /* 0x000000ca06067210 */ /* 0x000fe20007f9e0ff */
[----:B------:R-:W-:Y:S02]  /*318c0*/  STL [R1+0x914], R16 ;  /* 0x0009141001007387 */ /* 0x000fe40000100800 */
[----:B------:R-:W-:Y:S02]  /*318d0*/  IMAD.MOV.U32 R5, RZ, RZ, R18 ;  /* 0x000000ffff057224 */ /* 0x000fe400078e0012 */
[----:B------:R1:W-:Y:S01]  /*318e0*/  STL [R1+0x908], R18 ;  /* 0x0009081201007387 */ /* 0x0003e20000100800 */
[----:B------:R-:W-:-:S03]  /*318f0*/  IMAD.X R24, R24, 0x1, R0, P4 ;  /* 0x0000000118187824 */ /* 0x000fc600020e0600 */
[----:B------:R3:W-:Y:S04]  /*31900*/  STL [R1+0x8dc], R6 ;  /* 0x0008dc0601007387 */ /* 0x0007e80000100800 */
[----:B-1----:R-:W4:Y:S01]  /*31910*/  LDL.LU R18, [R1+0x858] ;  /* 0x0008580001127983 */ /* 0x002f220000300800 */
[----:B------:R-:W-:-:S03]  /*31920*/  IMAD.MOV.U32 R4, RZ, RZ, R16 ;  /* 0x000000ffff047224 */ /* 0x000fc600078e0010 */
[----:B------:R1:W-:Y:S04]  /*31930*/  STL [R1+0x8d0], R24 ;  /* 0x0008d01801007387 */ /* 0x0003e80000100800 */
[----:B------:R-:W4:Y:S04]  /*31940*/  LDL.LU R16, [R1+0x850] ;  /* 0x0008500001107983 */ /* 0x000f280000300800 */
[----:B------:R1:W-:Y:S04]  /*31950*/  LDGSTS.E [R3+0xe00], [R4.64], P2 ;  /* 0x00e0000004037fae */ /* 0x0003e80009121848 */
[----:B------:R-:W4:Y:S01]  /*31960*/  LDL.LU R27, [R1+0x854] ;  /* 0x00085400011b7983 */ /* 0x000f220000300800 */
[----:B------:R-:W-:Y:S01]  /*31970*/  IADD3 R22, P3, R22, R202, RZ ;  /* 0x000000ca16167210 */ /* 0x000fe20007f7e0ff */
[----:B-1----:R-:W-:-:S02]  /*31980*/  IMAD.MOV.U32 R4, RZ, RZ, R6 ;  /* 0x000000ffff047224 */ /* 0x002fc400078e0006 */
[----:B---3--:R-:W3:Y:S02]  /*31990*/  LDL.LU R6, [R1+0x84c] ;  /* 0x00084c0001067983 */ /* 0x008ee40000300800 */
[----:B------:R-:W-:Y:S02]  /*319a0*/  IMAD.X R23, R23, 0x1, R0, P3 ;  /* 0x0000000117177824 */ /* 0x000fe400018e0600 */
[----:B------:R-:W-:Y:S04]  /*319b0*/  STL [R1+0x8d4], R22 ;  /* 0x0008d41601007387 */ /* 0x000fe80000100800 */
[----:B------:R1:W-:Y:S01]  /*319c0*/  STL [R1+0x8c8], R23 ;  /* 0x0008c81701007387 */ /* 0x0003e20000100800 */
[----:B--2---:R-:W-:-:S05]  /*319d0*/  IADD3 R19, P4, R19, R202, RZ ;  /* 0x000000ca13137210 */ /* 0x004fca0007f9e0ff */
[----:B------:R-:W-:Y:S01]  /*319e0*/  IMAD.X R21, R21, 0x1, R0, P4 ;  /* 0x0000000115157824 */ /* 0x000fe200020e0600 */
[----:B------:R-:W-:Y:S04]  /*319f0*/  STL [R1+0x89c], R19 ;  /* 0x00089c1301007387 */ /* 0x000fe80000100800 */
[----:B------:R-:W2:Y:S01]  /*31a00*/  LDL.LU R28, [R1+0x818] ;  /* 0x00081800011c7983 */ /* 0x000ea20000300800 */
[----:B------:R-:W-:-:S03]  /*31a10*/  IMAD.MOV.U32 R5, RZ, RZ, R24 ;  /* 0x000000ffff057224 */ /* 0x000fc600078e0018 */
[----:B------:R1:W-:Y:S04]  /*31a20*/  STL [R1+0x890], R21 ;  /* 0x0008901501007387 */ /* 0x0003e80000100800 */
[----:B------:R-:W2:Y:S01]  /*31a30*/  LDL.LU R24, [R1+0x810] ;  /* 0x0008100001187983 */ /* 0x000ea20000300800 */
[----:B------:R-:W-:-:S03]  /*31a40*/  ISETP.GT.AND P2, PT, R2, 0xb, PT ;  /* 0x0000000b0200780c */ /* 0x000fc60003f44270 */
[----:B------:R1:W-:Y:S02]  /*31a50*/  LDGSTS.E [R3+0x1c00], [R4.64], P1 ;  /* 0x01c0000004037fae */ /* 0x0003e40008921848 */
[----:B-1----:R-:W-:-:S04]  /*31a60*/  SEL R4, RZ, 0x4, !P2 ;  /* 0x00000004ff047807 */ /* 0x002fc80005000000 */
[----:B------:R-:W-:Y:S01]  /*31a70*/  SEL R4, R4, RZ, !P0 ;  /* 0x000000ff04047207 */ /* 0x000fe20004000000 */
[----:B------:R-:W-:Y:S02]  /*31a80*/  IMAD.MOV.U32 R5, RZ, RZ, R23 ;  /* 0x000000ffff057224 */ /* 0x000fe400078e0017 */
[----:B------:R-:W2:Y:S01]  /*31a90*/  LDL.LU R23, [R1+0x7d8] ;  /* 0x0007d80001177983 */ /* 0x000ea20000300800 */
[----:B------:R-:W-:Y:S01]  /*31aa0*/  ISETP.NE.U32.AND P2, PT, R4, RZ, PT ;  /* 0x000000ff0400720c */ /* 0x000fe20003f45070 */
[----:B------:R-:W-:Y:S02]  /*31ab0*/  IMAD.MOV.U32 R4, RZ, RZ, R22 ;  /* 0x000000ffff047224 */ /* 0x000fe400078e0016 */
[----:B------:R-:W2:Y:S04]  /*31ac0*/  LDL.LU R22, [R1+0x814] ;  /* 0x0008140001167983 */ /* 0x000ea80000300800 */
[----:B------:R1:W-:Y:S01]  /*31ad0*/  LDGSTS.E [R3+0x1e00], [R4.64], P1 ;  /* 0x01e0000004037fae */ /* 0x0003e20008921848 */
[----:B------:R-:W-:Y:S01]  /*31ae0*/  ISETP.GT.AND P1, PT, R2, 0xf, PT ;  /* 0x0000000f0200780c */ /* 0x000fe20003f24270 */
[----:B-1----:R-:W-:-:S02]  /*31af0*/  IMAD.MOV.U32 R4, RZ, RZ, R19 ;  /* 0x000000ffff047224 */ /* 0x002fc400078e0013 */
[----:B------:R-:W-:Y:S02]  /*31b00*/  IMAD.MOV.U32 R5, RZ, RZ, R21 ;  /* 0x000000ffff057224 */ /* 0x000fe400078e0015 */
[----:B------:R-:W2:Y:S04]  /*31b10*/  LDL.LU R21, [R1+0x7d0] ;  /* 0x0007d00001157983 */ /* 0x000ea80000300800 */
[----:B------:R1:W-:Y:S01]  /*31b20*/  LDGSTS.E [R3+0x2c00], [R4.64], P2 ;  /* 0x02c0000004037fae */ /* 0x0003e20009121848 */
[----:B------:R-:W-:-:S03]  /*31b30*/  IADD3 R17, P3, R17, R202, RZ ;  /* 0x000000ca11117210 */ /* 0x000fc60007f7e0ff */
[----:B------:R-:W2:Y:S01]  /*31b40*/  LDL.LU R19, [R1+0x80c] ;  /* 0x00080c0001137983 */ /* 0x000ea20000300800 */
[----:B-1----:R-:W-:-:S04]  /*31b50*/  SEL R4, RZ, 0x4, !P1 ;  /* 0x00000004ff047807 */ /* 0x002fc80004800000 */
[----:B------:R-:W-:Y:S02]  /*31b60*/  SEL R4, R4, RZ, !P0 ;  /* 0x000000ff04047207 */ /* 0x000fe40004000000 */
[----:B------:R-:W-:Y:S02]  /*31b70*/  IADD3 R7, P4, R7, R202, RZ ;  /* 0x000000ca07077210 */ /* 0x000fe40007f9e0ff */
[----:B------:R-:W-:Y:S01]  /*31b80*/  ISETP.NE.U32.AND P1, PT, R4, RZ, PT ;  /* 0x000000ff0400720c */ /* 0x000fe20003f25070 */
[----:B------:R-:W-:Y:S01]  /*31b90*/  IMAD.MOV.U32 R4, RZ, RZ, R17 ;  /* 0x000000ffff047224 */ /* 0x000fe200078e0011 */
[----:B------:R-:W-:Y:S01]  /*31ba0*/  STL [R1+0x894], R17 ;  /* 0x0008941101007387 */ /* 0x000fe20000100800 */
[----:B----4-:R-:W-:-:S05]  /*31bb0*/  IMAD.X R18, R18, 0x1, R0, P3 ;  /* 0x0000000112127824 */ /* 0x010fca00018e0600 */
        /* <DEDUP_REMOVED lines=9> */
[----:B------:R-:W-:-:S03]  /*31c50*/  IMAD.MOV.U32 R5, RZ, RZ, R16 ;  /* 0x000000ffff057224 */ /* 0x000fc600078e0010 */
[----:B------:R-:W4:Y:S01]  /*31c60*/  LDL.LU R17, [R1+0x7d4] ;  /* 0x0007d40001117983 */ /* 0x000f220000300800 */
[----:B------:R-:W-:-:S03]  /*31c70*/  IADD3 R27, P3, R27, R202, RZ ;  /* 0x000000ca1b1b7210 */ /* 0x000fc60007f7e0ff */
[----:B------:R1:W-:Y:S01]  /*31c80*/  LDGSTS.E [R3+0x3c00], [R4.64], P1 ;  /* 0x03c0000004037fae */ /* 0x0003e20008921848 */
[----:B---3--:R-:W-:-:S03]  /*31c90*/  IADD3 R6, P4, R6, R202, RZ ;  /* 0x000000ca06067210 */ /* 0x008fc60007f9e0ff */
[----:B------:R-:W3:Y:S04]  /*31ca0*/  LDL.LU R16, [R1+0x790] ;  /* 0x0007900001107983 */ /* 0x000ee80000300800 */
[----:B------:R-:W3:Y:S01]  /*31cb0*/  LDL.LU R7, [R1+0x7cc] ;  /* 0x0007cc0001077983 */ /* 0x000ee20000300800 */
[----:B-1----:R-:W-:-:S04]  /*31cc0*/  SEL R4, RZ, 0x4, !P2 ;  /* 0x00000004ff047807 */ /* 0x002fc80005000000 */
[----:B------:R-:W-:Y:S01]  /*31cd0*/  SEL R4, R4, RZ, !P0 ;  /* 0x000000ff04047207 */ /* 0x000fe20004000000 */
[----:B--2---:R-:W-:-:S03]  /*31ce0*/  IMAD.X R28, R28, 0x1, R0, P3 ;  /* 0x000000011c1c7824 */ /* 0x004fc600018e0600 */
[----:B------:R-:W-:Y:S01]  /*31cf0*/  ISETP.NE.U32.AND P2, PT, R4, RZ, PT ;  /* 0x000000ff0400720c */ /* 0x000fe20003f45070 */
[----:B------:R-:W-:Y:S02]  /*31d00*/  IMAD.MOV.U32 R4, RZ, RZ, R27 ;  /* 0x000000ffff047224 */ /* 0x000fe400078e001b */
[----:B------:R-:W-:Y:S01]  /*31d10*/  IMAD.MOV.U32 R5, RZ, RZ, R28 ;  /* 0x000000ffff057224 */ /* 0x000fe200078e001c */
[----:B------:R-:W-:Y:S01]  /*31d20*/  STL [R1+0x854], R27 ;  /* 0x0008541b01007387 */ /* 0x000fe20000100800 */
[----:B------:R-:W-:-:S03]  /*31d30*/  IMAD.X R24, R24, 0x1, R0, P4 ;  /* 0x0000000118187824 */ /* 0x000fc600020e0600 */
[----:B------:R-:W-:Y:S04]  /*31d40*/  STL [R1+0x818], R28 ;  /* 0x0008181c01007387 */ /* 0x000fe80000100800 */
[----:B------:R1:W-:Y:S04]  /*31d50*/  STL [R1+0x84c], R6 ;  /* 0x00084c0601007387 */ /* 0x0003e80000100800 */
[----:B------:R2:W-:Y:S04]  /*31d60*/  LDGSTS.E [R3+0x3e00], [R4.64], P1 ;  /* 0x03e0000004037fae */ /* 0x0005e80008921848 */
[----:B------:R-:W-:Y:S01]  /*31d70*/  STL [R1+0x810], R24 ;  /* 0x0008101801007387 */ /* 0x000fe20000100800 */
[----:B--2---:R-:W-:-:S03]  /*31d80*/  IMAD.MOV.U32 R4, RZ, RZ, R6 ;  /* 0x000000ffff047224 */ /* 0x004fc600078e0006 */
[----:B-1----:R-:W2:Y:S01]  /*31d90*/  LDL.LU R6, [R1+0x794] ;  /* 0x0007940001067983 */ /* 0x002ea20000300800 */
[----:B------:R-:W-:Y:S01]  /*31da0*/  IMAD.MOV.U32 R5, RZ, RZ, R24 ;  /* 0x000000ffff057224 */ /* 0x000fe200078e0018 */
[----:B------:R-:W-:Y:S02]  /*31db0*/  ISETP.GT.AND P1, PT, R2, 0x17, PT ;  /* 0x000000170200780c */ /* 0x000fe40003f24270 */
[----:B------:R-:W-:Y:S02]  /*31dc0*/  IADD3 R22, P3, R22, R202, RZ ;  /* 0x000000ca16167210 */ /* 0x000fe40007f7e0ff */
[----:B------:R1:W-:Y:S03]  /*31dd0*/  LDGSTS.E [R3+0x4c00], [R4.64], P2 ;  /* 0x04c0000004037fae */ /* 0x0003e60009121848 */
[----:B------:R-:W-:Y:S01]  /*31de0*/  IMAD.X R23, R23, 0x1, R0, P3 ;  /* 0x0000000117177824 */ /* 0x000fe200018e0600 */
[----:B-1----:R-:W-:-:S04]  /*31df0*/  SEL R4, RZ, 0x4, !P1 ;  /* 0x00000004ff047807 */ /* 0x002fc80004800000 */
[----:B------:R-:W-:Y:S01]  /*31e00*/  SEL R4, R4, RZ, !P0 ;  /* 0x000000ff04047207 */ /* 0x000fe20004000000 */
[----:B------:R-:W-:-:S03]  /*31e10*/  IMAD.MOV.U32 R5, RZ, RZ, R23 ;  /* 0x000000ffff057224 */ /* 0x000fc600078e0017 */
[----:B------:R-:W-:Y:S01]  /*31e20*/  ISETP.NE.U32.AND P1, PT, R4, RZ, PT ;  /* 0x000000ff0400720c */ /* 0x000fe20003f25070 */
[----:B------:R-:W-:Y:S01]  /*31e30*/  IMAD.MOV.U32 R4, RZ, RZ, R22 ;  /* 0x000000ffff047224 */ /* 0x000fe200078e0016 */
[----:B------:R-:W-:-:S04]  /*31e40*/  IADD3 R19, P4, R19, R202, RZ ;  /* 0x000000ca13137210 */ /* 0x000fc80007f9e0ff */
[----:B------:R1:W-:Y:S01]  /*31e50*/  LDGSTS.E [R3+0x4e00], [R4.64], P2 ;  /* 0x04e0000004037fae */ /* 0x0003e20009121848 */
[----:B------:R-:W-:Y:S01]  /*31e60*/  IMAD.X R21, R21, 0x1, R0, P4 ;  /* 0x0000000115157824 */ /* 0x000fe200020e0600 */
        /* <DEDUP_REMOVED lines=10> */
[----:B------:R1:W-:Y:S01]  /*31f10*/  STL [R1+0x7d0], R21 ;  /* 0x0007d01501007387 */ /* 0x0003e20000100800 */
[----:B----4-:R-:W-:-:S05]  /*31f20*/  IADD3 R17, P3, R17, R202, RZ ;  /* 0x000000ca11117210 */ /* 0x010fca0007f7e0ff */
[----:B------:R-:W-:Y:S02]  /*31f30*/  IMAD.X R18, R18, 0x1, R0, P3 ;  /* 0x0000000112127824 */ /* 0x000fe400018e0600 */
[----:B------:R-:W-:Y:S01]  /*31f40*/  IMAD.MOV.U32 R4, RZ, RZ, R17 ;  /* 0x000000ffff047224 */ /* 0x000fe200078e0011 */
[----:B---3--:R-:W-:Y:S02]  /*31f50*/  IADD3 R7, P4, R7, R202, RZ ;  /* 0x000000ca07077210 */ /* 0x008fe40007f9e0ff */
[----:B------:R-:W-:-:S03]  /*31f60*/  MOV R5, R18 ;  /* 0x0000001200057202 */ /* 0x000fc60000000f00 */
[----:B------:R-:W-:Y:S02]  /*31f70*/  IMAD.X R16, R16, 0x1, R0, P4 ;  /* 0x0000000110107824 */ /* 0x000fe400020e0600 */
[----:B------:R3:W-:Y:S01]  /*31f80*/  LDGSTS.E [R3+0x5e00], [R4.64], P1 ;  /* 0x05e0000004037fae */ /* 0x0007e20008921848 */
[----:B------:R-:W-:-:S03]  /*31f90*/  ISETP.GT.AND P1, PT, R2, 0x1f, PT ;  /* 0x0000001f0200780c */ /* 0x000fc60003f24270 */
[----:B------:R-:W-:Y:S01]  /*31fa0*/  STL [R1+0x7d4], R17 ;  /* 0x0007d41101007387 */ /* 0x000fe20000100800 */
[----:B---3--:R-:W-:Y:S02]  /*31fb0*/  IMAD.MOV.U32 R4, RZ, RZ, R7 ;  /* 0x000000ffff047224 */ /* 0x008fe400078e0007 */
[----:B------:R-:W-:Y:S01]  /*31fc0*/  IMAD.MOV.U32 R5, RZ, RZ, R16 ;  /* 0x000000ffff057224 */ /* 0x000fe200078e0010 */
[----:B------:R3:W-:Y:S04]  /*31fd0*/  STL [R1+0x798], R18 ;  /* 0x0007981201007387 */ /* 0x0007e80000100800 */
[----:B------:R4:W-:Y:S04]  /*31fe0*/  LDGSTS.E [R3+0x6c00], [R4.64], P2 ;  /* 0x06c0000004037fae */ /* 0x0009e80009121848 */
[----:B------:R-:W-:Y:S04]  /*31ff0*/  STL [R1+0x7cc], R7 ;  /* 0x0007cc0701007387 */ /* 0x000fe80000100800 */
[----:B------:R-:W-:Y:S01]  /*32000*/  STL [R1+0x790], R16 ;  /* 0x0007901001007387 */ /* 0x000fe20000100800 */
[----:B----4-:R-:W-:-:S02]  /*32010*/  SEL R4, RZ, 0x4, !P1 ;  /* 0x00000004ff047807 */ /* 0x010fc40004800000 */
[----:B--2---:R-:W-:Y:S02]  /*32020*/  IADD3 R6, P3, R6, R202, RZ ;  /* 0x000000ca06067210 */ /* 0x004fe40007f7e0ff */
[----:B------:R-:W-:-:S03]  /*32030*/  SEL R4, R4, RZ, !P0 ;  /* 0x000000ff04047207 */ /* 0x000fc60004000000 */
[----:B------:R2:W-:Y:S04]  /*32040*/  STL [R1+0x794], R6 ;  /* 0x0007940601007387 */ /* 0x0005e80000100800 */
[----:B-1----:R-:W4:Y:S04]  /*32050*/  LDL.LU R21, [R1] ;  /* 0x0000000001157983 */ /* 0x002f280000300800 */
[----:B------:R-:W4:Y:S01]  /*32060*/  LDL.LU R19, [R1+0x4] ;  /* 0x0000040001137983 */ /* 0x000f220000300800 */
[----:B------:R-:W-:Y:S01]  /*32070*/  ISETP.NE.U32.AND P1, PT, R4, RZ, PT ;  /* 0x000000ff0400720c */ /* 0x000fe20003f25070 */
[----:B------:R-:W-:-:S02]  /*32080*/  IMAD.MOV.U32 R4, RZ, RZ, R6 ;  /* 0x000000ffff047224 */ /* 0x000fc400078e0006 */
[----:B---3--:R-:W3:Y:S04]  /*32090*/  LDL.LU R18, [R1+0x38] ;  /* 0x0000380001127983 */ /* 0x008ee80000300800 */
[----:B--2---:R-:W2:Y:S01]  /*320a0*/  LDL.LU R6, [R1+0x3c] ;  /* 0x00003c0001067983 */ /* 0x004ea20000300800 */
[--C-:B------:R-:W-:Y:S01]  /*320b0*/  IMAD.X R205, R205, 0x1, R0.reuse, P3 ;  /* 0x00000001cdcd7824 */ /* 0x100fe200018e0600 */
[-C--:B------:R-:W-:Y:S02]  /*320c0*/  IADD3 R219, P4, R219, R202.reuse, RZ ;  /* 0x000000cadbdb7210 */ /* 0x080fe40007f9e0ff */
[----:B------:R-:W3:Y:S01]  /*320d0*/  LDL.LU R23, [R1+0x40] ;  /* 0x0000400001177983 */ /* 0x000ee20000300800 */
[----:B------:R-:W-:Y:S02]  /*320e0*/  IMAD.MOV.U32 R5, RZ, RZ, R205 ;  /* 0x000000ffff057224 */ /* 0x000fe400078e00cd */
[--C-:B------:R-:W-:Y:S01]  /*320f0*/  IMAD.X R218, R218, 0x1, R0.reuse, P4 ;  /* 0x00000001dada7824 */ /* 0x100fe200020e0600 */
[-C--:B------:R-:W-:Y:S01]  /*32100*/  IADD3 R221, P3, R221, R202.reuse, RZ ;  /* 0x000000cadddd7210 */ /* 0x080fe20007f7e0ff */
[----:B------:R-:W3:Y:S04]  /*32110*/  LDL.LU R22, [R1+0x44] ;  /* 0x0000440001167983 */ /* 0x000ee80000300800 */
[----:B------:R1:W-:Y:S01]  /*32120*/  LDGSTS.E [R3+0x6e00], [R4.64], P2 ;  /* 0x06e0000004037fae */ /* 0x0003e20009121848 */
[----:B------:R-:W-:Y:S01]  /*32130*/  ISETP.GT.AND P2, PT, R2, 0x23, PT ;  /* 0x000000230200780c */ /* 0x000fe20003f44270 */
[----:B------:R-:W-:Y:S01]  /*32140*/  IMAD.X R220, R220, 0x1, R0, P3 ;  /* 0x00000001dcdc7824 */ /* 0x000fe200018e0600 */
[----:B------:R-:W-:Y:S01]  /*32150*/  IADD3 R235, P4, R235, R202, RZ ;  /* 0x000000caebeb7210 */ /* 0x000fe20007f9e0ff */
[----:B------:R-:W3:Y:S01]  /*32160*/  LDL.LU R17, [R1+0x78] ;  /* 0x0000780001117983 */ /* 0x000ee20000300800 */
[----:B-1----:R-:W-:-:S02]  /*32170*/  IMAD.MOV.U32 R4, RZ, RZ, R219 ;  /* 0x000000ffff047224 */ /* 0x002fc400078e00db */
[----:B------:R-:W-:Y:S01]  /*32180*/  IMAD.MOV.U32 R5, RZ, RZ, R218 ;  /* 0x000000ffff057224 */ /* 0x000fe200078e00da */
[-C--:B------:R-:W-:Y:S01]  /*32190*/  IADD3 R237, P3, R237, R202.reuse, RZ ;  /* 0x000000caeded7210 */ /* 0x080fe20007f7e0ff */
[--C-:B------:R-:W-:Y:S01]  /*321a0*/  IMAD.X R234, R234, 0x1, R0.reuse, P4 ;  /* 0x00000001eaea7824 */ /* 0x100fe200020e0600 */
[----:B------:R-:W3:Y:S04]  /*321b0*/  LDL.LU R7, [R1+0x7c] ;  /* 0x00007c0001077983 */ /* 0x000ee80000300800 */
[----:B------:R1:W-:Y:S01]  /*321c0*/  LDGSTS.E [R3+0x7c00], [R4.64], P1 ;  /* 0x07c0000004037fae */ /* 0x0003e20008921848 */
[----:B------:R-:W-:Y:S01]  /*321d0*/  IMAD.X R236, R236, 0x1, R0, P3 ;  /* 0x00000001ecec7824 */ /* 0x000fe200018e0600 */
[----:B------:R-:W-:Y:S02]  /*321e0*/  IADD3 R251, P4, R251, R202, RZ ;  /* 0x000000cafbfb7210 */ /* 0x000fe40007f9e0ff */
[----:B------:R-:W3:Y:S01]  /*321f0*/  LDL.LU R27, [R1+0x88] ;  /* 0x00008800011b7983 */ /* 0x000ee20000300800 */
[----:B-1----:R-:W-:Y:S01]  /*32200*/  SEL R4, RZ, 0x4, !P2 ;  /* 0x00000004ff047807 */ /* 0x002fe20005000000 */
[----:B------:R-:W-:-:S02]  /*32210*/  IMAD.MOV.U32 R5, RZ, RZ, R220 ;  /* 0x000000ffff057224 */ /* 0x000fc400078e00dc */
[----:B------:R-:W3:Y:S01]  /*32220*/  LDL.LU R16, [R1+0xc0] ;  /* 0x0000c00001107983 */ /* 0x000ee20000300800 */
[----:B------:R-:W-:-:S04]  /*32230*/  SEL R4, R4, RZ, !P0 ;  /* 0x000000ff04047207 */ /* 0x000fc80004000000 */
[----:B------:R-:W-:Y:S01]  /*32240*/  ISETP.NE.U32.AND P2, PT, R4, RZ, PT ;  /* 0x000000ff0400720c */ /* 0x000fe20003f45070 */
[----:B------:R-:W-:-:S05]  /*32250*/  IMAD.MOV.U32 R4, RZ, RZ, R221 ;  /* 0x000000ffff047224 */ /* 0x000fca00078e00dd */
[----:B------:R1:W-:Y:S01]  /*32260*/  LDGSTS.E [R3+0x7e00], [R4.64], P1 ;  /* 0x07e0000004037fae */ /* 0x0003e20008921848 */
[----:B------:R-:W-:Y:S01]  /*32270*/  ISETP.GT.AND P1, PT, R2, 0x27, PT ;  /* 0x000000270200780c */ /* 0x000fe20003f24270 */
[----:B-1----:R-:W-:Y:S02]  /*32280*/  IMAD.MOV.U32 R4, RZ, RZ, R235 ;  /* 0x000000ffff047224 */ /* 0x002fe400078e00eb */
[----:B------:R-:W-:-:S05]  /*32290*/  IMAD.MOV.U32 R5, RZ, RZ, R234 ;  /* 0x000000ffff057224 */ /* 0x000fca00078e00ea */
[----:B------:R1:W-:Y:S02]  /*322a0*/  LDGSTS.E [R3+0x8c00], [R4.64], P2 ;  /* 0x08c0000004037fae */ /* 0x0003e40009121848 */
[----:B-1----:R-:W-:-:S04]  /*322b0*/  SEL R4, RZ, 0x4, !P1 ;  /* 0x00000004ff047807 */ /* 0x002fc80004800000 */
[----:B------:R-:W-:Y:S02]  /*322c0*/  SEL R4, R4, RZ, !P0 ;  /* 0x000000ff04047207 */ /* 0x000fe40004000000 */
[----:B------:R-:W-:Y:S02]  /*322d0*/  MOV R5, R236 ;  /* 0x000000ec00057202 */ /* 0x000fe40000000f00 */
        /* <DEDUP_REMOVED lines=10> */
[----:B------:R-:W-:Y:S02]  /*32380*/  ISETP.NE.U32.AND P2, PT, R4, RZ, PT ;  /* 0x000000ff0400720c */ /* 0x000fe40003f45070 */
[----:B----4-:R-:W-:-:S05]  /*32390*/  IADD3 R19, P3, R19, R202, RZ ;  /* 0x000000ca13137210 */ /* 0x010fca0007f7e0ff */
[--C-:B------:R-:W-:Y:S01]  /*323a0*/  IMAD.X R21, R21, 0x1, R0.reuse, P3 ;  /* 0x0000000115157824 */ /* 0x100fe200018e0600 */
[----:B--2---:R-:W-:Y:S01]  /*323b0*/  IADD3 R6, P4, R6, R202, RZ ;  /* 0x000000ca06067210 */ /* 0x004fe20007f9e0ff */
[----:B------:R1:W-:Y:S04]  /*323c0*/  STL [R1+0x4], R19 ;  /* 0x0000041301007387 */ /* 0x0003e80000100800 */
[----:B------:R2:W-:Y:S01]  /*323d0*/  STL [R1], R21 ;  /* 0x0000001501007387 */ /* 0x0005e20000100800 */
[----:B---3--:R-:W-:-:S03]  /*323e0*/  IMAD.X R18, R18, 0x1, R0, P4 ;  /* 0x0000000112127824 */ /* 0x008fc600020e0600 */
[----:B------:R-:W-:Y:S04]  /*323f0*/  STL [R1+0x3c], R6 ;  /* 0x00003c0601007387 */ /* 0x000fe80000100800 */
[----:B------:R-:W3:Y:S01]  /*32400*/  LDL.LU R28, [R1+0x84] ;  /* 0x00008400011c7983 */ /* 0x000ee20000300800 */
[----:B------:R-:W-:Y:S02]  /*32410*/  IMAD.MOV.U32 R4, RZ, RZ, R19 ;  /* 0x000000ffff047224 */ /* 0x000fe400078e0013 */
[----:B------:R-:W-:Y:S01]  /*32420*/  IMAD.MOV.U32 R5, RZ, RZ, R21 ;  /* 0x000000ffff057224 */ /* 0x000fe200078e0015 */
[----:B------:R4:W-:Y:S04]  /*32430*/  STL [R1+0x38], R18 ;  /* 0x0000381201007387 */ /* 0x0009e80000100800 */
[----:B-1----:R-:W3:Y:S04]  /*32440*/  LDL.LU R19, [R1+0xbc] ;  /* 0x0000bc0001137983 */ /* 0x002ee80000300800 */
[----:B------:R1:W-:Y:S04]  /*32450*/  LDGSTS.E [R3+0x9e00], [R4.64], P1 ;  /* 0x09e0000004037fae */ /* 0x0003e80008921848 */
[----:B--2---:R-:W2:Y:S01]  /*32460*/  LDL.LU R21, [R1+0xc4] ;  /* 0x0000c40001157983 */ /* 0x004ea20000300800 */
[----:B-1----:R-:W-:-:S03]  /*32470*/  IMAD.MOV.U32 R5, RZ, RZ, R18 ;  /* 0x000000ffff057224 */ /* 0x002fc600078e0012 */
[----:B----4-:R-:W4:Y:S01]  /*32480*/  LDL.LU R18, [R1+0xc8] ;  /* 0x0000c80001127983 */ /* 0x010f220000300800 */
[----:B------:R-:W-:-:S03]  /*32490*/  IMAD.MOV.U32 R4, RZ, RZ, R6 ;  /* 0x000000ffff047224 */ /* 0x000fc600078e0006 */
[----:B------:R-:W2:Y:S04]  /*324a0*/  LDL.LU R24, [R1+0x100] ;  /* 0x0001000001187983 */ /* 0x000ea80000300800 */
        /* <DEDUP_REMOVED lines=8> */
[----:B------:R-:W-:-:S03]  /*32530*/  IMAD.X R17, R17, 0x1, R0, P4 ;  /* 0x0000000111117824 */ /* 0x000fc600020e0600 */
[----:B------:R-:W-:Y:S01]  /*32540*/  ISETP.NE.U32.AND P1, PT, R4, RZ, PT ;  /* 0x000000ff0400720c */ /* 0x000fe20003f25070 */
[----:B------:R-:W-:Y:S02]  /*32550*/  IMAD.MOV.U32 R4, RZ, RZ, R22 ;  /* 0x000000ffff047224 */ /* 0x000fe400078e0016 */
        /* <DEDUP_REMOVED lines=8> */
[----:B------:R-:W-:-:S03]  /*325e0*/  IMAD.MOV.U32 R4, RZ, RZ, R7 ;  /* 0x000000ffff047224 */ /* 0x000fc600078e0007 */
        /* <DEDUP_REMOVED lines=12> */
[----:B---3--:R-:W-:-:S05]  /*326b0*/  IMAD.X R28, R28, 0x1, R0, P3 ;  /* 0x000000011c1c7824 */ /* 0x008fca00018e0600 */
[----:B------:R-:W-:Y:S01]  /*326c0*/  MOV R5, R28 ;  /* 0x0000001c00057202 */ /* 0x000fe20000000f00 */
[----:B------:R-:W-:-:S04]  /*326d0*/  IMAD.X R19, R19, 0x1, R0, P4 ;  /* 0x0000000113137824 */ /* 0x000fc800020e0600 */
[----:B------:R1:W-:Y:S01]  /*326e0*/  LDGSTS.E [R3+0xbe00], [R4.64], P1 ;  /* 0x0be0000004037fae */ /* 0x0003e20008921848 */
[----:B------:R-:W-:-:S03]  /*326f0*/  ISETP.GT.AND P1, PT, R2, 0x37, PT ;  /* 0x000000370200780c */ /* 0x000fc60003f24270 */
[----:B------:R-:W-:Y:S01]  /*32700*/  STL [R1+0x84], R28 ;  /* 0x0000841c01007387 */ /* 0x000fe20000100800 */
[----:B-1----:R-:W-:Y:S02]  /*32710*/  IMAD.MOV.U32 R4, RZ, RZ, R16 ;  /* 0x000000ffff047224 */ /* 0x002fe400078e0010 */
[----:B------:R-:W-:Y:S01]  /*32720*/  IMAD.MOV.U32 R5, RZ, RZ, R19 ;  /* 0x000000ffff057224 */ /* 0x000fe200078e0013 */
[-C--:B----4-:R-:W-:Y:S01]  /*32730*/  IADD3 R18, P3, R18, R202.reuse, RZ ;  /* 0x000000ca12127210 */ /* 0x090fe20007f7e0ff */
[----:B------:R-:W-:Y:S04]  /*32740*/  STL [R1+0xc0], R16 ;  /* 0x0000c01001007387 */ /* 0x000fe80000100800 */
[----:B------:R1:W-:Y:S01]  /*32750*/  LDGSTS.E [R3+0xcc00], [R4.64], P2 ;  /* 0x0cc0000004037fae */ /* 0x0003e20009121848 */
[----:B--2---:R-:W-:Y:S01]  /*32760*/  IMAD.X R21, R21, 0x1, R0, P3 ;  /* 0x0000000115157824 */ /* 0x004fe200018e0600 */
[----:B------:R-:W-:-:S02]  /*32770*/  IADD3 R6, P4, R6, R202, RZ ;  /* 0x000000ca06067210 */ /* 0x000fc40007f9e0ff */
[----:B------:R2:W-:Y:S03]  /*32780*/  STL [R1+0xbc], R19 ;  /* 0x0000bc1301007387 */ /* 0x0005e60000100800 */
[----:B------:R-:W-:Y:S01]  /*32790*/  IMAD.X R24, R24, 0x1, R0, P4 ;  /* 0x0000000118187824 */ /* 0x000fe200020e0600 */
[----:B-1----:R-:W-:Y:S01]  /*327a0*/  SEL R4, RZ, 0x4, !P1 ;  /* 0x00000004ff047807 */ /* 0x002fe20004800000 */
[----:B--2---:R-:W2:Y:S03]  /*327b0*/  LDL.LU R19, [R1+0x14c] ;  /* 0x00014c0001137983 */ /* 0x004ea60000300800 */
[----:B------:R-:W-:Y:S01]  /*327c0*/  SEL R4, R4, RZ, !P0 ;  /* 0x000000ff04047207 */ /* 0x000fe20004000000 */
[----:B------:R-:W3:Y:S01]  /*327d0*/  LDL.LU R16, [R1+0x184] ;  /* 0x0001840001107983 */ /* 0x000ee20000300800 */
[----:B------:R-:W-:-:S03]  /*327e0*/  IMAD.MOV.U32 R5, RZ, RZ, R21 ;  /* 0x000000ffff057224 */ /* 0x000fc600078e0015 */
[----:B------:R-:W-:Y:S01]  /*327f0*/  STL [R1+0xc8], R18 ;  /* 0x0000c81201007387 */ /* 0x000fe20000100800 */
[----:B------:R-:W-:-:S03]  /*32800*/  ISETP.NE.U32.AND P1, PT, R4, RZ, PT ;  /* 0x000000ff0400720c */ /* 0x000fc60003f25070 */
[----:B------:R1:W-:Y:S01]  /*32810*/  STL [R1+0xc4], R21 ;  /* 0x0000c41501007387 */ /* 0x0003e20000100800 */
[----:B------:R-:W-:-:S03]  /*32820*/  IMAD.MOV.U32 R4, RZ, RZ, R18 ;  /* 0x000000ffff047224 */ /* 0x000fc600078e0012 */
[----:B------:R4:W-:Y:S04]  /*32830*/  STL [R1+0x104], R6 ;  /* 0x0001040601007387 */ /* 0x0009e80000100800 */
[----:B------:R4:W-:Y:S04]  /*32840*/  LDGSTS.E [R3+0xce00], [R4.64], P2 ;  /* 0x0ce0000004037fae */ /* 0x0009e80009121848 */
[----:B-1----:R-:W3:Y:S04]  /*32850*/  LDL.LU R21, [R1+0x148] ;  /* 0x0001480001157983 */ /* 0x002ee80000300800 */
[----:B------:R-:W-:Y:S04]  /*32860*/  STL [R1+0x100], R24 ;  /* 0x0001001801007387 */ /* 0x000fe80000100800 */
[----:B------:R-:W3:Y:S01]  /*32870*/  LDL.LU R18, [R1+0x180] ;  /* 0x0001800001127983 */ /* 0x000ee20000300800 */
[----:B----4-:R-:W-:-:S02]  /*32880*/  IMAD.MOV.U32 R4, RZ, RZ, R6 ;  /* 0x000000ffff047224 */ /* 0x010fc400078e0006 */
[----:B------:R-:W-:Y:S01]  /*32890*/  IMAD.MOV.U32 R5, RZ, RZ, R24 ;  /* 0x000000ffff057224 */ /* 0x000fe200078e0018 */
[----:B------:R-:W-:Y:S01]  /*328a0*/  ISETP.GT.AND P2, PT, R2, 0x3b, PT ;  /* 0x0000003b0200780c */ /* 0x000fe20003f44270 */
[----:B------:R-:W4:Y:S04]  /*328b0*/  LDL.LU R27, [R1+0x18c] ;  /* 0x00018c00011b7983 */ /* 0x000f280000300800 */
[----:B------:R1:W-:Y:S01]  /*328c0*/  LDGSTS.E [R3+0xdc00], [R4.64], P1 ;  /* 0x0dc0000004037fae */ /* 0x0003e20008921848 */
[----:B------:R-:W-:-:S03]  /*328d0*/  IADD3 R22, P3, R22, R202, RZ ;  /* 0x000000ca16167210 */ /* 0x000fc60007f7e0ff */
[----:B------:R-:W4:Y:S02]  /*328e0*/  LDL.LU R6, [R1+0x1c4] ;  /* 0x0001c40001067983 */ /* 0x000f240000300800 */
[----:B------:R-:W-:Y:S02]  /*328f0*/  IMAD.X R23, R23, 0x1, R0, P3 ;  /* 0x0000000117177824 */ /* 0x000fe400018e0600 */
[----:B------:R1:W-:Y:S02]  /*32900*/  STL [R1+0x10c], R22 ;  /* 0x00010c1601007387 */ /* 0x0003e40000100800 */
[----:B-1----:R-:W-:Y:S02]  /*32910*/  SEL R4, RZ, 0x4, !P2 ;  /* 0x00000004ff047807 */ /* 0x002fe40005000000 */
[----:B------:R-:W-:Y:S01]  /*32920*/  IADD3 R7, P4, R7, R202, RZ ;  /* 0x000000ca07077210 */ /* 0x000fe20007f9e0ff */
[----:B------:R1:W-:Y:S01]  /*32930*/  STL [R1+0x108], R23 ;  /* 0x0001081701007387 */ /* 0x0003e20000100800 */
        /* <DEDUP_REMOVED lines=8> */
[----:B------:R-:W4:Y:S04]  /*329c0*/  LDL.LU R22, [R1+0x1c0] ;  /* 0x0001c00001167983 */ /* 0x000f280000300800 */
[----:B------:R1:W-:Y:S04]  /*329d0*/  LDGSTS.E [R3+0xde00], [R4.64], P1 ;  /* 0x0de0000004037fae */ /* 0x0003e80008921848 */
[----:B-1----:R-:W4:Y:S01]  /*329e0*/  LDL.LU R23, [R1+0x1c8] ;  /* 0x0001c80001177983 */ /* 0x002f220000300800 */
[----:B------:R-:W-:-:S03]  /*329f0*/  IMAD.MOV.U32 R5, RZ, RZ, R17 ;  /* 0x000000ffff057224 */ /* 0x000fc600078e0011 */
[----:B------:R-:W4:Y:S01]  /*32a00*/  LDL.LU R17, [R1+0x1cc] ;  /* 0x0001cc0001117983 */ /* 0x000f220000300800 */
[----:B------:R-:W-:-:S03]  /*32a10*/  IMAD.MOV.U32 R4, RZ, RZ, R7 ;  /* 0x000000ffff047224 */ /* 0x000fc600078e0007 */
[----:B------:R-:W4:Y:S01]  /*32a20*/  LDL.LU R24, [R1+0x200] ;  /* 0x0002000001187983 */ /* 0x000f220000300800 */
[----:B------:R-:W-:-:S03]  /*32a30*/  ISETP.GT.AND P1, PT, R2, 0x3f, PT ;  /* 0x0000003f0200780c */ /* 0x000fc60003f24270 */
[----:B------:R-:W4:Y:S04]  /*32a40*/  LDL.LU R7, [R1+0x204] ;  /* 0x0002040001077983 */ /* 0x000f280000300800 */
[----:B------:R1:W-:Y:S02]  /*32a50*/  LDGSTS.E [R3+0xec00], [R4.64], P2 ;  /* 0x0ec0000004037fae */ /* 0x0003e40009121848 */
[----:B-1----:R-:W-:-:S04]  /*32a60*/  SEL R4, RZ, 0x4, !P1 ;  /* 0x00000004ff047807 */ /* 0x002fc80004800000 */
[----:B------:R-:W-:-:S04]  /*32a70*/  SEL R4, R4, RZ, !P0 ;  /* 0x000000ff04047207 */ /* 0x000fc80004000000 */
[----:B------:R-:W-:Y:S02]  /*32a80*/  ISETP.NE.U32.AND P1, PT, R4, RZ, PT ;  /* 0x000000ff0400720c */ /* 0x000fe40003f25070 */
[-C--:B--2---:R-:W-:Y:S02]  /*32a90*/  IADD3 R19, P3, R19, R202.reuse, RZ ;  /* 0x000000ca13137210 */ /* 0x084fe40007f7e0ff */
[----:B---3--:R-:W-:-:S03]  /*32aa0*/  IADD3 R16, P4, R16, R202, RZ ;  /* 0x000000ca10107210 */ /* 0x008fc60007f9e0ff */
[----:B------:R-:W-:Y:S01]  /*32ab0*/  STL [R1+0x14c], R19 ;  /* 0x00014c1301007387 */ /* 0x000fe20000100800 */
[----:B------:R-:W-:Y:S02]  /*32ac0*/  IMAD.MOV.U32 R4, RZ, RZ, R19 ;  /* 0x000000ffff047224 */ /* 0x000fe400078e0013 */
[----:B------:R-:W-:-:S05]  /*32ad0*/  IMAD.X R21, R21, 0x1, R0, P3 ;  /* 0x0000000115157824 */ /* 0x000fca00018e0600 */
[----:B------:R1:W-:Y:S01]  /*32ae0*/  STL [R1+0x148], R21 ;  /* 0x0001481501007387 */ /* 0x0003e20000100800 */
[----:B------:R-:W-:-:S03]  /*32af0*/  IMAD.X R18, R18, 0x1, R0, P4 ;  /* 0x0000000112127824 */ /* 0x000fc600020e0600 */
[----:B------:R-:W-:Y:S01]  /*32b00*/  STL [R1+0x184], R16 ;  /* 0x0001841001007387 */ /* 0x000fe20000100800 */
[----:B------:R-:W-:-:S03]  /*32b10*/  MOV R5, R21 ;  /* 0x0000001500057202 */ /* 0x000fc60000000f00 */
[----:B------:R2:W-:Y:S04]  /*32b20*/  STL [R1+0x180], R18 ;  /* 0x0001801201007387 */ /* 0x0005e80000100800 */
[----:B-1----:R-:W3:Y:S04]  /*32b30*/  LDL.LU R21, [R1+0x208] ;  /* 0x0002080001157983 */ /* 0x002ee80000300800 */
[----:B------:R-:W3:Y:S04]  /*32b40*/  LDL.LU R19, [R1+0x20c] ;  /* 0x00020c0001137983 */ /* 0x000ee80000300800 */
[----:B------:R1:W-:Y:S02]  /*32b50*/  LDGSTS.E [R3+0xee00], [R4.64], P2 ;  /* 0x0ee0000004037fae */ /* 0x0003e40009121848 */
[----:B-1----:R-:W-:-:S02]  /*32b60*/  IMAD.MOV.U32 R5, RZ, RZ, R18 ;  /* 0x000000ffff057224 */ /* 0x002fc400078e0012 */
[----:B------:R-:W-:Y:S01]  /*32b70*/  IMAD.MOV.U32 R4, RZ, RZ, R16 ;  /* 0x000000ffff047224 */ /* 0x000fe200078e0010 */
[----:B--2---:R-:W2:Y:S04]  /*32b80*/  LDL.LU R18, [R1+0x240] ;  /* 0x0002400001127983 */ /* 0x004ea80000300800 */
[----:B------:R-:W2:Y:S01]  /*32b90*/  LDL.LU R16, [R1+0x244] ;  /* 0x0002440001107983 */ /* 0x000ea20000300800 */
[----:B------:R-:W-:-:S03]  /*32ba0*/  ISETP.GT.AND P2, PT, R2, 0x43, PT ;  /* 0x000000430200780c */ /* 0x000fc60003f44270 */
[----:B------:R1:W-:Y:S01]  /*32bb0*/  LDGSTS.E [R3+0xfc00], [R4.64], P1 ;  /* 0x0fc0000004037fae */ /* 0x0003e20008921848 */
[-C--:B----4-:R-:W-:Y:S02]  /*32bc0*/  IADD3 R27, P3, R27, R202.reuse, RZ ;  /* 0x000000ca1b1b7210 */ /* 0x090fe40007f7e0ff */
        /* <DEDUP_REMOVED lines=12> */
[----:B------:R-:W-:Y:S01]  /*32c90*/  IADD3 R7, P4, R7, R202, RZ ;  /* 0x000000ca07077210 */ /* 0x000fe20007f9e0ff */
[----:B------:R-:W-:Y:S02]  /*32ca0*/  IMAD.X R23, R23, 0x1, R0, P3 ;  /* 0x0000000117177824 */ /* 0x000fe400018e0600 */
        /* <DEDUP_REMOVED lines=8> */
[----:B----4-:R-:W4:Y:S01]  /*32d30*/  LDL.LU R22, [R1+0x24c] ;  /* 0x00024c0001167983 */ /* 0x010f220000300800 */
[----:B------:R-:W-:Y:S01]  /*32d40*/  IMAD.MOV.U32 R5, RZ, RZ, R23 ;  /* 0x000000ffff057224 */ /* 0x000fe200078e0017 */
[----:B------:R-:W-:Y:S02]  /*32d50*/  SEL R4, R4, RZ, !P0 ;  /* 0x000000ff04047207 */ /* 0x000fe40004000000 */
        /* <DEDUP_REMOVED lines=23> */
[----:B------:R-:W-:Y:S01]  /*32ed0*/  IMAD.MOV.U32 R4, RZ, RZ, R19 ;  /* 0x000000ffff047224 */ /* 0x000fe200078e0013 */
[----:B------:R-:W-:-:S05]  /*32ee0*/  MOV R5, R21 ;  /* 0x0000001500057202 */ /* 0x000fca0000000f00 */
[----:B------:R1:W-:Y:S01]  /*32ef0*/  LDGSTS.E [R3+0x11e00], [R4.64], P1 ;  /* 0x11e0000004037fae */ /* 0x0003e20008921848 */
[----:B--2---:R-:W-:-:S05]  /*32f00*/  IADD3 R16, P4, R16, R202, RZ ;  /* 0x000000ca10107210 */ /* 0x004fca0007f9e0ff */
[----:B------:R-:W-:Y:S01]  /*32f10*/  STL [R1+0x244], R16 ;  /* 0x0002441001007387 */ /* 0x000fe20000100800 */
[----:B------:R-:W-:-:S03]  /*32f20*/  IMAD.X R18, R18, 0x1, R0, P4 ;  /* 0x0000000112127824 */ /* 0x000fc600020e0600 */
[----:B------:R-:W2:Y:S04]  /*32f30*/  LDL.LU R28, [R1+0x288] ;  /* 0x00028800011c7983 */ /* 0x000ea80000300800 */
[----:B------:R3:W-:Y:S01]  /*32f40*/  STL [R1+0x240], R18 ;  /* 0x0002401201007387 */ /* 0x0007e20000100800 */
[----:B-1----:R-:W-:-:S03]  /*32f50*/  IMAD.MOV.U32 R5, RZ, RZ, R18 ;  /* 0x000000ffff057224 */ /* 0x002fc600078e0012 */
[----:B------:R-:W2:Y:S04]  /*32f60*/  LDL.LU R19, [R1+0x2c0] ;  /* 0x0002c00001137983 */ /* 0x000ea80000300800 */
        /* <DEDUP_REMOVED lines=9> */
[-C--:B----4-:R-:W-:Y:S02]  /*33000*/  IADD3 R22, P3, R22, R202.reuse, RZ ;  /* 0x000000ca16167210 */ /* 0x090fe40007f7e0ff */
[----:B------:R-:W-:Y:S02]  /*33010*/  IADD3 R6, P4, R6, R202, RZ ;  /* 0x000000ca06067210 */ /* 0x000fe40007f9e0ff */
[----:B------:R-:W-:Y:S01]  /*33020*/  ISETP.NE.U32.AND P1, PT, R4, RZ, PT ;  /* 0x000000ff0400720c */ /* 0x000fe20003f25070 */
        /* <DEDUP_REMOVED lines=11> */
[----:B----4-:R-:W-:-:S03]  /*330e0*/  IMAD.MOV.U32 R4, RZ, RZ, R6 ;  /* 0x000000ffff047224 */ /* 0x010fc600078e0006 */
[----:B------:R-:W4:Y:S01]  /*330f0*/  LDL.LU R22, [R1+0x30c] ;  /* 0x00030c0001167983 */ /* 0x000f220000300800 */
[----:B------:R-:W-:Y:S01]  /*33100*/  IMAD.MOV.U32 R5, RZ, RZ, R17 ;  /* 0x000000ffff057224 */ /* 0x000fe200078e0011 */
[-C--:B------:R-:W-:Y:S02]  /*33110*/  IADD3 R27, P3, R27, R202.reuse, RZ ;  /* 0x000000ca1b1b7210 */ /* 0x080fe40007f7e0ff */
[----:B------:R-:W4:Y:S04]  /*33120*/  LDL.LU R17, [R1+0x340] ;  /* 0x0003400001117983 */ /* 0x000f280000300800 */
[----:B------:R1:W-:Y:S04]  /*33130*/  LDGSTS.E [R3+0x13c00], [R4.64], P1 ;  /* 0x13c0000004037fae */ /* 0x0003e80008921848 */
[----:B------:R-:W4:Y:S01]  /*33140*/  LDL.LU R6, [R1+0x344] ;  /* 0x0003440001067983 */ /* 0x000f220000300800 */
        /* <DEDUP_REMOVED lines=23> */
[----:B------:R-:W-:-:S03]  /*332c0*/  MOV R5, R21 ;  /* 0x0000001500057202 */ /* 0x000fc60000000f00 */
[----:B------:R-:W3:Y:S01]  /*332d0*/  LDL.LU R7, [R1+0x384] ;  /* 0x0003840001077983 */ /* 0x000ee20000300800 */
[----:B------:R-:W-:-:S03]  /*332e0*/  SEL R4, R4, RZ, !P0 ;  /* 0x000000ff04047207 */ /* 0x000fc60004000000 */
        /* <DEDUP_REMOVED lines=13> */
[----:B------:R-:W3:Y:S04]  /*333c0*/  LDL.LU R16, [R1+0x3c4] ;  /* 0x0003c40001107983 */ /* 0x000ee80000300800 */
[----:B------:R1:W-:Y:S01]  /*333d0*/  LDGSTS.E [R3+0x15c00], [R4.64], P1 ;  /* 0x15c0000004037fae */ /* 0x0003e20008921848 */
[----:B----4-:R-:W-:Y:S02]  /*333e0*/  IADD3 R22, P3, R22, R202, RZ ;  /* 0x000000ca16167210 */ /* 0x010fe40007f7e0ff */
        /* <DEDUP_REMOVED lines=14> */
[----:B------:R1:W-:Y:S04]  /*334d0*/  LDGSTS.E [R3+0x15e00], [R4.64], P1 ;  /* 0x15e0000004037fae */ /* 0x0003e80008921848 */
[----:B------:R-:W2:Y:S01]  /*334e0*/  LDL.LU R24, [R1+0x3c8] ;  /* 0x0003c80001187983 */ /* 0x000ea20000300800 */
[----:B------:R-:W-:Y:S01]  /*334f0*/  ISETP.GT.AND P1, PT, R2, 0x5f, PT ;  /* 0x0000005f0200780c */ /* 0x000fe20003f24270 */
[----:B-1----:R-:W-:-:S02]  /*33500*/  IMAD.MOV.U32 R5, RZ, RZ, R17 ;  /* 0x000000ffff057224 */ /* 0x002fc400078e0011 */
[----:B------:R-:W2:Y:S01]  /*33510*/  LDL.LU R17, [R1+0x3cc] ;  /* 0x0003cc0001117983 */ /* 0x000ea20000300800 */
[----:B------:R-:W-:-:S03]  /*33520*/  IMAD.MOV.U32 R4, RZ, RZ, R6 ;  /* 0x000000ffff047224 */ /* 0x000fc600078e0006 */
[----:B------:R-:W2:Y:S04]  /*33530*/  LDL.LU R23, [R1+0x400] ;  /* 0x0004000001177983 */ /* 0x000ea80000300800 */
[----:B------:R-:W2:Y:S04]  /*33540*/  LDL.LU R6, [R1+0x404] ;  /* 0x0004040001067983 */ /* 0x000ea80000300800 */
[----:B------:R1:W-:Y:S02]  /*33550*/  LDGSTS.E [R3+0x16c00], [R4.64], P2 ;  /* 0x16c0000004037fae */ /* 0x0003e40009121848 */
[----:B-1----:R-:W-:-:S04]  /*33560*/  SEL R4, RZ, 0x4, !P1 ;  /* 0x00000004ff047807 */ /* 0x002fc80004800000 */
[----:B------:R-:W-:-:S04]  /*33570*/  SEL R4, R4, RZ, !P0 ;  /* 0x000000ff04047207 */ /* 0x000fc80004000000 */
[----:B------:R-:W-:Y:S02]  /*33580*/  ISETP.NE.U32.AND P1, PT, R4, RZ, PT ;  /* 0x000000ff0400720c */ /* 0x000fe40003f25070 */
[-C--:B--2---:R-:W-:Y:S02]  /*33590*/  IADD3 R19, P3, R19, R202.reuse, RZ ;  /* 0x000000ca13137210 */ /* 0x084fe40007f7e0ff */
[----:B---3--:R-:W-:-:S03]  /*335a0*/  IADD3 R7, P4, R7, R202, RZ ;  /* 0x000000ca07077210 */ /* 0x008fc60007f9e0ff */
        /* <DEDUP_REMOVED lines=9> */
[----:B-1----:R-:W4:Y:S01]  /*33640*/  LDL.LU R21, [R1+0x408] ;  /* 0x0004080001157983 */ /* 0x002f220000300800 */
[----:B---3--:R-:W-:-:S03]  /*33650*/  IMAD.MOV.U32 R4, RZ, RZ, R7 ;  /* 0x000000ffff047224 */ /* 0x008fc600078e0007 */
[----:B--2---:R-:W2:Y:S01]  /*33660*/  LDL.LU R7, [R1+0x40c] ;  /* 0x00040c0001077983 */ /* 0x004ea20000300800 */
[----:B------:R-:W-:-:S03]  /*33670*/  IMAD.MOV.U32 R5, RZ, RZ, R18 ;  /* 0x000000ffff057224 */ /* 0x000fc600078e0012 */
[----:B------:R-:W3:Y:S04]  /*33680*/  LDL.LU R19, [R1+0x440] ;  /* 0x0004400001137983 */ /* 0x000ee80000300800 */
[----:B------:R-:W3:Y:S01]  /*33690*/  LDL.LU R18, [R1+0x444] ;  /* 0x0004440001127983 */ /* 0x000ee20000300800 */
[----:B------:R-:W-:Y:S02]  /*336a0*/  ISETP.GT.AND P2, PT, R2, 0x63, PT ;  /* 0x000000630200780c */ /* 0x000fe40003f44270 */
[-C--:B------:R-:W-:Y:S01]  /*336b0*/  IADD3 R27, P3, R27, R202.reuse, RZ ;  /* 0x000000ca1b1b7210 */ /* 0x080fe20007f7e0ff */
[----:B------:R1:W-:Y:S01]  /*336c0*/  LDGSTS.E [R3+0x17c00], [R4.64], P1 ;  /* 0x17c0000004037fae */ /* 0x0003e20008921848 */
[----:B------:R-:W-:Y:S02]  /*336d0*/  IADD3 R16, P4, R16, R202, RZ ;  /* 0x000000ca10107210 */ /* 0x000fe40007f9e0ff */
[----:B-1----:R-:W-:-:S04]  /*336e0*/  SEL R4, RZ, 0x4, !P2 ;  /* 0x00000004ff047807 */ /* 0x002fc80005000000 */
[----:B------:R-:W-:Y:S01]  /*336f0*/  SEL R4, R4, RZ, !P0 ;  /* 0x000000ff04047207 */ /* 0x000fe20004000000 */
[----:B------:R-:W-:-:S03]  /*33700*/  IMAD.X R28, R28, 0x1, R0, P3 ;  /* 0x000000011c1c7824 */ /* 0x000fc600018e0600 */
[----:B------:R-:W-:Y:S01]  /*33710*/  ISETP.NE.U32.AND P2, PT, R4, RZ, PT ;  /* 0x000000ff0400720c */ /* 0x000fe20003f45070 */
[----:B------:R-:W-:Y:S01]  /*33720*/  IMAD.MOV.U32 R4, RZ, RZ, R27 ;  /* 0x000000ffff047224 */ /* 0x000fe200078e001b */
[----:B------:R-:W-:Y:S01]  /*33730*/  MOV R5, R28 ;  /* 0x0000001c00057202 */ /* 0x000fe20000000f00 */
[----:B------:R-:W-:-:S04]  /*33740*/  IMAD.X R22, R22, 0x1, R0, P4 ;  /* 0x0000000116167824 */ /* 0x000fc800020e0600 */
[----:B------:R1:W-:Y:S01]  /*33750*/  LDGSTS.E [R3+0x17e00], [R4.64], P1 ;  /* 0x17e0000004037fae */ /* 0x0003e20008921848 */
[----:B------:R-:W-:-:S03]  /*33760*/  ISETP.GT.AND P1, PT, R2, 0x67, PT ;  /* 0x000000670200780c */ /* 0x000fc60003f24270 */
[----:B------:R-:W-:Y:S04]  /*33770*/  STL [R1+0x38c], R27 ;  /* 0x00038c1b01007387 */ /* 0x000fe80000100800 */
[----:B------:R-:W-:Y:S01]  /*33780*/  STL [R1+0x388], R28 ;  /* 0x0003881c01007387 */ /* 0x000fe20000100800 */
[----:B-1----:R-:W-:Y:S02]  /*33790*/  IMAD.MOV.U32 R4, RZ, RZ, R16 ;  /* 0x000000ffff047224 */ /* 0x002fe400078e0010 */
[----:B------:R-:W-:Y:S01]  /*337a0*/  IMAD.MOV.U32 R5, RZ, RZ, R22 ;  /* 0x000000ffff057224 */ /* 0x000fe200078e0016 */
[-C--:B------:R-:W-:Y:S01]  /*337b0*/  IADD3 R17, P3, R17, R202.reuse, RZ ;  /* 0x000000ca11117210 */ /* 0x080fe20007f7e0ff */
[----:B------:R-:W-:Y:S04]  /*337c0*/  STL [R1+0x3c4], R16 ;  /* 0x0003c41001007387 */ /* 0x000fe80000100800 */
[----:B------:R-:W-:Y:S01]  /*337d0*/  IMAD.X R24, R24, 0x1, R0, P3 ;  /* 0x0000000118187824 */ /* 0x000fe200018e0600 */
[----:B------:R1:W-:Y:S01]  /*337e0*/  STL [R1+0x3c0], R22 ;  /* 0x0003c01601007387 */ /* 0x0003e20000100800 */
[----:B------:R-:W-:-:S03]  /*337f0*/  IADD3 R6, P4, R6, R202, RZ ;  /* 0x000000ca06067210 */ /* 0x000fc60007f9e0ff */
[----:B------:R1:W-:Y:S04]  /*33800*/  LDGSTS.E [R3+0x18c00], [R4.64], P2 ;  /* 0x18c0000004037fae */ /* 0x0003e80009121848 */
[----:B-1----:R-:W3:Y:S04]  /*33810*/  LDL.LU R22, [R1+0x44c] ;  /* 0x00044c0001167983 */ /* 0x002ee80000300800 */
[----:B------:R-:W3:Y:S01]  /*33820*/  LDL.LU R16, [R1+0x484] ;  /* 0x0004840001107983 */ /* 0x000ee20000300800 */
[----:B------:R-:W-:-:S03]  /*33830*/  SEL R4, RZ, 0x4, !P1 ;  /* 0x00000004ff047807 */ /* 0x000fc60004800000 */
[----:B------:R-:W-:Y:S01]  /*33840*/  STL [R1+0x3cc], R17 ;  /* 0x0003cc1101007387 */ /* 0x000fe20000100800 */
[----:B------:R-:W-:Y:S01]  /*33850*/  IMAD.MOV.U32 R5, RZ, RZ, R24 ;  /* 0x000000ffff057224 */ /* 0x000fe200078e0018 */
[----:B------:R-:W-:Y:S02]  /*33860*/  SEL R4, R4, RZ, !P0 ;  /* 0x000000ff04047207 */ /* 0x000fe40004000000 */
[----:B------:R1:W-:Y:S01]  /*33870*/  STL [R1+0x3c8], R24 ;  /* 0x0003c81801007387 */ /* 0x0003e20000100800 */
[----:B------:R-:W-:-:S03]  /*33880*/  IMAD.X R23, R23, 0x1, R0, P4 ;  /* 0x0000000117177824 */ /* 0x000fc600020e0600 */
[----:B------:R1:W-:Y:S01]  /*33890*/  STL [R1+0x404], R6 ;  /* 0x0004040601007387 */ /* 0x0003e20000100800 */
[----:B------:R-:W-:-:S03]  /*338a0*/  ISETP.NE.U32.AND P1, PT, R4, RZ, PT ;  /* 0x000000ff0400720c */ /* 0x000fc60003f25070 */
[----:B-1----:R-:W3:Y:S01]  /*338b0*/  LDL.LU R24, [R1+0x448] ;  /* 0x0004480001187983 */ /* 0x002ee20000300800 */
[----:B------:R-:W-:-:S03]  /*338c0*/  IMAD.MOV.U32 R4, RZ, RZ, R17 ;  /* 0x000000ffff047224 */ /* 0x000fc600078e0011 */
        /* <DEDUP_REMOVED lines=8> */
[----:B------:R1:W-:Y:S02]  /*33950*/  LDGSTS.E [R3+0x19c00], [R4.64], P1 ;  /* 0x19c0000004037fae */ /* 0x0003e40008921848 */
[----:B-1----:R-:W-:-:S04]  /*33960*/  SEL R4, RZ, 0x4, !P2 ;  /* 0x00000004ff047807 */ /* 0x002fc80005000000 */
[----:B------:R-:W-:-:S04]  /*33970*/  SEL R4, R4, RZ, !P0 ;  /* 0x000000ff04047207 */ /* 0x000fc80004000000 */
[----:B------:R-:W-:Y:S02]  /*33980*/  ISETP.NE.U32.AND P2, PT, R4, RZ, PT ;  /* 0x000000ff0400720c */ /* 0x000fe40003f45070 */
[----:B--2---:R-:W-:-:S05]  /*33990*/  IADD3 R7, P3, R7, R202, RZ ;  /* 0x000000ca07077210 */ /* 0x004fca0007f7e0ff */
[--C-:B----4-:R-:W-:Y:S01]  /*339a0*/  IMAD.X R21, R21, 0x1, R0.reuse, P3 ;  /* 0x0000000115157824 */ /* 0x110fe200018e0600 */
[----:B---3--:R-:W-:Y:S01]  /*339b0*/  IADD3 R18, P4, R18, R202, RZ ;  /* 0x000000ca12127210 */ /* 0x008fe20007f9e0ff */
[----:B------:R1:W-:Y:S04]  /*339c0*/  STL [R1+0x40c], R7 ;  /* 0x00040c0701007387 */ /* 0x0003e80000100800 */
[----:B------:R-:W-:Y:S01]  /*339d0*/  STL [R1+0x408], R21 ;  /* 0x0004081501007387 */ /* 0x000fe20000100800 */
[----:B------:R-:W-:-:S03]  /*339e0*/  IMAD.X R19, R19, 0x1, R0, P4 ;  /* 0x0000000113137824 */ /* 0x000fc600020e0600 */
[----:B------:R-:W-:Y:S04]  /*339f0*/  STL [R1+0x444], R18 ;  /* 0x0004441201007387 */ /* 0x000fe80000100800 */
[----:B------:R-:W2:Y:S01]  /*33a00*/  LDL.LU R28, [R1+0x488] ;  /* 0x00048800011c7983 */ /* 0x000ea20000300800 */
[----:B------:R-:W-:-:S03]  /*33a10*/  IMAD.MOV.U32 R4, RZ, RZ, R7 ;  /* 0x000000ffff047224 */ /* 0x000fc600078e0007 */
[----:B------:R3:W-:Y:S01]  /*33a20*/  STL [R1+0x440], R19 ;  /* 0x0004401301007387 */ /* 0x0007e20000100800 */
[----:B------:R-:W-:-:S03]  /*33a30*/  IMAD.MOV.U32 R5, RZ, RZ, R21 ;  /* 0x000000ffff057224 */ /* 0x000fc600078e0015 */
[----:B-1----:R-:W4:Y:S04]  /*33a40*/  LDL.LU R7, [R1+0x4c0] ;  /* 0x0004c00001077983 */ /* 0x002f280000300800 */
[----:B------:R1:W-:Y:S02]  /*33a50*/  LDGSTS.E [R3+0x19e00], [R4.64], P1 ;  /* 0x19e0000004037fae */ /* 0x0003e40008921848 */
[----:B-1----:R-:W-:Y:S02]  /*33a60*/  IMAD.MOV.U32 R5, RZ, RZ, R19 ;  /* 0x000000ffff057224 */ /* 0x002fe400078e0013 */
[----:B------:R-:W-:Y:S01]  /*33a70*/  IMAD.MOV.U32 R4, RZ, RZ, R18 ;  /* 0x000000ffff047224 */ /* 0x000fe200078e0012 */
[----:B---3--:R-:W3:Y:S04]  /*33a80*/  LDL.LU R19, [R1+0x4c8] ;  /* 0x0004c80001137983 */ /* 0x008ee80000300800 */
[----:B------:R-:W3:Y:S04]  /*33a90*/  LDL.LU R18, [R1+0x4cc] ;  /* 0x0004cc0001127983 */ /* 0x000ee80000300800 */
[----:B------:R-:W3:Y:S04]  /*33aa0*/  LDL.LU R23, [R1+0x500] ;  /* 0x0005000001177983 */ /* 0x000ee80000300800 */
[----:B------:R-:W3:Y:S01]  /*33ab0*/  LDL.LU R21, [R1+0x504] ;  /* 0x0005040001157983 */ /* 0x000ee20000300800 */
[----:B------:R-:W-:-:S03]  /*33ac0*/  ISETP.GT.AND P1, PT, R2, 0x6f, PT ;  /* 0x0000006f0200780c */ /* 0x000fc60003f24270 */
[----:B------:R1:W-:Y:S01]  /*33ad0*/  LDGSTS.E [R3+0x1ac00], [R4.64], P2 ;  /* 0x1ac0000004037fae */ /* 0x0003e20009121848 */
[-C--:B------:R-:W-:Y:S02]  /*33ae0*/  IADD3 R22, P3, R22, R202.reuse, RZ ;  /* 0x000000ca16167210 */ /* 0x080fe40007f7e0ff */
[----:B-1----:R-:W-:Y:S02]  /*33af0*/  SEL R4, RZ, 0x4, !P1 ;  /* 0x00000004ff047807 */ /* 0x002fe40004800000 */
[----:B------:R-:W-:Y:S02]  /*33b00*/  IADD3 R16, P4, R16, R202, RZ ;  /* 0x000000ca10107210 */ /* 0x000fe40007f9e0ff */
[----:B------:R-:W-:-:S04]  /*33b10*/  SEL R4, R4, RZ, !P0 ;  /* 0x000000ff04047207 */ /* 0x000fc80004000000 */
[----:B------:R-:W-:Y:S01]  /*33b20*/  ISETP.NE.U32.AND P1, PT, R4, RZ, PT ;  /* 0x000000ff0400720c */ /* 0x000fe20003f25070 */
[----:B------:R-:W-:Y:S01]  /*33b30*/  IMAD.MOV.U32 R4, RZ, RZ, R22 ;  /* 0x000000ffff047224 */ /* 0x000fe200078e0016 */
[----:B------:R-:W-:Y:S01]  /*33b40*/  STL [R1+0x44c], R22 ;  /* 0x00044c1601007387 */ /* 0x000fe20000100800 */
[----:B------:R-:W-:-:S05]  /*33b50*/  IMAD.X R24, R24, 0x1, R0, P3 ;  /* 0x0000000118187824 */ /* 0x000fca00018e0600 */
[----:B------:R-:W-:Y:S01]  /*33b60*/  MOV R5, R24 ;  /* 0x0000001800057202 */ /* 0x000fe20000000f00 */
[----:B------:R-:W-:Y:S01]  /*33b70*/  IMAD.X R17, R17, 0x1, R0, P4 ;  /* 0x0000000111117824 */ /* 0x000fe200020e0600 */
[----:B------:R1:W-:Y:S04]  /*33b80*/  STL [R1+0x448], R24 ;  /* 0x0004481801007387 */ /* 0x0003e80000100800 */
[----:B------:R-:W-:Y:S04]  /*33b90*/  STL [R1+0x484], R16 ;  /* 0x0004841001007387 */ /* 0x000fe80000100800 */
[----:B------:R1:W-:Y:S01]  /*33ba0*/  LDGSTS.E [R3+0x1ae00], [R4.64], P2 ;  /* 0x1ae0000004037fae */ /* 0x0003e20009121848 */
[----:B------:R-:W-:-:S03]  /*33bb0*/  ISETP.GT.AND P2, PT, R2, 0x73, PT ;  /* 0x000000730200780c */ /* 0x000fc60003f44270 */
[----:B------:R1:W-:Y:S04]  /*33bc0*/  STL [R1+0x480], R17 ;  /* 0x0004801101007387 */ /* 0x0003e80000100800 */
[----:B-1----:R-:W3:Y:S01]  /*33bd0*/  LDL.LU R24, [R1+0x508] ;  /* 0x0005080001187983 */ /* 0x002ee20000300800 */
[----:B------:R-:W-:-:S03]  /*33be0*/  IMAD.MOV.U32 R4, RZ, RZ, R16 ;  /* 0x000000ffff047224 */ /* 0x000fc600078e0010 */
[----:B------:R-:W3:Y:S01]  /*33bf0*/  LDL.LU R22, [R1+0x50c] ;  /* 0x00050c0001167983 */ /* 0x000ee20000300800 */
[----:B------:R-:W-:Y:S01]  /*33c00*/  IMAD.MOV.U32 R5, RZ, RZ, R17 ;  /* 0x000000ffff057224 */ /* 0x000fe200078e0011 */
[-C--:B------:R-:W-:Y:S02]  /*33c10*/  IADD3 R27, P3, R27, R202.reuse, RZ ;  /* 0x000000ca1b1b7210 */ /* 0x080fe40007f7e0ff */
[----:B------:R-:W3:Y:S04]  /*33c20*/  LDL.LU R17, [R1+0x540] ;  /* 0x0005400001117983 */ /* 0x000ee80000300800 */
[----:B------:R1:W-:Y:S01]  /*33c30*/  LDGSTS.E [R3+0x1bc00], [R4.64], P1 ;  /* 0x1bc0000004037fae */ /* 0x0003e20008921848 */
[----:B------:R-:W-:-:S03]  /*33c40*/  IADD3 R6, P4, R6, R202, RZ ;  /* 0x000000ca06067210 */ /* 0x000fc60007f9e0ff */
[----:B------:R-:W3:Y:S01]  /*33c50*/  LDL.LU R16, [R1+0x544] ;  /* 0x0005440001107983 */ /* 0x000ee20000300800 */
[----:B-1----:R-:W-:-:S04]  /*33c60*/  SEL R4, RZ, 0x4, !P2 ;  /* 0x00000004ff047807 */ /* 0x002fc80005000000 */
[----:B------:R-:W-:-:S04]  /*33c70*/  SEL R4, R4, RZ, !P0 ;  /* 0x000000ff04047207 */ /* 0x000fc80004000000 */
[----:B------:R-:W-:Y:S01]  /*33c80*/  ISETP.NE.U32.AND P2, PT, R4, RZ, PT ;  /* 0x000000ff0400720c */ /* 0x000fe20003f45070 */
[----:B------:R-:W-:Y:S01]  /*33c90*/  IMAD.MOV.U32 R4, RZ, RZ, R27 ;  /* 0x000000ffff047224 */ /* 0x000fe200078e001b */
[----:B------:R-:W-:Y:S01]  /*33ca0*/  STL [R1+0x48c], R27 ;  /* 0x00048c1b01007387 */ /* 0x000fe20000100800 */
[----:B--2---:R-:W-:-:S04]  /*33cb0*/  IMAD.X R28, R28, 0x1, R0, P3 ;  /* 0x000000011c1c7824 */ /* 0x004fc800018e0600 */
[----:B------:R-:W-:Y:S01]  /*33cc0*/  IMAD.MOV.U32 R5, RZ, RZ, R28 ;  /* 0x000000ffff057224 */ /* 0x000fe200078e001c */
[----:B------:R-:W-:Y:S01]  /*33cd0*/  STL [R1+0x488], R28 ;  /* 0x0004881c01007387 */ /* 0x000fe20000100800 */
[----:B----4-:R-:W-:-:S03]  /*33ce0*/  IMAD.X R7, R7, 0x1, R0, P4 ;  /* 0x0000000107077824 */ /* 0x010fc600020e0600 */
[----:B------:R-:W-:Y:S04]  /*33cf0*/  STL [R1+0x4c4], R6 ;  /* 0x0004c40601007387 */ /* 0x000fe80000100800 */
[----:B------:R1:W-:Y:S01]  /*33d00*/  LDGSTS.E [R3+0x1be00], [R4.64], P1 ;  /* 0x1be0000004037fae */ /* 0x0003e20008921848 */
[----:B------:R-:W-:-:S03]  /*33d10*/  ISETP.GT.AND P1, PT, R2, 0x77, PT ;  /* 0x000000770200780c */ /* 0x000fc60003f24270 */
[----:B------:R2:W-:Y:S01]  /*33d20*/  STL [R1+0x4c0], R7 ;  /* 0x0004c00701007387 */ /* 0x0005e20000100800 */
[----:B-1----:R-:W-:Y:S02]  /*33d30*/  IMAD.MOV.U32 R4, RZ, RZ, R6 ;  /* 0x000000ffff047224 */ /* 0x002fe400078e0006 */
[----:B------:R-:W-:Y:S02]  /*33d40*/  IMAD.MOV.U32 R5, RZ, RZ, R7 ;  /* 0x000000ffff057224 */ /* 0x000fe400078e0007 */
[----:B--2---:R-:W2:Y:S04]  /*33d50*/  LDL.LU R7, [R1+0x548] ;  /* 0x0005480001077983 */ /* 0x004ea80000300800 */
[----:B------:R-:W4:Y:S01]  /*33d60*/  LDL.LU R6, [R1+0x54c] ;  /* 0x00054c0001067983 */ /* 0x000f220000300800 */
[----:B---3--:R-:W-:-:S03]  /*33d70*/  IADD3 R18, P3, R18, R202, RZ ;  /* 0x000000ca12127210 */ /* 0x008fc60007f7e0ff */
[----:B------:R1:W-:Y:S01]  /*33d80*/  LDGSTS.E [R3+0x1cc00], [R4.64], P2 ;  /* 0x1cc0000004037fae */ /* 0x0003e20009121848 */
[----:B------:R-:W-:Y:S01]  /*33d90*/  IADD3 R21, P4, R21, R202, RZ ;  /* 0x000000ca15157210 */ /* 0x000fe20007f9e0ff */
[----:B------:R-:W-:Y:S02]  /*33da0*/  IMAD.X R19, R19, 0x1, R0, P3 ;  /* 0x0000000113137824 */ /* 0x000fe400018e0600 */
[----:B------:R3:W-:Y:S01]  /*33db0*/  STL [R1+0x4cc], R18 ;  /* 0x0004cc1201007387 */ /* 0x0007e20000100800 */
[----:B-1----:R-:W-:-:S04]  /*33dc0*/  SEL R4, RZ, 0x4, !P1 ;  /* 0x00000004ff047807 */ /* 0x002fc80004800000 */
[----:B------:R-:W-:Y:S01]  /*33dd0*/  SEL R4, R4, RZ, !P0 ;  /* 0x000000ff04047207 */ /* 0x000fe20004000000 */
[----:B------:R-:W-:Y:S01]  /*33de0*/  IMAD.X R23, R23, 0x1, R0, P4 ;  /* 0x0000000117177824 */ /* 0x000fe200020e0600 */
[----:B------:R1:W-:Y:S01]  /*33df0*/  STL [R1+0x4c8], R19 ;  /* 0x0004c81301007387 */ /* 0x0003e20000100800 */
[----:B------:R-:W-:Y:S01]  /*33e00*/  IMAD.MOV.U32 R5, RZ, RZ, R19 ;  /* 0x000000ffff057224 */ /* 0x000fe200078e0013 */
[----:B------:R-:W-:Y:S01]  /*33e10*/  ISETP.NE.U32.AND P1, PT, R4, RZ, PT ;  /* 0x000000ff0400720c */ /* 0x000fe20003f25070 */
[----:B------:R-:W-:Y:S01]  /*33e20*/  IMAD.MOV.U32 R4, RZ, RZ, R18 ;  /* 0x000000ffff047224 */ /* 0x000fe200078e0012 */
[----:B------:R1:W-:Y:S04]  /*33e30*/  STL [R1+0x504], R21 ;  /* 0x0005041501007387 */ /* 0x0003e80000100800 */
[----:B---3--:R-:W2:Y:S04]  /*33e40*/  LDL.LU R18, [R1+0x584] ;  /* 0x0005840001127983 */ /* 0x008ea80000300800 */
[----:B------:R1:W-:Y:S04]  /*33e50*/  STL [R1+0x500], R23 ;  /* 0x0005001701007387 */ /* 0x0003e80000100800 */
[----:B------:R1:W-:Y:S04]  /*33e60*/  LDGSTS.E [R3+0x1ce00], [R4.64], P2 ;  /* 0x1ce0000004037fae */ /* 0x0003e80009121848 */
[----:B-1----:R-:W2:Y:S01]  /*33e70*/  LDL.LU R19, [R1+0x58c] ;  /* 0x00058c0001137983 */ /* 0x002ea20000300800 */
[----:B------:R-:W-:-:S03]  /*33e80*/  IMAD.MOV.U32 R4, RZ, RZ, R21 ;  /* 0x000000ffff047224 */ /* 0x000fc600078e0015 */
[----:B------:R-:W2:Y:S01]  /*33e90*/  LDL.LU R21, [R1+0x580] ;  /* 0x0005800001157983 */ /* 0x000ea20000300800 */
[----:B------:R-:W-:Y:S01]  /*33ea0*/  IMAD.MOV.U32 R5, RZ, RZ, R23 ;  /* 0x000000ffff057224 */ /* 0x000fe200078e0017 */
[----:B------:R-:W-:Y:S02]  /*33eb0*/  ISETP.GT.AND P2, PT, R2, 0x7b, PT ;  /* 0x0000007b0200780c */ /* 0x000fe40003f44270 */
[----:B------:R-:W2:Y:S04]  /*33ec0*/  LDL.LU R23, [R1+0x588] ;  /* 0x0005880001177983 */ /* 0x000ea80000300800 */
[----:B------:R1:W-:Y:S02]  /*33ed0*/  LDGSTS.E [R3+0x1dc00], [R4.64], P1 ;  /* 0x1dc0000004037fae */ /* 0x0003e40008921848 */
[----:B-1----:R-:W-:-:S02]  /*33ee0*/  SEL R4, RZ, 0x4, !P2 ;  /* 0x00000004ff047807 */ /* 0x002fc40005000000 */
[----:B------:R-:W-:Y:S02]  /*33ef0*/  IADD3 R22, P3, R22, R202, RZ ;  /* 0x000000ca16167210 */ /* 0x000fe40007f7e0ff */
[----:B------:R-:W-:-:S03]  /*33f00*/  SEL R4, R4, RZ, !P0 ;  /* 0x000000ff04047207 */ /* 0x000fc60004000000 */
[----:B------:R-:W-:Y:S01]  /*33f10*/  IMAD.X R24, R24, 0x1, R0, P3 ;  /* 0x0000000118187824 */ /* 0x000fe200018e0600 */
[----:B------:R-:W-:Y:S01]  /*33f20*/  ISETP.NE.U32.AND P2, PT, R4, RZ, PT ;  /* 0x000000ff0400720c */ /* 0x000fe20003f45070 */
[----:B------:R-:W-:Y:S01]  /*33f30*/  IMAD.MOV.U32 R4, RZ, RZ, R22 ;  /* 0x000000ffff047224 */ /* 0x000fe200078e0016 */
[----:B------:R-:W-:Y:S02]  /*33f40*/  IADD3 R16, P4, R16, R202, RZ ;  /* 0x000000ca10107210 */ /* 0x000fe40007f9e0ff */
[----:B------:R-:W-:-:S03]  /*33f50*/  MOV R5, R24 ;  /* 0x0000001800057202 */ /* 0x000fc60000000f00 */
[----:B------:R-:W-:Y:S02]  /*33f60*/  IMAD.X R17, R17, 0x1, R0, P4 ;  /* 0x0000000111117824 */ /* 0x000fe400020e0600 */
        /* <DEDUP_REMOVED lines=15> */
[----:B--2---:R-:W-:Y:S02]  /*34060*/  IMAD.X R7, R7, 0x1, R0, P3 ;  /* 0x0000000107077824 */ /* 0x004fe400018e0600 */
[----:B------:R-:W-:Y:S02]  /*34070*/  IMAD.MOV.U32 R4, RZ, RZ, R6 ;  /* 0x000000ffff047224 */ /* 0x000fe400078e0006 */
[----:B------:R-:W-:Y:S01]  /*34080*/  IMAD.MOV.U32 R5, RZ, RZ, R7 ;  /* 0x000000ffff057224 */ /* 0x000fe200078e0007 */
[----:B------:R1:W-:Y:S04]  /*34090*/  STL [R1+0x54c], R6 ;  /* 0x00054c0601007387 */ /* 0x0003e80000100800 */
[----:B------:R2:W-:Y:S04]  /*340a0*/  LDGSTS.E [R3+0x1ee00], [R4.64], P2 ;  /* 0x1ee0000004037fae */ /* 0x0005e80009121848 */
[----:B------:R4:W-:Y:S04]  /*340b0*/  STL [R1+0x548], R7 ;  /* 0x0005480701007387 */ /* 0x0009e80000100800 */
[----:B------:R-:W3:Y:S04]  /*340c0*/  LDL.LU R22, [R1+0x5d0] ;  /* 0x0005d00001167983 */ /* 0x000ee80000300800 */
[----:B-1----:R-:W3:Y:S01]  /*340d0*/  LDL.LU R6, [R1+0x5d4] ;  /* 0x0005d40001067983 */ /* 0x002ee20000300800 */
[----:B--2---:R-:W-:-:S03]  /*340e0*/  IADD3 R18, P2, R18, R202, RZ ;  /* 0x000000ca12127210 */ /* 0x004fc60007f5e0ff */
[----:B----4-:R-:W2:Y:S04]  /*340f0*/  LDL.LU R7, [R1+0x614] ;  /* 0x0006140001077983 */ /* 0x010ea80000300800 */
[----:B------:R-:W-:Y:S01]  /*34100*/  STL [R1+0x584], R18 ;  /* 0x0005841201007387 */ /* 0x000fe20000100800 */
[----:B------:R-:W-:Y:S01]  /*34110*/  IADD3 R19, P3, R19, R202, RZ ;  /* 0x000000ca13137210 */ /* 0x000fe20007f7e0ff */
[----:B------:R-:W-:-:S04]  /*34120*/  IMAD.X R21, R21, 0x1, R0, P2 ;  /* 0x0000000115157824 */ /* 0x000fc800010e0600 */
[----:B------:R-:W-:Y:S01]  /*34130*/  IMAD.MOV.U32 R5, RZ, RZ, R21 ;  /* 0x000000ffff057224 */ /* 0x000fe200078e0015 */
[----:B------:R1:W-:Y:S04]  /*34140*/  STL [R1+0x580], R21 ;  /* 0x0005801501007387 */ /* 0x0003e80000100800 */
[----:B------:R-:W-:Y:S04]  /*34150*/  STL [R1+0x58c], R19 ;  /* 0x00058c1301007387 */ /* 0x000fe80000100800 */
[----:B-1----:R-:W4:Y:S04]  /*34160*/  LDL.LU R21, [R1+0x610] ;  /* 0x0006100001157983 */ /* 0x002f280000300800 */
[----:B------:R-:W1:Y:S01]  /*34170*/  S2R R200, SR_TID.X ;  /* 0x0000000000c87919 */ /* 0x000e620000002100 */
[----:B------:R-:W-:-:S02]  /*34180*/  IMAD.MOV.U32 R4, RZ, RZ, R18 ;  /* 0x000000ffff047224 */ /* 0x000fc400078e0012 */
[----:B------:R-:W-:-:S03]  /*34190*/  IMAD.X R23, R23, 0x1, R0, P3 ;  /* 0x0000000117177824 */ /* 0x000fc600018e0600 */
[----:B------:R1:W-:Y:S04]  /*341a0*/  LDGSTS.E [R3+0x1fc00], [R4.64], P1 ;  /* 0x1fc0000004037fae */ /* 0x0003e80008921848 */
[----:B------:R1:W-:Y:S04]  /*341b0*/  STL [R1+0x588], R23 ;  /* 0x0005881701007387 */ /* 0x0003e80000100800 */
[----:B------:R-:W4:Y:S01]  /*341c0*/  LDL.LU R24, [R1+0x650] ;  /* 0x0006500001187983 */ /* 0x000f220000300800 */
[----:B-1----:R-:W-:Y:S02]  /*341d0*/  IMAD.MOV.U32 R4, RZ, RZ, R19 ;  /* 0x000000ffff047224 */ /* 0x002fe400078e0013 */
[----:B------:R-:W-:Y:S01]  /*341e0*/  IMAD.MOV.U32 R5, RZ, RZ, R23 ;  /* 0x000000ffff057224 */ /* 0x000fe200078e0017 */
[----:B------:R-:W-:-:S04]  /*341f0*/  LOP3.LUT R18, R200, 0x7f, RZ, 0xc0, !PT ;  /* 0x0000007fc8127812 */ /* 0x000fc800078ec0ff */
[----:B------:R1:W-:Y:S01]  /*34200*/  LDGSTS.E [R3+0x1fe00], [R4.64], P1 ;  /* 0x1fe0000004037fae */ /* 0x0003e20008921848 */
[----:B------:R-:W-:-:S03]  /*34210*/  ISETP.GE.AND P1, PT, R18, R2, PT ;  /* 0x000000021200720c */ /* 0x000fc60003f26270 */
[----:B------:R-:W0:Y:S04]  /*34220*/  LDGDEPBAR ;  /* 0x00000000000079af */ /* 0x000e280000000000 */
[----:B------:R-:W4:Y:S01]  /*34230*/  LDL.LU R18, [R1+0x654] ;  /* 0x0006540001127983 */ /* 0x000f220000300800 */
[----:B------:R-:W-:-:S03]  /*34240*/  SEL R2, RZ, 0x4, P1 ;  /* 0x00000004ff027807 */ /* 0x000fc60000800000 */
[----:B------:R-:W4:Y:S01]  /*34250*/  LDL.LU R23, [R1+0x690] ;  /* 0x0006900001177983 */ /* 0x000f220000300800 */
[----:B------:R-:W-:-:S03]  /*34260*/  SEL R2, R2, RZ, !P0 ;  /* 0x000000ff02027207 */ /* 0x000fc60004000000 */
[----:B------:R-:W4:Y:S01]  /*34270*/  LDL.LU R19, [R1+0x694] ;  /* 0x0006940001137983 */ /* 0x000f220000300800 */
[----:B------:R-:W-:Y:S01]  /*34280*/  ISETP.NE.U32.AND P0, PT, R2, RZ, PT ;  /* 0x000000ff0200720c */ /* 0x000fe20003f05070 */
[----:B-1----:R-:W-:Y:S01]  /*34290*/  IMAD.U32 R4, RZ, RZ, UR5 ;  /* 0x00000005ff047e24 */ /* 0x002fe2000f8e00ff */
[----:B------:R-:W-:-:S04]  /*342a0*/  IADD3 R16, P1, R16, UR7, RZ ;  /* 0x0000000710107c10 */ /* 0x000fc8000ff3e0ff */
[----:B------:R-:W-:Y:S01]  /*342b0*/  IADD3.X R17, R17, UR6, RZ, P1, !PT ;  /* 0x0000000611117c10 */ /* 0x000fe20008ffe4ff */
[----:B------:R-:W-:Y:S01]  /*342c0*/  STL [R1+0x594], R16 ;  /* 0x0005941001007387 */ /* 0x000fe20000100800 */
[----:B------:R-:W-:-:S03]  /*342d0*/  IMAD.MOV.U32 R2, RZ, RZ, R16 ;  /* 0x000000ffff027224 */ /* 0x000fc600078e0010 */
[----:B------:R1:W-:Y:S01]  /*342e0*/  STL [R1+0x590], R17 ;  /* 0x0005901101007387 */ /* 0x0003e20000100800 */
[----:B------:R-:W-:Y:S02]  /*342f0*/  IMAD.MOV.U32 R3, RZ, RZ, R17 ;  /* 0x000000ffff037224 */ /* 0x000fe400078e0011 */
[----:B------:R-:W-:Y:S01]  /*34300*/  IMAD R4, R4, 0x8000, R203 ;  /* 0x0000800004047824 */ /* 0x000fe200078e02cb */
[----:B-1----:R-:W4:Y:S04]  /*34310*/  LDL.LU R17, [R1+0x6d0] ;  /* 0x0006d00001117983 */ /* 0x002f280000300800 */
[----:B------:R-:W4:Y:S01]  /*34320*/  LDL.LU R16, [R1+0x6d4] ;  /* 0x0006d40001107983 */ /* 0x000f220000300800 */
[----:B------:R-:W-:-:S05]  /*34330*/  IADD3 R5, R4, 0x100000, RZ ;  /* 0x0010000004057810 */ /* 0x000fca0007ffe0ff */
[----:B------:R1:W-:Y:S01]  /*34340*/  LDGSTS.E [R5+-0x60000], [R2.64], P0 ;  /* 0xa000000002057fae */ /* 0x0003e20008121848 */
[----:B---3--:R-:W-:-:S04]  /*34350*/  IADD3 R6, P1, R6, UR7, RZ ;  /* 0x0000000706067c10 */ /* 0x008fc8000ff3e0ff */
[----:B------:R-:W-:Y:S02]  /*34360*/  IADD3.X R22, R22, UR6, RZ, P1, !PT ;  /* 0x0000000616167c10 */ /* 0x000fe40008ffe4ff */
[----:B--2---:R-:W-:Y:S01]  /*34370*/  IADD3 R7, P1, R7, UR7, RZ ;  /* 0x0000000707077c10 */ /* 0x004fe2000ff3e0ff */
[----:B------:R-:W-:Y:S01]  /*34380*/  STL [R1+0x5d4], R6 ;  /* 0x0005d40601007387 */ /* 0x000fe20000100800 */
[----:B-1----:R-:W-:Y:S02]  /*34390*/  IMAD.MOV.U32 R2, RZ, RZ, R6 ;  /* 0x000000ffff027224 */ /* 0x002fe400078e0006 */
[----:B------:R-:W-:Y:S01]  /*343a0*/  IMAD.MOV.U32 R3, RZ, RZ, R22 ;  /* 0x000000ffff037224 */ /* 0x000fe200078e0016 */
[----:B------:R1:W-:Y:S04]  /*343b0*/  STL [R1+0x5d0], R22 ;  /* 0x0005d01601007387 */ /* 0x0003e80000100800 */
[----:B------:R2:W-:Y:S04]  /*343c0*/  LDGSTS.E [R5+-0x5f000], [R2.64], P0 ;  /* 0xa100000002057fae */ /* 0x0005e80008121848 */
[----:B-1----:R-:W3:Y:S04]  /*343d0*/  LDL.LU R22, [R1+0x710] ;  /* 0x0007100001167983 */ /* 0x002ee80000300800 */
[----:B------:R-:W3:Y:S01]  /*343e0*/  LDL.LU R6, [R1+0x714] ;  /* 0x0007140001067983 */ /* 0x000ee20000300800 */
[----:B--2---:R-:W-:-:S03]  /*343f0*/  MOV R2, R7 ;  /* 0x0000000700027202 */ /* 0x004fc60000000f00 */
[----:B------:R-:W-:Y:S01]  /*34400*/  STL [R1+0x614], R7 ;  /* 0x0006140701007387 */ /* 0x000fe20000100800 */
[----:B----4-:R-:W-:-:S05]  /*34410*/  IADD3.X R21, R21, UR6, RZ, P1, !PT ;  /* 0x0000000615157c10 */ /* 0x010fca0008ffe4ff */
[----:B------:R1:W-:Y:S01]  /*34420*/  STL [R1+0x610], R21 ;  /* 0x0006101501007387 */ /* 0x0003e20000100800 */
[----:B------:R-:W-:-:S05]  /*34430*/  IMAD.MOV.U32 R3, RZ, RZ, R21 ;  /* 0x000000ffff037224 */ /* 0x000fca00078e0015 */
[----:B------:R2:W-:Y:S04]  /*34440*/  LDGSTS.E [R5+-0x5e000], [R2.64], P0 ;  /* 0xa200000002057fae */ /* 0x0005e80008121848 */
[----:B-1----:R-:W4:Y:S04]  /*34450*/  LDL.LU R21, [R1+0x750] ;  /* 0x0007500001157983 */ /* 0x002f280000300800 */
[----:B------:R-:W4:Y:S01]  /*34460*/  LDL.LU R7, [R1+0x754] ;  /* 0x0007540001077983 */ /* 0x000f220000300800 */
[----:B------:R-:W-:-:S04]  /*34470*/  IADD3 R18, P1, R18, UR7, RZ ;  /* 0x0000000712127c10 */ /* 0x000fc8000ff3e0ff */
[----:B------:R-:W-:Y:S01]  /*34480*/  IADD3.X R24, R24, UR6, RZ, P1, !PT ;  /* 0x0000000618187c10 */ /* 0x000fe20008ffe4ff */
[----:B------:R-:W-:Y:S01]  /*34490*/  STL [R1+0x654], R18 ;  /* 0x0006541201007387 */ /* 0x000fe20000100800 */
[----:B--2---:R-:W-:-:S03]  /*344a0*/  IMAD.MOV.U32 R2, RZ, RZ, R18 ;  /* 0x000000ffff027224 */ /* 0x004fc600078e0012 */
[----:B------:R1:W-:Y:S01]  /*344b0*/  STL [R1+0x650], R24 ;  /* 0x0006501801007387 */ /* 0x0003e20000100800 */
[----:B------:R-:W-:Y:S01]  /*344c0*/  IMAD.MOV.U32 R3, RZ, RZ, R24 ;  /* 0x000000ffff037224 */ /* 0x000fe200078e0018 */
[----:B------:R-:W-:Y:S02]  /*344d0*/  IADD3 R19, P1, R19, UR7, RZ ;  /* 0x0000000713137c10 */ /* 0x000fe4000ff3e0ff */
[----:B-1----:R-:W3:Y:S04]  /*344e0*/  LDL.LU R24, [R1+0x598] ;  /* 0x0005980001187983 */ /* 0x002ee80000300800 */
[----:B------:R-:W3:Y:S01]  /*344f0*/  LDL.LU R18, [R1+0x59c] ;  /* 0x00059c0001127983 */ /* 0x000ee20000300800 */
[----:B------:R-:W-:-:S03]  /*34500*/  IADD3.X R23, R23, UR6, RZ, P1, !PT ;  /* 0x0000000617177c10 */ /* 0x000fc60008ffe4ff */
[----:B------:R1:W-:Y:S04]  /*34510*/  LDGSTS.E [R5+-0x5d000], [R2.64], P0 ;  /* 0xa300000002057fae */ /* 0x0003e80008121848 */
[----:B------:R-:W-:Y:S04]  /*34520*/  STL [R1+0x694], R19 ;  /* 0x0006941301007387 */ /* 0x000fe80000100800 */
[----:B------:R1:W-:Y:S02]  /*34530*/  STL [R1+0x690], R23 ;  /* 0x0006901701007387 */ /* 0x0003e40000100800 */
[----:B-1----:R-:W-:Y:S01]  /*34540*/  IMAD.MOV.U32 R3, RZ, RZ, R23 ;  /* 0x000000ffff037224 */ /* 0x002fe200078e0017 */
[----:B------:R-:W-:Y:S01]  /*34550*/  IADD3 R16, P1, R16, UR7, RZ ;  /* 0x0000000710107c10 */ /* 0x000fe2000ff3e0ff */
[----:B------:R-:W-:Y:S01]  /*34560*/  IMAD.MOV.U32 R2, RZ, RZ, R19 ;  /* 0x000000ffff027224 */ /* 0x000fe200078e0013 */
[----:B------:R-:W3:Y:S02]  /*34570*/  LDL.LU R23, [R1+0x5d8] ;  /* 0x0005d80001177983 */ /* 0x000ee40000300800 */
[----:B------:R-:W-:-:S02]  /*34580*/  IADD3.X R17, R17, UR6, RZ, P1, !PT ;  /* 0x0000000611117c10 */ /* 0x000fc40008ffe4ff */
[----:B------:R-:W3:Y:S04]  /*34590*/  LDL.LU R19, [R1+0x5dc] ;  /* 0x0005dc0001137983 */ /* 0x000ee80000300800 */
[----:B------:R1:W-:Y:S04]  /*345a0*/  LDGSTS.E [R5+-0x5c000], [R2.64], P0 ;  /* 0xa400000002057fae */ /* 0x0003e80008121848 */
[----:B------:R-:W-:Y:S04]  /*345b0*/  STL [R1+0x6d4], R16 ;  /* 0x0006d41001007387 */ /* 0x000fe80000100800 */
[----:B------:R1:W-:Y:S02]  /*345c0*/  STL [R1+0x6d0], R17 ;  /* 0x0006d01101007387 */ /* 0x0003e40000100800 */
[----:B-1----:R-:W-:-:S02]  /*345d0*/  IMAD.MOV.U32 R3, RZ, RZ, R17 ;  /* 0x000000ffff037224 */ /* 0x002fc400078e0011 */
[----:B------:R-:W-:Y:S01]  /*345e0*/  IMAD.MOV.U32 R2, RZ, RZ, R16 ;  /* 0x000000ffff027224 */ /* 0x000fe200078e0010 */
[----:B------:R-:W3:Y:S04]  /*345f0*/  LDL.LU R17, [R1+0x618] ;  /* 0x0006180001117983 */ /* 0x000ee80000300800 */
[----:B------:R-:W3:Y:S04]  /*34600*/  LDL.LU R16, [R1+0x61c] ;  /* 0x00061c0001107983 */ /* 0x000ee80000300800 */
[----:B------:R1:W-:Y:S01]  /*34610*/  LDGSTS.E [R5+-0x5b000], [R2.64], P0 ;  /* 0xa500000002057fae */ /* 0x0003e20008121848 */
[----:B---3--:R-:W-:-:S04]  /*34620*/  IADD3 R6, P1, R6, UR7, RZ ;  /* 0x0000000706067c10 */ /* 0x008fc8000ff3e0ff */
[----:B------:R-:W-:Y:S01]  /*34630*/  IADD3.X R22, R22, UR6, RZ, P1, !PT ;  /* 0x0000000616167c10 */ /* 0x000fe20008ffe4ff */
[----:B------:R-:W-:Y:S01]  /*34640*/  STL [R1+0x714], R6 ;  /* 0x0007140601007387 */ /* 0x000fe20000100800 */
[----:B-1----:R-:W-:-:S03]  /*34650*/  IMAD.MOV.U32 R2, RZ, RZ, R6 ;  /* 0x000000ffff027224 */ /* 0x002fc600078e0006 */
[----:B------:R1:W-:Y:S01]  /*34660*/  STL [R1+0x710], R22 ;  /* 0x0007101601007387 */ /* 0x0003e20000100800 */
[----:B------:R-:W-:-:S05]  /*34670*/  IMAD.MOV.U32 R3, RZ, RZ, R22 ;  /* 0x000000ffff037224 */ /* 0x000fca00078e0016 */
[----:B------:R3:W-:Y:S04]  /*34680*/  LDGSTS.E [R5+-0x5a000], [R2.64], P0 ;  /* 0xa600000002057fae */ /* 0x0007e80008121848 */
[----:B-1----:R-:W2:Y:S04]  /*34690*/  LDL.LU R22, [R1+0x658] ;  /* 0x0006580001167983 */ /* 0x002ea80000300800 */
[----:B------:R-:W2:Y:S01]  /*346a0*/  LDL.LU R6, [R1+0x65c] ;  /* 0x00065c0001067983 */ /* 0x000ea20000300800 */
[----:B----4-:R-:W-:-:S04]  /*346b0*/  IADD3 R7, P1, R7, UR7, RZ ;  /* 0x0000000707077c10 */ /* 0x010fc8000ff3e0ff */
[----:B------:R-:W-:Y:S01]  /*346c0*/  IADD3.X R21, R21, UR6, RZ, P1, !PT ;  /* 0x0000000615157c10 */ /* 0x000fe20008ffe4ff */
[----:B------:R-:W-:Y:S01]  /*346d0*/  STL [R1+0x754], R7 ;  /* 0x0007540701007387 */ /* 0x000fe20000100800 */
[----:B---3--:R-:W-:-:S03]  /*346e0*/  IMAD.MOV.U32 R2, RZ, RZ, R7 ;  /* 0x000000ffff027224 */ /* 0x008fc600078e0007 */
[----:B------:R1:W-:Y:S01]  /*346f0*/  STL [R1+0x750], R21 ;  /* 0x0007501501007387 */ /* 0x0003e20000100800 */
[----:B------:R-:W-:-:S03]  /*34700*/  IMAD.MOV.U32 R3, RZ, RZ, R21 ;  /* 0x000000ffff037224 */ /* 0x000fc600078e0015 */
[----:B-1----:R-:W2:Y:S04]  /*34710*/  LDL.LU R21, [R1+0x698] ;  /* 0x0006980001157983 */ /* 0x002ea80000300800 */
[----:B------:R-:W4:Y:S01]  /*34720*/  LDL.LU R7, [R1+0x69c] ;  /* 0x00069c0001077983 */ /* 0x000f220000300800 */
[----:B------:R-:W-:Y:S02]  /*34730*/  IADD3 R4, R4, 0x100000, RZ ;  /* 0x0010000004047810 */ /* 0x000fe40007ffe0ff */
[----:B------:R-:W-:-:S03]  /*34740*/  LOP3.LUT R27, R203, 0x10, RZ, 0x3c, !PT ;  /* 0x00000010cb1b7812 */ /* 0x000fc600078e3cff */
[----:B------:R1:W-:Y:S01]  /*34750*/  LDGSTS.E [R4+-0x59000], [R2.64], P0 ;  /* 0xa700000002047fae */ /* 0x0003e20008121848 */
[----:B------:R-:W-:-:S04]  /*34760*/  IADD3 R18, P1, R18, UR7, RZ ;  /* 0x0000000712127c10 */ /* 0x000fc8000ff3e0ff */
[----:B------:R-:W-:Y:S01]  /*34770*/  IADD3.X R24, R24, UR6, RZ, P1, !PT ;  /* 0x0000000618187c10 */ /* 0x000fe20008ffe4ff */
[----:B-1----:R-:W-:Y:S01]  /*34780*/  IMAD.U32 R4, RZ, RZ, UR5 ;  /* 0x00000005ff047e24 */ /* 0x002fe2000f8e00ff */
[----:B------:R-:W-:Y:S01]  /*34790*/  STL [R1+0x59c], R18 ;  /* 0x00059c1201007387 */ /* 0x000fe20000100800 */
[----:B------:R-:W-:Y:S02]  /*347a0*/  IMAD.MOV.U32 R2, RZ, RZ, R18 ;  /* 0x000000ffff027224 */ /* 0x000fe400078e0012 */
[----:B------:R-:W-:Y:S01]  /*347b0*/  IMAD.MOV.U32 R3, RZ, RZ, R24 ;  /* 0x000000ffff037224 */ /* 0x000fe200078e0018 */
[----:B------:R1:W-:Y:S01]  /*347c0*/  STL [R1+0x598], R24 ;  /* 0x0005981801007387 */ /* 0x0003e20000100800 */
[----:B------:R-:W-:-:S03]  /*347d0*/  IMAD R4, R4, 0x8000, R27 ;  /* 0x0000800004047824 */ /* 0x000fc600078e021b */
[----:B-1----:R-:W2:Y:S04]  /*347e0*/  LDL.LU R24, [R1+0x6d8] ;  /* 0x0006d80001187983 */ /* 0x002ea80000300800 */
[----:B------:R-:W2:Y:S01]  /*347f0*/  LDL.LU R18, [R1+0x6dc] ;  /* 0x0006dc0001127983 */ /* 0x000ea20000300800 */
[----:B------:R-:W-:Y:S02]  /*34800*/  IADD3 R19, P1, R19, UR7, RZ ;  /* 0x0000000713137c10 */ /* 0x000fe4000ff3e0ff */
[----:B------:R-:W-:Y:S02]  /*34810*/  IADD3 R5, R4, 0x100000, RZ ;  /* 0x0010000004057810 */ /* 0x000fe40007ffe0ff */
[----:B------:R-:W-:Y:S01]  /*34820*/  IADD3.X R23, R23, UR6, RZ, P1, !PT ;  /* 0x0000000617177c10 */ /* 0x000fe20008ffe4ff */
[----:B------:R-:W-:Y:S04]  /*34830*/  STL [R1+0x5dc], R19 ;  /* 0x0005dc1301007387 */ /* 0x000fe80000100800 */
[----:B------:R1:W-:Y:S04]  /*34840*/  LDGSTS.E [R5+-0x5fe00], [R2.64], P0 ;  /* 0xa020000002057fae */ /* 0x0003e80008121848 */
[----:B------:R1:W-:Y:S02]  /*34850*/  STL [R1+0x5d8], R23 ;  /* 0x0005d81701007387 */ /* 0x0003e40000100800 */
[----:B-1----:R-:W-:-:S02]  /*34860*/  IMAD.MOV.U32 R3, RZ, RZ, R23 ;  /* 0x000000ffff037224 */ /* 0x002fc400078e0017 */
[----:B------:R-:W-:Y:S01]  /*34870*/  IMAD.MOV.U32 R2, RZ, RZ, R19 ;  /* 0x000000ffff027224 */ /* 0x000fe200078e0013 */
[----:B------:R-:W2:Y:S01]  /*34880*/  LDL.LU R23, [R1+0x718] ;  /* 0x0007180001177983 */ /* 0x000ea20000300800 */
[----:B------:R-:W-:-:S03]  /*34890*/  IADD3 R16, P1, R16, UR7, RZ ;  /* 0x0000000710107c10 */ /* 0x000fc6000ff3e0ff */
[----:B------:R-:W2:Y:S01]  /*348a0*/  LDL.LU R19, [R1+0x71c] ;  /* 0x00071c0001137983 */ /* 0x000ea20000300800 */
[----:B------:R-:W-:-:S03]  /*348b0*/  IADD3.X R17, R17, UR6, RZ, P1, !PT ;  /* 0x0000000611117c10 */ /* 0x000fc60008ffe4ff */
[----:B------:R1:W-:Y:S04]  /*348c0*/  LDGSTS.E [R5+-0x5ee00], [R2.64], P0 ;  /* 0xa120000002057fae */ /* 0x0003e80008121848 */
[----:B------:R-:W-:Y:S04]  /*348d0*/  STL [R1+0x61c], R16 ;  /* 0x00061c1001007387 */ /* 0x000fe80000100800 */
[----:B------:R1:W-:Y:S02]  /*348e0*/  STL [R1+0x618], R17 ;  /* 0x0006181101007387 */ /* 0x0003e40000100800 */
[----:B-1----:R-:W-:Y:S01]  /*348f0*/  IMAD.MOV.U32 R3, RZ, RZ, R17 ;  /* 0x000000ffff037224 */ /* 0x002fe200078e0011 */
[----:B------:R-:W-:Y:S01]  /*34900*/  MOV R2, R16 ;  /* 0x0000001000027202 */ /* 0x000fe20000000f00 */
[----:B------:R-:W2:Y:S04]  /*34910*/  LDL.LU R17, [R1+0x758] ;  /* 0x0007580001117983 */ /* 0x000ea80000300800 */
[----:B------:R-:W2:Y:S04]  /*34920*/  LDL.LU R16, [R1+0x75c] ;  /* 0x00075c0001107983 */ /* 0x000ea80000300800 */
[----:B------:R1:W-:Y:S01]  /*34930*/  LDGSTS.E [R5+-0x5de00], [R2.64], P0 ;  /* 0xa220000002057fae */ /* 0x0003e20008121848 */
[----:B--2---:R-:W-:-:S04]  /*34940*/  IADD3 R6, P1, R6, UR7, RZ ;  /* 0x0000000706067c10 */ /* 0x004fc8000ff3e0ff */
[----:B------:R-:W-:Y:S01]  /*34950*/  IADD3.X R22, R22, UR6, RZ, P1, !PT ;  /* 0x0000000616167c10 */ /* 0x000fe20008ffe4ff */
[----:B------:R-:W-:Y:S01]  /*34960*/  STL [R1+0x65c], R6 ;  /* 0x00065c0601007387 */ /* 0x000fe20000100800 */
[----:B-1----:R-:W-:-:S03]  /*34970*/  IMAD.MOV.U32 R2, RZ, RZ, R6 ;  /* 0x000000ffff027224 */ /* 0x002fc600078e0006 */
[----:B------:R1:W-:Y:S01]  /*34980*/  STL [R1+0x658], R22 ;  /* 0x0006581601007387 */ /* 0x0003e20000100800 */
[----:B------:R-:W-:-:S05]  /*34990*/  IMAD.MOV.U32 R3, RZ, RZ, R22 ;  /* 0x000000ffff037224 */ /* 0x000fca00078e0016 */
[----:B------:R2:W-:Y:S04]  /*349a0*/  LDGSTS.E [R5+-0x5ce00], [R2.64], P0 ;  /* 0xa320000002057fae */ /* 0x0005e80008121848 */
[----:B-1----:R-:W3:Y:S04]  /*349b0*/  LDL.LU R22, [R1+0x5a0] ;  /* 0x0005a00001167983 */ /* 0x002ee80000300800 */
[----:B------:R-:W3:Y:S01]  /*349c0*/  LDL.LU R6, [R1+0x5a4] ;  /* 0x0005a40001067983 */ /* 0x000ee20000300800 */
[----:B----4-:R-:W-:-:S04]  /*349d0*/  IADD3 R7, P1, R7, UR7, RZ ;  /* 0x0000000707077c10 */ /* 0x010fc8000ff3e0ff */
[----:B--2---:R-:W-:Y:S01]  /*349e0*/  IADD3.X R21, R21, UR6, RZ, P1, !PT ;  /* 0x0000000615157c10 */ /* 0x004fe20008ffe4ff */
[----:B------:R-:W-:Y:S01]  /*349f0*/  STL [R1+0x69c], R7 ;  /* 0x00069c0701007387 */ /* 0x000fe20000100800 */
[----:B------:R-:W-:-:S03]  /*34a00*/  IMAD.MOV.U32 R2, RZ, RZ, R7 ;  /* 0x000000ffff027224 */ /* 0x000fc600078e0007 */
        /* <DEDUP_REMOVED lines=20> */
[----:B------:R-:W-:-:S04]  /*34b50*/  IADD3 R4, R4, 0x100000, RZ ;  /* 0x0010000004047810 */ /* 0x000fc80007ffe0ff */
        /* <DEDUP_REMOVED lines=12> */
[----:B--2---:R-:W-:-:S04]  /*34c20*/  IMAD.U32 R4, RZ, RZ, UR5 ;  /* 0x00000005ff047e24 */ /* 0x004fc8000f8e00ff */
[----:B------:R-:W-:-:S05]  /*34c30*/  IMAD R4, R4, 0x8000, R26 ;  /* 0x0000800004047824 */ /* 0x000fca00078e021a */
[----:B------:R-:W-:Y:S02]  /*34c40*/  IADD3 R5, R4, 0x100000, RZ ;  /* 0x0010000004057810 */ /* 0x000fe40007ffe0ff */
[----:B---3--:R-:W-:-:S04]  /*34c50*/  IADD3 R6, P1, R6, UR7, RZ ;  /* 0x0000000706067c10 */ /* 0x008fc8000ff3e0ff */
[----:B------:R-:W-:Y:S01]  /*34c60*/  IADD3.X R22, R22, UR6, RZ, P1, !PT ;  /* 0x0000000616167c10 */ /* 0x000fe20008ffe4ff */
[----:B------:R-:W-:Y:S01]  /*34c70*/  STL [R1+0x5a4], R6 ;  /* 0x0005a40601007387 */ /* 0x000fe20000100800 */
[----:B------:R-:W-:-:S03]  /*34c80*/  IMAD.MOV.U32 R2, RZ, RZ, R6 ;  /* 0x000000ffff027224 */ /* 0x000fc600078e0006 */
[----:B------:R1:W-:Y:S01]  /*34c90*/  STL [R1+0x5a0], R22 ;  /* 0x0005a01601007387 */ /* 0x0003e20000100800 */
[----:B------:R-:W-:-:S05]  /*34ca0*/  IMAD.MOV.U32 R3, RZ, RZ, R22 ;  /* 0x000000ffff037224 */ /* 0x000fca00078e0016 */
[----:B------:R2:W-:Y:S04]  /*34cb0*/  LDGSTS.E [R5+-0x5fc00], [R2.64], P0 ;  /* 0xa040000002057fae */ /* 0x0005e80008121848 */
[----:B-1----:R-:W3:Y:S04]  /*34cc0*/  LDL.LU R22, [R1+0x6e0] ;  /* 0x0006e00001167983 */ /* 0x002ee80000300800 */
[----:B------:R-:W3:Y:S01]  /*34cd0*/  LDL.LU R6, [R1+0x6e4] ;  /* 0x0006e40001067983 */ /* 0x000ee20000300800 */
[----:B----4-:R-:W-:-:S04]  /*34ce0*/  IADD3 R7, P1, R7, UR7, RZ ;  /* 0x0000000707077c10 */ /* 0x010fc8000ff3e0ff */
        /* <DEDUP_REMOVED lines=11> */
[----:B--2---:R-:W-:-:S03]  /*34da0*/  MOV R2, R18 ;  /* 0x0000001200027202 */ /* 0x004fc60000000f00 */
        /* <DEDUP_REMOVED lines=23> */
[----:B---3--:R-:W-:-:S04]  /*34f20*/  IADD3 R6, P1, R6, UR7, RZ ;  /* 0x0000000706067c10 */ /* 0x008fc8000ff3e0ff */
[----:B------:R-:W-:Y:S01]  /*34f30*/  IADD3.X R22, R22, UR6, RZ, P1, !PT ;  /* 0x0000000616167c10 */ /* 0x000fe20008ffe4ff */
[----:B------:R-:W-:Y:S01]  /*34f40*/  STL [R1+0x6e4], R6 ;  /* 0x0006e40601007387 */ /* 0x000fe20000100800 */
[----:B--2---:R-:W-:-:S03]  /*34f50*/  IMAD.MOV.U32 R2, RZ, RZ, R6 ;  /* 0x000000ffff027224 */ /* 0x004fc600078e0006 */
        /* <DEDUP_REMOVED lines=15> */
[----:B------:R-:W-:Y:S02]  /*35050*/  LOP3.LUT R26, R203, 0x30, RZ, 0x3c, !PT ;  /* 0x00000030cb1a7812 */ /* 0x000fe400078e3cff */
[----:B------:R-:W-:-:S04]  /*35060*/  IADD3 R18, P1, R18, UR7, RZ ;  /* 0x0000000712127c10 */ /* 0x000fc8000ff3e0ff */
[----:B------:R-:W-:Y:S01]  /*35070*/  IADD3.X R24, R24, UR6, RZ, P1, !PT ;  /* 0x0000000618187c10 */ /* 0x000fe20008ffe4ff */
[----:B--2---:R-:W-:-:S04]  /*35080*/  IMAD.MOV.U32 R2, RZ, RZ, R18 ;  /* 0x000000ffff027224 */ /* 0x004fc800078e0012 */
[----:B------:R-:W-:Y:S01]  /*35090*/  IMAD.MOV.U32 R3, RZ, RZ, R24 ;  /* 0x000000ffff037224 */ /* 0x000fe200078e0018 */
[----:B------:R-:W-:Y:S04]  /*350a0*/  STL [R1+0x764], R18 ;  /* 0x0007641201007387 */ /* 0x000fe80000100800 */
[----:B------:R1:W-:Y:S04]  /*350b0*/  LDGSTS.E [R4+-0x58c00], [R2.64], P0 ;  /* 0xa740000002047fae */ /* 0x0003e80008121848 */
[----:B------:R2:W-:Y:S01]  /*350c0*/  STL [R1+0x760], R24 ;  /* 0x0007601801007387 */ /* 0x0005e20000100800 */
[----:B-1----:R-:W-:-:S03]  /*350d0*/  IMAD.U32 R4, RZ, RZ, UR5 ;  /* 0x00000005ff047e24 */ /* 0x002fc6000f8e00ff */
[----:B--2---:R-:W3:Y:S01]  /*350e0*/  LDL.LU R24, [R1+0x6a8] ;  /* 0x0006a80001187983 */ /* 0x004ee20000300800 */
[----:B------:R-:W-:Y:S01]  /*350f0*/  IADD3 R19, P1, R19, UR7, RZ ;  /* 0x0000000713137c10 */ /* 0x000fe2000ff3e0ff */
[----:B------:R-:W-:Y:S02]  /*35100*/  IMAD R4, R4, 0x8000, R26 ;  /* 0x0000800004047824 */ /* 0x000fe400078e021a */
[----:B------:R-:W3:Y:S01]  /*35110*/  LDL.LU R18, [R1+0x6ac] ;  /* 0x0006ac0001127983 */ /* 0x000ee20000300800 */
[----:B------:R-:W-:-:S03]  /*35120*/  IADD3.X R23, R23, UR6, RZ, P1, !PT ;  /* 0x0000000617177c10 */ /* 0x000fc60008ffe4ff */
[----:B------:R-:W-:Y:S01]  /*35130*/  STL [R1+0x5ac], R19 ;  /* 0x0005ac1301007387 */ /* 0x000fe20000100800 */
[----:B------:R-:W-:Y:S01]  /*35140*/  IADD3 R5, R4, 0x100000, RZ ;  /* 0x0010000004057810 */ /* 0x000fe20007ffe0ff */
[----:B------:R-:W-:Y:S02]  /*35150*/  IMAD.MOV.U32 R2, RZ, RZ, R19 ;  /* 0x000000ffff027224 */ /* 0x000fe400078e0013 */
[----:B------:R1:W-:Y:S01]  /*35160*/  STL [R1+0x5a8], R23 ;  /* 0x0005a81701007387 */ /* 0x0003e20000100800 */
[----:B------:R-:W-:-:S05]  /*35170*/  IMAD.MOV.U32 R3, RZ, RZ, R23 ;  /* 0x000000ffff037224 */ /* 0x000fca00078e0017 */
[----:B------:R1:W-:Y:S04]  /*35180*/  LDGSTS.E [R5+-0x5fa00], [R2.64], P0 ;  /* 0xa060000002057fae */ /* 0x0003e80008121848 */
[----:B-1----:R-:W3:Y:S04]  /*35190*/  LDL.LU R23, [R1+0x6e8] ;  /* 0x0006e80001177983 */ /* 0x002ee80000300800 */
[----:B------:R-:W3:Y:S01]  /*351a0*/  LDL.LU R19, [R1+0x6ec] ;  /* 0x0006ec0001137983 */ /* 0x000ee20000300800 */
[----:B------:R-:W-:-:S04]  /*351b0*/  IADD3 R16, P1, R16, UR7, RZ ;  /* 0x0000000710107c10 */ /* 0x000fc8000ff3e0ff */
[----:B------:R-:W-:Y:S01]  /*351c0*/  IADD3.X R17, R17, UR6, RZ, P1, !PT ;  /* 0x0000000611117c10 */ /* 0x000fe20008ffe4ff */
[----:B------:R-:W-:Y:S01]  /*351d0*/  STL [R1+0x5ec], R16 ;  /* 0x0005ec1001007387 */ /* 0x000fe20000100800 */
[----:B------:R-:W-:-:S03]  /*351e0*/  IMAD.MOV.U32 R2, RZ, RZ, R16 ;  /* 0x000000ffff027224 */ /* 0x000fc600078e0010 */
[----:B------:R1:W-:Y:S01]  /*351f0*/  STL [R1+0x5e8], R17 ;  /* 0x0005e81101007387 */ /* 0x0003e20000100800 */
[----:B------:R-:W-:-:S05]  /*35200*/  IMAD.MOV.U32 R3, RZ, RZ, R17 ;  /* 0x000000ffff037224 */ /* 0x000fca00078e0011 */
[----:B------:R3:W-:Y:S04]  /*35210*/  LDGSTS.E [R5+-0x5ea00], [R2.64], P0 ;  /* 0xa160000002057fae */ /* 0x0007e80008121848 */
[----:B-1----:R-:W3:Y:S04]  /*35220*/  LDL.LU R17, [R1+0x728] ;  /* 0x0007280001117983 */ /* 0x002ee80000300800 */
[----:B------:R-:W3:Y:S02]  /*35230*/  LDL.LU R16, [R1+0x72c] ;  /* 0x00072c0001107983 */ /* 0x000ee40000300800 */
[----:B---3--:R-:W-:-:S04]  /*35240*/  IADD3 R6, P1, R6, UR7, RZ ;  /* 0x0000000706067c10 */ /* 0x008fc8000ff3e0ff */
[----:B------:R-:W-:Y:S01]  /*35250*/  IADD3.X R22, R22, UR6, RZ, P1, !PT ;  /* 0x0000000616167c10 */ /* 0x000fe20008ffe4ff */
[----:B------:R-:W-:Y:S01]  /*35260*/  STL [R1+0x62c], R6 ;  /* 0x00062c0601007387 */ /* 0x000fe20000100800 */
[----:B------:R-:W-:-:S03]  /*35270*/  MOV R2, R6 ;  /* 0x0000000600027202 */ /* 0x000fc60000000f00 */
        /* <DEDUP_REMOVED lines=17> */
[----:B---3--:R-:W-:-:S03]  /*35390*/  IMAD.MOV.U32 R2, RZ, RZ, R18 ;  /* 0x000000ffff027224 */ /* 0x008fc600078e0012 */
[----:B------:R1:W-:Y:S01]  /*353a0*/  STL [R1+0x6a8], R24 ;  /* 0x0006a81801007387 */ /* 0x0003e20000100800 */
[----:B------:R-:W-:-:S05]  /*353b0*/  IMAD.MOV.U32 R3, RZ, RZ, R24 ;  /* 0x000000ffff037224 */ /* 0x000fca00078e0018 */
[----:B------:R3:W-:Y:S04]  /*353c0*/  LDGSTS.E [R5+-0x5ba00], [R2.64], P0 ;  /* 0xa460000002057fae */ /* 0x0007e80008121848 */
[----:B-1----:R-:W4:Y:S01]  /*353d0*/  LDL.LU R24, [R1+0x5f0] ;  /* 0x0005f00001187983 */ /* 0x002f220000300800 */
[----:B------:R-:W-:-:S03]  /*353e0*/  IADD3 R19, P1, R19, UR7, RZ ;  /* 0x0000000713137c10 */ /* 0x000fc6000ff3e0ff */
[----:B------:R-:W4:Y:S01]  /*353f0*/  LDL.LU R18, [R1+0x5f4] ;  /* 0x0005f40001127983 */ /* 0x000f220000300800 */
[----:B------:R-:W-:-:S03]  /*35400*/  IADD3.X R23, R23, UR6, RZ, P1, !PT ;  /* 0x0000000617177c10 */ /* 0x000fc60008ffe4ff */
        /* <DEDUP_REMOVED lines=12> */
[----:B------:R-:W-:Y:S01]  /*354d0*/  IMAD.MOV.U32 R3, RZ, RZ, R17 ;  /* 0x000000ffff037224 */ /* 0x000fe200078e0011 */
[----:B------:R-:W-:-:S04]  /*354e0*/  IADD3 R4, R4, 0x100000, RZ ;  /* 0x0010000004047810 */ /* 0x000fc80007ffe0ff */
[----:B------:R3:W-:Y:S04]  /*354f0*/  LDGSTS.E [R5+-0x59a00], [R2.64], P0 ;  /* 0xa660000002057fae */ /* 0x0007e80008121848 */
[----:B-1----:R-:W4:Y:S04]  /*35500*/  LDL.LU R17, [R1+0x670] ;  /* 0x0006700001117983 */ /* 0x002f280000300800 */
[----:B------:R-:W4:Y:S01]  /*35510*/  LDL.LU R16, [R1+0x674] ;  /* 0x0006740001107983 */ /* 0x000f220000300800 */
[----:B--2---:R-:W-:-:S04]  /*35520*/  IADD3 R6, P1, R6, UR7, RZ ;  /* 0x0000000706067c10 */ /* 0x004fc8000ff3e0ff */
[----:B------:R-:W-:Y:S01]  /*35530*/  IADD3.X R22, R22, UR6, RZ, P1, !PT ;  /* 0x0000000616167c10 */ /* 0x000fe20008ffe4ff */
[----:B------:R-:W-:Y:S01]  /*35540*/  STL [R1+0x76c], R6 ;  /* 0x00076c0601007387 */ /* 0x000fe20000100800 */
[----:B---3--:R-:W-:-:S03]  /*35550*/  IMAD.MOV.U32 R2, RZ, RZ, R6 ;  /* 0x000000ffff027224 */ /* 0x008fc600078e0006 */
        /* <DEDUP_REMOVED lines=10> */
[----:B------:R-:W-:-:S03]  /*35600*/  IMAD.MOV.U32 R3, RZ, RZ, R21 ;  /* 0x000000ffff037224 */ /* 0x000fc600078e0015 */
[----:B-1----:R-:W3:Y:S04]  /*35610*/  LDL.LU R21, [R1+0x6f0] ;  /* 0x0006f00001157983 */ /* 0x002ee80000300800 */
[----:B------:R-:W4:Y:S01]  /*35620*/  LDL.LU R7, [R1+0x6f4] ;  /* 0x0006f40001077983 */ /* 0x000f220000300800 */
[----:B------:R-:W-:-:S04]  /*35630*/  IMAD.U32 R4, RZ, RZ, UR5 ;  /* 0x00000005ff047e24 */ /* 0x000fc8000f8e00ff */
[----:B------:R-:W-:-:S05]  /*35640*/  IMAD R4, R4, 0x8000, R25 ;  /* 0x0000800004047824 */ /* 0x000fca00078e0219 */
[----:B------:R-:W-:-:S05]  /*35650*/  IADD3 R5, R4, 0x100000, RZ ;  /* 0x0010000004057810 */ /* 0x000fca0007ffe0ff */
[----:B------:R1:W-:Y:S01]  /*35660*/  LDGSTS.E [R5+-0x5f800], [R2.64], P0 ;  /* 0xa080000002057fae */ /* 0x0003e20008121848 */
[----:B------:R-:W-:-:S04]  /*35670*/  IADD3 R18, P1, R18, UR7, RZ ;  /* 0x0000000712127c10 */ /* 0x000fc8000ff3e0ff */
[----:B------:R-:W-:Y:S01]  /*35680*/  IADD3.X R24, R24, UR6, RZ, P1, !PT ;  /* 0x0000000618187c10 */ /* 0x000fe20008ffe4ff */
[----:B------:R-:W-:Y:S01]  /*35690*/  STL [R1+0x5f4], R18 ;  /* 0x0005f41201007387 */ /* 0x000fe20000100800 */
[----:B-1----:R-:W-:-:S03]  /*356a0*/  IMAD.MOV.U32 R2, RZ, RZ, R18 ;  /* 0x000000ffff027224 */ /* 0x002fc600078e0012 */
[----:B------:R1:W-:Y:S01]  /*356b0*/  STL [R1+0x5f0], R24 ;  /* 0x0005f01801007387 */ /* 0x0003e20000100800 */
[----:B------:R-:W-:-:S05]  /*356c0*/  IMAD.MOV.U32 R3, RZ, RZ, R24 ;  /* 0x000000ffff037224 */ /* 0x000fca00078e0018 */
[----:B------:R1:W-:Y:S04]  /*356d0*/  LDGSTS.E [R5+-0x5e800], [R2.64], P0 ;  /* 0xa180000002057fae */ /* 0x0003e80008121848 */
[----:B-1----:R-:W3:Y:S01]  /*356e0*/  LDL.LU R24, [R1+0x730] ;  /* 0x0007300001187983 */ /* 0x002ee20000300800 */
[----:B------:R-:W-:-:S03]  /*356f0*/  IADD3 R19, P1, R19, UR7, RZ ;  /* 0x0000000713137c10 */ /* 0x000fc6000ff3e0ff */
[----:B------:R-:W3:Y:S01]  /*35700*/  LDL.LU R18, [R1+0x734] ;  /* 0x0007340001127983 */ /* 0x000ee20000300800 */
[----:B------:R-:W-:-:S03]  /*35710*/  IADD3.X R23, R23, UR6, RZ, P1, !PT ;  /* 0x0000000617177c10 */ /* 0x000fc60008ffe4ff */
[----:B------:R-:W-:Y:S01]  /*35720*/  STL [R1+0x634], R19 ;  /* 0x0006341301007387 */ /* 0x000fe20000100800 */
[----:B------:R-:W-:-:S03]  /*35730*/  MOV R2, R19 ;  /* 0x0000001300027202 */ /* 0x000fc60000000f00 */
        /* <DEDUP_REMOVED lines=17> */
[----:B------:R-:W-:-:S03]  /*35850*/  IMAD.MOV.U32 R2, RZ, RZ, R6 ;  /* 0x000000ffff027224 */ /* 0x000fc600078e0006 */
[----:B------:R1:W-:Y:S01]  /*35860*/  STL [R1+0x6b0], R22 ;  /* 0x0006b01601007387 */ /* 0x0003e20000100800 */
[----:B------:R-:W-:-:S05]  /*35870*/  IMAD.MOV.U32 R3, RZ, RZ, R22 ;  /* 0x000000ffff037224 */ /* 0x000fca00078e0016 */
[----:B------:R3:W-:Y:S04]  /*35880*/  LDGSTS.E [R5+-0x5b800], [R2.64], P0 ;  /* 0xa480000002057fae */ /* 0x0007e80008121848 */
[----:B-1----:R-:W2:Y:S04]  /*35890*/  LDL.LU R22, [R1+0x5f8] ;  /* 0x0005f80001167983 */ /* 0x002ea80000300800 */
[----:B------:R-:W2:Y:S01]  /*358a0*/  LDL.LU R6, [R1+0x5fc] ;  /* 0x0005fc0001067983 */ /* 0x000ea20000300800 */
[----:B----4-:R-:W-:-:S04]  /*358b0*/  IADD3 R7, P1, R7, UR7, RZ ;  /* 0x0000000707077c10 */ /* 0x010fc8000ff3e0ff */
[----:B---3--:R-:W-:Y:S01]  /*358c0*/  IADD3.X R21, R21, UR6, RZ, P1, !PT ;  /* 0x0000000615157c10 */ /* 0x008fe20008ffe4ff */
[----:B------:R-:W-:Y:S01]  /*358d0*/  STL [R1+0x6f4], R7 ;  /* 0x0006f40701007387 */ /* 0x000fe20000100800 */
[----:B------:R-:W-:-:S03]  /*358e0*/  IMAD.MOV.U32 R2, RZ, RZ, R7 ;  /* 0x000000ffff027224 */ /* 0x000fc600078e0007 */
[----:B------:R1:W-:Y:S01]  /*358f0*/  STL [R1+0x6f0], R21 ;  /* 0x0006f01501007387 */ /* 0x0003e20000100800 */
[----:B------:R-:W-:-:S05]  /*35900*/  IMAD.MOV.U32 R3, RZ, RZ, R21 ;  /* 0x000000ffff037224 */ /* 0x000fca00078e0015 */
[----:B------:R3:W-:Y:S04]  /*35910*/  LDGSTS.E [R5+-0x5a800], [R2.64], P0 ;  /* 0xa580000002057fae */ /* 0x0007e80008121848 */
[----:B-1----:R-:W4:Y:S04]  /*35920*/  LDL.LU R21, [R1+0x638] ;  /* 0x0006380001157983 */ /* 0x002f280000300800 */
[----:B------:R-:W4:Y:S01]  /*35930*/  LDL.LU R7, [R1+0x63c] ;  /* 0x00063c0001077983 */ /* 0x000f220000300800 */
[----:B------:R-:W-:Y:S02]  /*35940*/  IADD3 R4, R4, 0x100000, RZ ;  /* 0x0010000004047810 */ /* 0x000fe40007ffe0ff */
[----:B------:R-:W-:-:S02]  /*35950*/  LOP3.LUT R25, R203, 0x50, RZ, 0x3c, !PT ;  /* 0x00000050cb197812 */ /* 0x000fc400078e3cff */
[----:B------:R-:W-:-:S04]  /*35960*/  IADD3 R18, P1, R18, UR7, RZ ;  /* 0x0000000712127c10 */ /* 0x000fc8000ff3e0ff */
[----:B------:R-:W-:Y:S01]  /*35970*/  IADD3.X R24, R24, UR6, RZ, P1, !PT ;  /* 0x0000000618187c10 */ /* 0x000fe20008ffe4ff */
[----:B------:R-:W-:Y:S01]  /*35980*/  STL [R1+0x734], R18 ;  /* 0x0007341201007387 */ /* 0x000fe20000100800 */
[----:B---3--:R-:W-:-:S03]  /*35990*/  IMAD.MOV.U32 R2, RZ, RZ, R18 ;  /* 0x000000ffff027224 */ /* 0x008fc600078e0012 */
[----:B------:R-:W-:Y:S01]  /*359a0*/  IMAD.MOV.U32 R3, RZ, RZ, R24 ;  /* 0x000000ffff037224 */ /* 0x000fe200078e0018 */
[----:B------:R1:W-:Y:S04]  /*359b0*/  STL [R1+0x730], R24 ;  /* 0x0007301801007387 */ /* 0x0003e80000100800 */
[----:B------:R3:W-:Y:S04]  /*359c0*/  LDGSTS.E [R5+-0x59800], [R2.64], P0 ;  /* 0xa680000002057fae */ /* 0x0007e80008121848 */
[----:B-1----:R-:W4:Y:S01]  /*359d0*/  LDL.LU R24, [R1+0x678] ;  /* 0x0006780001187983 */ /* 0x002f220000300800 */
[----:B------:R-:W-:-:S03]  /*359e0*/  IADD3 R19, P1, R19, UR7, RZ ;  /* 0x0000000713137c10 */ /* 0x000fc6000ff3e0ff */
[----:B------:R-:W4:Y:S01]  /*359f0*/  LDL.LU R18, [R1+0x67c] ;  /* 0x00067c0001127983 */ /* 0x000f220000300800 */
[----:B------:R-:W-:-:S03]  /*35a00*/  IADD3.X R23, R23, UR6, RZ, P1, !PT ;  /* 0x0000000617177c10 */ /* 0x000fc60008ffe4ff */
[----:B------:R-:W-:Y:S01]  /*35a10*/  STL [R1+0x774], R19 ;  /* 0x0007741301007387 */ /* 0x000fe20000100800 */
[----:B---3--:R-:W-:Y:S02]  /*35a20*/  IMAD.MOV.U32 R2, RZ, RZ, R19 ;  /* 0x000000ffff027224 */ /* 0x008fe400078e0013 */
[----:B------:R-:W-:Y:S01]  /*35a30*/  IMAD.MOV.U32 R3, RZ, RZ, R23 ;  /* 0x000000ffff037224 */ /* 0x000fe200078e0017 */
[----:B------:R1:W-:Y:S04]  /*35a40*/  STL [R1+0x770], R23 ;  /* 0x0007701701007387 */ /* 0x0003e80000100800 */
[----:B------:R3:W-:Y:S04]  /*35a50*/  LDGSTS.E [R4+-0x58800], [R2.64], P0 ;  /* 0xa780000002047fae */ /* 0x0007e80008121848 */
[----:B-1----:R-:W4:Y:S04]  /*35a60*/  LDL.LU R23, [R1+0x6b8] ;  /* 0x0006b80001177983 */ /* 0x002f280000300800 */
[----:B------:R-:W4:Y:S01]  /*35a70*/  LDL.LU R19, [R1+0x6bc] ;  /* 0x0006bc0001137983 */ /* 0x000f220000300800 */
[----:B------:R-:W-:-:S04]  /*35a80*/  IADD3 R16, P1, R16, UR7, RZ ;  /* 0x0000000710107c10 */ /* 0x000fc8000ff3e0ff */
[----:B------:R-:W-:Y:S01]  /*35a90*/  IADD3.X R17, R17, UR6, RZ, P1, !PT ;  /* 0x0000000611117c10 */ /* 0x000fe20008ffe4ff */
[----:B------:R-:W-:Y:S01]  /*35aa0*/  STL [R1+0x5bc], R16 ;  /* 0x0005bc1001007387 */ /* 0x000fe20000100800 */
[----:B---3--:R-:W-:Y:S02]  /*35ab0*/  IMAD.U32 R4, RZ, RZ, UR5 ;  /* 0x00000005ff047e24 */ /* 0x008fe4000f8e00ff */
[----:B------:R-:W-:Y:S01]  /*35ac0*/  IMAD.MOV.U32 R2, RZ, RZ, R16 ;  /* 0x000000ffff027224 */ /* 0x000fe200078e0010 */
[----:B------:R1:W-:Y:S01]  /*35ad0*/  STL [R1+0x5b8], R17 ;  /* 0x0005b81101007387 */ /* 0x0003e20000100800 */
[----:B------:R-:W-:Y:S02]  /*35ae0*/  IMAD.MOV.U32 R3, RZ, RZ, R17 ;  /* 0x000000ffff037224 */ /* 0x000fe400078e0011 */
[----:B------:R-:W-:Y:S01]  /*35af0*/  IMAD R4, R4, 0x8000, R25 ;  /* 0x0000800004047824 */ /* 0x000fe200078e0219 */
[----:B-1----:R-:W4:Y:S04]  /*35b00*/  LDL.LU R17, [R1+0x6f8] ;  /* 0x0006f80001117983 */ /* 0x002f280000300800 */
[----:B------:R-:W4:Y:S01]  /*35b10*/  LDL.LU R16, [R1+0x6fc] ;  /* 0x0006fc0001107983 */ /* 0x000f220000300800 */
[----:B------:R-:W-:-:S05]  /*35b20*/  IADD3 R5, R4, 0x100000, RZ ;  /* 0x0010000004057810 */ /* 0x000fca0007ffe0ff */
        /* <DEDUP_REMOVED lines=21> */
[----:B------:R1:W-:Y:S01]  /*35c80*/  STL [R1+0x67c], R18 ;  /* 0x00067c1201007387 */ /* 0x0003e20000100800 */
[----:B--2---:R-:W-:-:S03]  /*35c90*/  IMAD.MOV.U32 R2, RZ, RZ, R18 ;  /* 0x000000ffff027224 */ /* 0x004fc600078e0012 */
[----:B------:R-:W-:Y:S01]  /*35ca0*/  IMAD.MOV.U32 R3, RZ, RZ, R24 ;  /* 0x000000ffff037224 */ /* 0x000fe200078e0018 */
[----:B------:R2:W-:Y:S04]  /*35cb0*/  STL [R1+0x678], R24 ;  /* 0x0006781801007387 */ /* 0x0005e80000100800 */
[----:B------:R2:W-:Y:S04]  /*35cc0*/  LDGSTS.E [R5+-0x5c600], [R2.64], P0 ;  /* 0xa3a0000002057fae */ /* 0x0005e80008121848 */
[----:B-1----:R-:W4:Y:S01]  /*35cd0*/  LDL.LU R18, [R1+0x5c4] ;  /* 0x0005c40001127983 */ /* 0x002f220000300800 */
[----:B------:R-:W-:-:S04]  /*35ce0*/  IADD3 R19, P1, R19, UR7, RZ ;  /* 0x0000000713137c10 */ /* 0x000fc8000ff3e0ff */
[----:B------:R-:W-:Y:S01]  /*35cf0*/  IADD3.X R23, R23, UR6, RZ, P1, !PT ;  /* 0x0000000617177c10 */ /* 0x000fe20008ffe4ff */
[----:B------:R1:W-:Y:S01]  /*35d00*/  STL [R1+0x6bc], R19 ;  /* 0x0006bc1301007387 */ /* 0x0003e20000100800 */
[----:B--2---:R-:W-:-:S03]  /*35d10*/  IMAD.MOV.U32 R2, RZ, RZ, R19 ;  /* 0x000000ffff027224 */ /* 0x004fc600078e0013 */
[----:B------:R-:W-:Y:S01]  /*35d20*/  STL [R1+0x6b8], R23 ;  /* 0x0006b81701007387 */ /* 0x000fe20000100800 */
[----:B------:R-:W-:-:S03]  /*35d30*/  IMAD.MOV.U32 R3, RZ, RZ, R23 ;  /* 0x000000ffff037224 */ /* 0x000fc600078e0017 */
[----:B------:R-:W4:Y:S04]  /*35d40*/  LDL.LU R25, [R1+0x5c0] ;  /* 0x0005c00001197983 */ /* 0x000f280000300800 */
[----:B------:R-:W4:Y:S04]  /*35d50*/  LDL.LU R24, [R1+0x600] ;  /* 0x0006000001187983 */ /* 0x000f280000300800 */
[----:B-1----:R-:W4:Y:S01]  /*35d60*/  LDL.LU R19, [R1+0x604] ;  /* 0x0006040001137983 */ /* 0x002f220000300800 */
[----:B------:R-:W-:-:S03]  /*35d70*/  IADD3 R16, P1, R16, UR7, RZ ;  /* 0x0000000710107c10 */ /* 0x000fc6000ff3e0ff */
[----:B------:R1:W-:Y:S01]  /*35d80*/  LDGSTS.E [R5+-0x5b600], [R2.64], P0 ;  /* 0xa4a0000002057fae */ /* 0x0003e20008121848 */
[----:B------:R-:W-:-:S03]  /*35d90*/  IADD3.X R17, R17, UR6, RZ, P1, !PT ;  /* 0x0000000611117c10 */ /* 0x000fc60008ffe4ff */
[----:B------:R-:W-:Y:S04]  /*35da0*/  STL [R1+0x6fc], R16 ;  /* 0x0006fc1001007387 */ /* 0x000fe80000100800 */
[----:B------:R1:W-:Y:S02]  /*35db0*/  STL [R1+0x6f8], R17 ;  /* 0x0006f81101007387 */ /* 0x0003e40000100800 */
[----:B-1----:R-:W-:Y:S02]  /*35dc0*/  IMAD.MOV.U32 R3, RZ, RZ, R17 ;  /* 0x000000ffff037224 */ /* 0x002fe400078e0011 */
[----:B------:R-:W-:Y:S01]  /*35dd0*/  IMAD.MOV.U32 R2, RZ, RZ, R16 ;  /* 0x000000ffff027224 */ /* 0x000fe200078e0010 */
[----:B------:R-:W4:Y:S04]  /*35de0*/  LDL.LU R17, [R1+0x640] ;  /* 0x0006400001117983 */ /* 0x000f280000300800 */
[----:B------:R-:W4:Y:S04]  /*35df0*/  LDL.LU R16, [R1+0x644] ;  /* 0x0006440001107983 */ /* 0x000f280000300800 */
[----:B------:R1:W-:Y:S01]  /*35e00*/  LDGSTS.E [R5+-0x5a600], [R2.64], P0 ;  /* 0xa5a0000002057fae */ /* 0x0003e20008121848 */
[----:B---3--:R-:W-:-:S04]  /*35e10*/  IADD3 R6, P1, R6, UR7, RZ ;  /* 0x0000000706067c10 */ /* 0x008fc8000ff3e0ff */
[----:B------:R-:W-:Y:S01]  /*35e20*/  IADD3.X R22, R22, UR6, RZ, P1, !PT ;  /* 0x0000000616167c10 */ /* 0x000fe20008ffe4ff */
[----:B------:R3:W-:Y:S01]  /*35e30*/  STL [R1+0x73c], R6 ;  /* 0x00073c0601007387 */ /* 0x0007e20000100800 */
[----:B-1----:R-:W-:-:S03]  /*35e40*/  IMAD.MOV.U32 R2, RZ, RZ, R6 ;  /* 0x000000ffff027224 */ /* 0x002fc600078e0006 */
[----:B------:R1:W-:Y:S01]  /*35e50*/  STL [R1+0x738], R22 ;  /* 0x0007381601007387 */ /* 0x0003e20000100800 */
[----:B------:R-:W-:-:S03]  /*35e60*/  IMAD.MOV.U32 R3, RZ, RZ, R22 ;  /* 0x000000ffff037224 */ /* 0x000fc600078e0016 */
[----:B------:R-:W2:Y:S04]  /*35e70*/  LDL.LU R23, [R1+0x680] ;  /* 0x0006800001177983 */ /* 0x000ea80000300800 */
[----:B---3--:R-:W3:Y:S04]  /*35e80*/  LDL.LU R6, [R1+0x684] ;  /* 0x0006840001067983 */ /* 0x008ee80000300800 */
[----:B------:R1:W-:Y:S01]  /*35e90*/  LDGSTS.E [R5+-0x59600], [R2.64], P0 ;  /* 0xa6a0000002057fae */ /* 0x0003e20008121848 */
[----:B----4-:R-:W-:-:S04]  /*35ea0*/  IADD3 R7, P1, R7, UR7, RZ ;  /* 0x0000000707077c10 */ /* 0x010fc8000ff3e0ff */
[----:B------:R-:W-:Y:S01]  /*35eb0*/  IADD3.X R21, R21, UR6, RZ, P1, !PT ;  /* 0x0000000615157c10 */ /* 0x000fe20008ffe4ff */
[----:B------:R4:W-:Y:S01]  /*35ec0*/  STL [R1+0x77c], R7 ;  /* 0x00077c0701007387 */ /* 0x0009e20000100800 */
[----:B-1----:R-:W-:-:S03]  /*35ed0*/  IMAD.MOV.U32 R2, RZ, RZ, R7 ;  /* 0x000000ffff027224 */ /* 0x002fc600078e0007 */
[----:B------:R1:W-:Y:S04]  /*35ee0*/  STL [R1+0x778], R21 ;  /* 0x0007781501007387 */ /* 0x0003e80000100800 */
[----:B------:R-:W2:Y:S04]  /*35ef0*/  LDL.LU R22, [R1+0x6c0] ;  /* 0x0006c00001167983 */ /* 0x000ea80000300800 */
[----:B----4-:R-:W4:Y:S01]  /*35f00*/  LDL.LU R7, [R1+0x6c4] ;  /* 0x0006c40001077983 */ /* 0x010f220000300800 */
[----:B------:R-:W-:Y:S01]  /*35f10*/  IADD3 R4, R4, 0x100000, RZ ;  /* 0x0010000004047810 */ /* 0x000fe20007ffe0ff */
[----:B------:R-:W-:-:S02]  /*35f20*/  IMAD.MOV.U32 R3, RZ, RZ, R21 ;  /* 0x000000ffff037224 */ /* 0x000fc400078e0015 */
[----:B-1----:R-:W4:Y:S04]  /*35f30*/  LDL.LU R21, [R1+0x700] ;  /* 0x0007000001157983 */ /* 0x002f280000300800 */
[----:B------:R1:W-:Y:S02]  /*35f40*/  LDGSTS.E [R4+-0x58600], [R2.64], P0 ;  /* 0xa7a0000002047fae */ /* 0x0003e40008121848 */
[----:B-1----:R-:W-:-:S04]  /*35f50*/  IMAD.U32 R4, RZ, RZ, UR5 ;  /* 0x00000005ff047e24 */ /* 0x002fc8000f8e00ff */
[----:B------:R-:W-:Y:S02]  /*35f60*/  IMAD R4, R4, 0x8000, R20 ;  /* 0x0000800004047824 */ /* 0x000fe400078e0214 */
[----:B------:R-:W4:Y:S01]  /*35f70*/  LDL.LU R20, [R1+0x704] ;  /* 0x0007040001147983 */ /* 0x000f220000300800 */
[----:B------:R-:W-:Y:S02]  /*35f80*/  IADD3 R18, P1, R18, UR7, RZ ;  /* 0x0000000712127c10 */ /* 0x000fe4000ff3e0ff */
[----:B------:R-:W-:-:S03]  /*35f90*/  IADD3 R5, R4, 0x100000, RZ ;  /* 0x0010000004057810 */ /* 0x000fc60007ffe0ff */
[----:B------:R-:W-:Y:S01]  /*35fa0*/  IMAD.MOV.U32 R2, RZ, RZ, R18 ;  /* 0x000000ffff027224 */ /* 0x000fe200078e0012 */
[----:B------:R1:W-:Y:S01]  /*35fb0*/  STL [R1+0x5c4], R18 ;  /* 0x0005c41201007387 */ /* 0x0003e20000100800 */
[----:B------:R-:W-:-:S05]  /*35fc0*/  IADD3.X R25, R25, UR6, RZ, P1, !PT ;  /* 0x0000000619197c10 */ /* 0x000fca0008ffe4ff */
[----:B------:R-:W-:Y:S01]  /*35fd0*/  IMAD.MOV.U32 R3, RZ, RZ, R25 ;  /* 0x000000ffff037224 */ /* 0x000fe200078e0019 */
[----:B------:R-:W-:Y:S01]  /*35fe0*/  IADD3 R19, P1, R19, UR7, RZ ;  /* 0x0000000713137c10 */ /* 0x000fe2000ff3e0ff */
[----:B------:R-:W-:Y:S03]  /*35ff0*/  STL [R1+0x5c0], R25 ;  /* 0x0005c01901007387 */ /* 0x000fe60000100800 */
[----:B------:R-:W-:Y:S01]  /*36000*/  IADD3.X R24, R24, UR6, RZ, P1, !PT ;  /* 0x0000000618187c10 */ /* 0x000fe20008ffe4ff */
[----:B------:R1:W-:Y:S04]  /*36010*/  LDGSTS.E [R5+-0x5f400], [R2.64], P0 ;  /* 0xa0c0000002057fae */ /* 0x0003e80008121848 */
[----:B-1----:R-:W4:Y:S04]  /*36020*/  LDL.LU R18, [R1+0x744] ;  /* 0x0007440001127983 */ /* 0x002f280000300800 */
[----:B------:R1:W-:Y:S01]  /*36030*/  STL [R1+0x604], R19 ;  /* 0x0006041301007387 */ /* 0x0003e20000100800 */
[----:B------:R-:W-:-:S02]  /*36040*/  IMAD.MOV.U32 R2, RZ, RZ, R19 ;  /* 0x000000ffff027224 */ /* 0x000fc400078e0013 */
[----:B------:R-:W-:Y:S01]  /*36050*/  IMAD.MOV.U32 R3, RZ, RZ, R24 ;  /* 0x000000ffff037224 */ /* 0x000fe200078e0018 */
[----:B------:R-:W-:Y:S04]  /*36060*/  STL [R1+0x600], R24 ;  /* 0x0006001801007387 */ /* 0x000fe80000100800 */
[----:B-1----:R-:W4:Y:S01]  /*36070*/  LDL.LU R19, [R1+0x740] ;  /* 0x0007400001137983 */ /* 0x002f220000300800 */
[----:B------:R-:W-:-:S03]  /*36080*/  IADD3 R16, P1, R16, UR7, RZ ;  /* 0x0000000710107c10 */ /* 0x000fc6000ff3e0ff */
[----:B------:R1:W-:Y:S01]  /*36090*/  LDGSTS.E [R5+-0x5e400], [R2.64], P0 ;  /* 0xa1c0000002057fae */ /* 0x0003e20008121848 */
[----:B------:R-:W-:-:S03]  /*360a0*/  IADD3.X R17, R17, UR6, RZ, P1, !PT ;  /* 0x0000000611117c10 */ /* 0x000fc60008ffe4ff */
[----:B------:R-:W-:Y:S04]  /*360b0*/  STL [R1+0x644], R16 ;  /* 0x0006441001007387 */ /* 0x000fe80000100800 */
[----:B------:R1:W-:Y:S02]  /*360c0*/  STL [R1+0x640], R17 ;  /* 0x0006401101007387 */ /* 0x0003e40000100800 */
[----:B-1----:R-:W-:Y:S01]  /*360d0*/  IMAD.MOV.U32 R3, RZ, RZ, R17 ;  /* 0x000000ffff037224 */ /* 0x002fe200078e0011 */
[----:B------:R-:W-:Y:S01]  /*360e0*/  MOV R2, R16 ;  /* 0x0000001000027202 */ /* 0x000fe20000000f00 */
[----:B------:R-:W4:Y:S04]  /*360f0*/  LDL.LU R17, [R1+0x780] ;  /* 0x0007800001117983 */ /* 0x000f280000300800 */
[----:B------:R-:W4:Y:S04]  /*36100*/  LDL.LU R16, [R1+0x784] ;  /* 0x0007840001107983 */ /* 0x000f280000300800 */
[----:B------:R1:W-:Y:S01]  /*36110*/  LDGSTS.E [R5+-0x5d400], [R2.64], P0 ;  /* 0xa2c0000002057fae */ /* 0x0003e20008121848 */
[----:B---3--:R-:W-:-:S04]  /*36120*/  IADD3 R6, P1, R6, UR7, RZ ;  /* 0x0000000706067c10 */ /* 0x008fc8000ff3e0ff */
[----:B--2---:R-:W-:Y:S01]  /*36130*/  IADD3.X R23, R23, UR6, RZ, P1, !PT ;  /* 0x0000000617177c10 */ /* 0x004fe20008ffe4ff */
[----:B-1----:R-:W-:Y:S01]  /*36140*/  IMAD.MOV.U32 R2, RZ, RZ, R6 ;  /* 0x000000ffff027224 */ /* 0x002fe200078e0006 */
[----:B------:R1:W-:Y:S03]  /*36150*/  STL [R1+0x684], R6 ;  /* 0x0006840601007387 */ /* 0x0003e60000100800 */
[----:B------:R-:W-:Y:S01]  /*36160*/  IMAD.MOV.U32 R3, RZ, RZ, R23 ;  /* 0x000000ffff037224 */ /* 0x000fe200078e0017 */
[----:B------:R-:W-:Y:S04]  /*36170*/  STL [R1+0x680], R23 ;  /* 0x0006801701007387 */ /* 0x000fe80000100800 */
[----:B------:R2:W-:Y:S04]  /*36180*/  LDGSTS.E [R5+-0x5c400], [R2.64], P0 ;  /* 0xa3c0000002057fae */ /* 0x0005e80008121848 */
[----:B-1----:R-:W3:Y:S01]  /*36190*/  LDL.LU R6, [R1+0x5cc] ;  /* 0x0005cc0001067983 */ /* 0x002ee20000300800 */
[----:B----4-:R-:W-:-:S04]  /*361a0*/  IADD3 R7, P1, R7, UR7, RZ ;  /* 0x0000000707077c10 */ /* 0x010fc8000ff3e0ff */
[----:B------:R-:W-:Y:S01]  /*361b0*/  IADD3.X R22, R22, UR6, RZ, P1, !PT ;  /* 0x0000000616167c10 */ /* 0x000fe20008ffe4ff */
[----:B------:R1:W-:Y:S01]  /*361c0*/  STL [R1+0x6c4], R7 ;  /* 0x0006c40701007387 */ /* 0x0003e20000100800 */
[----:B--2---:R-:W-:-:S03]  /*361d0*/  IMAD.MOV.U32 R2, RZ, RZ, R7 ;  /* 0x000000ffff027224 */ /* 0x004fc600078e0007 */
[----:B------:R2:W-:Y:S04]  /*361e0*/  STL [R1+0x6c0], R22 ;  /* 0x0006c01601007387 */ /* 0x0005e80000100800 */
[----:B-1----:R-:W4:Y:S01]  /*361f0*/  LDL.LU R7, [R1+0x5c8] ;  /* 0x0005c80001077983 */ /* 0x002f220000300800 */
[----:B------:R-:W-:-:S04]  /*36200*/  IADD3 R20, P1, R20, UR7, RZ ;  /* 0x0000000714147c10 */ /* 0x000fc8000ff3e0ff */
[----:B------:R-:W-:Y:S01]  /*36210*/  IADD3.X R21, R21, UR6, RZ, P1, !PT ;  /* 0x0000000615157c10 */ /* 0x000fe20008ffe4ff */
[----:B------:R-:W-:Y:S01]  /*36220*/  STL [R1+0x704], R20 ;  /* 0x0007041401007387 */ /* 0x000fe20000100800 */
[----:B------:R-:W-:-:S03]  /*36230*/  IMAD.MOV.U32 R3, RZ, RZ, R22 ;  /* 0x000000ffff037224 */ /* 0x000fc600078e0016 */
[----:B------:R1:W-:Y:S04]  /*36240*/  STL [R1+0x700], R21 ;  /* 0x0007001501007387 */ /* 0x0003e80000100800 */
[----:B------:R-:W4:Y:S04]  /*36250*/  LDL.LU R27, [R1+0x608] ;  /* 0x00060800011b7983 */ /* 0x000f280000300800 */
[----:B------:R-:W4:Y:S04]  /*36260*/  LDL.LU R26, [R1+0x60c] ;  /* 0x00060c00011a7983 */ /* 0x000f280000300800 */
[----:B------:R1:W-:Y:S04]  /*36270*/  LDGSTS.E [R5+-0x5b400], [R2.64], P0 ;  /* 0xa4c0000002057fae */ /* 0x0003e80008121848 */
[----:B------:R-:W4:Y:S01]  /*36280*/  LDL.LU R24, [R1+0x64c] ;  /* 0x00064c0001187983 */ /* 0x000f220000300800 */
[----:B------:R-:W-:Y:S01]  /*36290*/  IADD3 R18, P1, R18, UR7, RZ ;  /* 0x0000000712127c10 */ /* 0x000fe2000ff3e0ff */
[----:B-1----:R-:W-:-:S02]  /*362a0*/  IMAD.MOV.U32 R2, RZ, RZ, R20 ;  /* 0x000000ffff027224 */ /* 0x002fc400078e0014 */
[----:B------:R-:W-:Y:S02]  /*362b0*/  IMAD.MOV.U32 R3, RZ, RZ, R21 ;  /* 0x000000ffff037224 */ /* 0x000fe400078e0015 */
[----:B------:R-:W-:Y:S04]  /*362c0*/  STL [R1+0x744], R18 ;  /* 0x0007441201007387 */ /* 0x000fe80000100800 */
[----:B------:R1:W-:Y:S01]  /*362d0*/  LDGSTS.E [R5+-0x5a400], [R2.64], P0 ;  /* 0xa5c0000002057fae */ /* 0x0003e20008121848 */
[----:B------:R-:W-:-:S05]  /*362e0*/  IADD3.X R19, R19, UR6, RZ, P1, !PT ;  /* 0x0000000613137c10 */ /* 0x000fca0008ffe4ff */
[----:B------:R-:W-:Y:S01]  /*362f0*/  STL [R1+0x740], R19 ;  /* 0x0007401301007387 */ /* 0x000fe20000100800 */
[----:B-1----:R-:W-:-:S03]  /*36300*/  IMAD.MOV.U32 R2, RZ, RZ, R18 ;  /* 0x000000ffff027224 */ /* 0x002fc600078e0012 */
[----:B------:R-:W4:Y:S01]  /*36310*/  LDL.LU R25, [R1+0x648] ;  /* 0x0006480001197983 */ /* 0x000f220000300800 */
[----:B------:R-:W-:-:S03]  /*36320*/  IMAD.MOV.U32 R3, RZ, RZ, R19 ;  /* 0x000000ffff037224 */ /* 0x000fc600078e0013 */
[----:B------:R-:W4:Y:S04]  /*36330*/  LDL.LU R23, [R1+0x688] ;  /* 0x0006880001177983 */ /* 0x000f280000300800 */
[----:B--2---:R-:W2:Y:S01]  /*36340*/  LDL.LU R22, [R1+0x68c] ;  /* 0x00068c0001167983 */ /* 0x004ea20000300800 */
[----:B------:R-:W-:-:S03]  /*36350*/  IADD3 R4, R4, 0x100000, RZ ;  /* 0x0010000004047810 */ /* 0x000fc60007ffe0ff */
[----:B------:R1:W-:Y:S01]  /*36360*/  LDGSTS.E [R5+-0x59400], [R2.64], P0 ;  /* 0xa6c0000002057fae */ /* 0x0003e20008121848 */
[----:B------:R-:W-:-:S04]  /*36370*/  IADD3 R16, P1, R16, UR7, RZ ;  /* 0x0000000710107c10 */ /* 0x000fc8000ff3e0ff */
[----:B------:R-:W-:Y:S01]  /*36380*/  IADD3.X R17, R17, UR6, RZ, P1, !PT ;  /* 0x0000000611117c10 */ /* 0x000fe20008ffe4ff */
[----:B------:R1:W-:Y:S04]  /*36390*/  STL [R1+0x784], R16 ;  /* 0x0007841001007387 */ /* 0x0003e80000100800 */
[----:B------:R3:W-:Y:S01]  /*363a0*/  STL [R1+0x780], R17 ;  /* 0x0007801101007387 */ /* 0x0007e20000100800 */
[----:B-1----:R-:W-:-:S03]  /*363b0*/  IMAD.MOV.U32 R2, RZ, RZ, R16 ;  /* 0x000000ffff027224 */ /* 0x002fc600078e0010 */
[----:B------:R-:W2:Y:S01]  /*363c0*/  LDL.LU R21, [R1+0x6c8] ;  /* 0x0006c80001157983 */ /* 0x000ea20000300800 */
[----:B------:R-:W-:-:S03]  /*363d0*/  IMAD.MOV.U32 R3, RZ, RZ, R17 ;  /* 0x000000ffff037224 */ /* 0x000fc600078e0011 */
[----:B------:R-:W2:Y:S01]  /*363e0*/  LDL.LU R20, [R1+0x6cc] ;  /* 0x0006cc0001147983 */ /* 0x000ea20000300800 */
[----:B------:R-:W-:-:S03]  /*363f0*/  LOP3.LUT R16, R203, 0x70, RZ, 0x3c, !PT ;  /* 0x00000070cb107812 */ /* 0x000fc600078e3cff */
[----:B------:R-:W2:Y:S04]  /*36400*/  LDL.LU R18, [R1+0x70c] ;  /* 0x00070c0001127983 */ /* 0x000ea80000300800 */
[----:B------:R1:W-:Y:S04]  /*36410*/  LDGSTS.E [R4+-0x58400], [R2.64], P0 ;  /* 0xa7c0000002047fae */ /* 0x0003e80008121848 */
[----:B------:R-:W2:Y:S01]  /*36420*/  LDL.LU R19, [R1+0x708] ;  /* 0x0007080001137983 */ /* 0x000ea20000300800 */
[----:B-1----:R-:W-:-:S04]  /*36430*/  IMAD.U32 R4, RZ, RZ, UR5 ;  /* 0x00000005ff047e24 */ /* 0x002fc8000f8e00ff */
[----:B------:R-:W-:Y:S02]  /*36440*/  IMAD R4, R4, 0x8000, R16 ;  /* 0x0000800004047824 */ /* 0x000fe400078e0210 */
[----:B------:R-:W2:Y:S01]  /*36450*/  LDL.LU R16, [R1+0x74c] ;  /* 0x00074c0001107983 */ /* 0x000ea20000300800 */
[----:B---3--:R-:W-:-:S05]  /*36460*/  IADD3 R6, P1, R6, UR7, RZ ;  /* 0x0000000706067c10 */ /* 0x008fca000ff3e0ff */
[----:B------:R-:W-:Y:S01]  /*36470*/  STL [R1+0x5cc], R6 ;  /* 0x0005cc0601007387 */ /* 0x000fe20000100800 */
[----:B------:R-:W-:Y:S01]  /*36480*/  IMAD.MOV.U32 R2, RZ, RZ, R6 ;  /* 0x000000ffff027224 */ /* 0x000fe200078e0006 */
[----:B----4-:R-:W-:-:S05]  /*36490*/  IADD3.X R7, R7, UR6, RZ, P1, !PT ;  /* 0x0000000607077c10 */ /* 0x010fca0008ffe4ff */
[----:B------:R1:W-:Y:S04]  /*364a0*/  STL [R1+0x5c8], R7 ;  /* 0x0005c80701007387 */ /* 0x0003e80000100800 */
[----:B------:R-:W3:Y:S01]  /*364b0*/  LDL.LU R17, [R1+0x748] ;  /* 0x0007480001117983 */ /* 0x000ee20000300800 */
[----:B------:R-:W-:-:S03]  /*364c0*/  IMAD.MOV.U32 R3, RZ, RZ, R7 ;  /* 0x000000ffff037224 */ /* 0x000fc600078e0007 */
[----:B-1----:R-:W4:Y:S04]  /*364d0*/  LDL.LU R7, [R1+0x788] ;  /* 0x0007880001077983 */ /* 0x002f280000300800 */
[----:B------:R-:W4:Y:S01]  /*364e0*/  LDL.LU R6, [R1+0x78c] ;  /* 0x00078c0001067983 */ /* 0x000f220000300800 */
[----:B------:R-:W-:-:S05]  /*364f0*/  IADD3 R5, R4, 0x100000, RZ ;  /* 0x0010000004057810 */ /* 0x000fca0007ffe0ff */
[----:B------:R1:W-:Y:S01]  /*36500*/  LDGSTS.E [R5+-0x5f200], [R2.64], P0 ;  /* 0xa0e0000002057fae */ /* 0x0003e20008121848 */
[----:B------:R-:W-:-:S04]  /*36510*/  IADD3 R26, P1, R26, UR7, RZ ;  /* 0x000000071a1a7c10 */ /* 0x000fc8000ff3e0ff */
[----:B------:R-:W-:Y:S02]  /*36520*/  IADD3.X R27, R27, UR6, RZ, P1, !PT ;  /* 0x000000061b1b7c10 */ /* 0x000fe40008ffe4ff */
[----:B------:R-:W-:Y:S01]  /*36530*/  IADD3 R24, P1, R24, UR7, RZ ;  /* 0x0000000718187c10 */ /* 0x000fe2000ff3e0ff */
[----:B-1----:R-:W-:Y:S02]  /*36540*/  IMAD.MOV.U32 R2, RZ, RZ, R26 ;  /* 0x000000ffff027224 */ /* 0x002fe400078e001a */
[----:B------:R-:W-:-:S05]  /*36550*/  IMAD.MOV.U32 R3, RZ, RZ, R27 ;  /* 0x000000ffff037224 */ /* 0x000fca00078e001b */
[----:B------:R1:W-:Y:S02]  /*36560*/  LDGSTS.E [R5+-0x5e200], [R2.64], P0 ;  /* 0xa1e0000002057fae */ /* 0x0003e40008121848 */
[----:B-1----:R-:W-:Y:S02]  /*36570*/  MOV R2, R24 ;  /* 0x0000001800027202 */ /* 0x002fe40000000f00 */
[----:B------:R-:W-:-:S05]  /*36580*/  IADD3.X R25, R25, UR6, RZ, P1, !PT ;  /* 0x0000000619197c10 */ /* 0x000fca0008ffe4ff */
[----:B------:R-:W-:Y:S01]  /*36590*/  IMAD.MOV.U32 R3, RZ, RZ, R25 ;  /* 0x000000ffff037224 */ /* 0x000fe200078e0019 */
[----:B--2---:R-:W-:-:S04]  /*365a0*/  IADD3 R22, P1, R22, UR7, RZ ;  /* 0x0000000716167c10 */ /* 0x004fc8000ff3e0ff */
[----:B------:R1:W-:Y:S01]  /*365b0*/  LDGSTS.E [R5+-0x5d200], [R2.64], P0 ;  /* 0xa2e0000002057fae */ /* 0x0003e20008121848 */
[----:B------:R-:W-:Y:S01]  /*365c0*/  IADD3.X R23, R23, UR6, RZ, P1, !PT ;  /* 0x0000000617177c10 */ /* 0x000fe20008ffe4ff */
[----:B-1----:R-:W-:-:S04]  /*365d0*/  IMAD.MOV.U32 R2, RZ, RZ, R22 ;  /* 0x000000ffff027224 */ /* 0x002fc800078e0016 */
[----:B------:R-:W-:-:S05]  /*365e0*/  IMAD.MOV.U32 R3, RZ, RZ, R23 ;  /* 0x000000ffff037224 */ /* 0x000fca00078e0017 */
[----:B------:R1:W-:Y:S01]  /*365f0*/  LDGSTS.E [R5+-0x5c200], [R2.64], P0 ;  /* 0xa3e0000002057fae */ /* 0x0003e20008121848 */
[----:B------:R-:W-:-:S04]  /*36600*/  IADD3 R20, P1, R20, UR7, RZ ;  /* 0x0000000714147c10 */ /* 0x000fc8000ff3e0ff */
[----:B------:R-:W-:Y:S02]  /*36610*/  IADD3.X R21, R21, UR6, RZ, P1, !PT ;  /* 0x0000000615157c10 */ /* 0x000fe40008ffe4ff */
[----:B------:R-:W-:Y:S01]  /*36620*/  IADD3 R18, P1, R18, UR7, RZ ;  /* 0x0000000712127c10 */ /* 0x000fe2000ff3e0ff */
[----:B-1----:R-:W-:Y:S02]  /*36630*/  IMAD.MOV.U32 R2, RZ, RZ, R20 ;  /* 0x000000ffff027224 */ /* 0x002fe400078e0014 */
[----:B------:R-:W-:Y:S01]  /*36640*/  IMAD.MOV.U32 R3, RZ, RZ, R21 ;  /* 0x000000ffff037224 */ /* 0x000fe200078e0015 */
[----:B------:R-:W-:Y:S01]  /*36650*/  IADD3.X R19, R19, UR6, RZ, P1, !PT ;  /* 0x0000000613137c10 */ /* 0x000fe20008ffe4ff */
[----:B------:R-:W-:Y:S04]  /*36660*/  STL [R1+0x60c], R26 ;  /* 0x00060c1a01007387 */ /* 0x000fe80000100800 */
[----:B------:R1:W-:Y:S01]  /*36670*/  LDGSTS.E [R5+-0x5b200], [R2.64], P0 ;  /* 0xa4e0000002057fae */ /* 0x0003e20008121848 */
[----:B------:R-:W-:-:S03]  /*36680*/  IMAD.MOV.U32 R200, RZ, RZ, 0x7f ;  /* 0x0000007fffc87424 */ /* 0x000fc600078e00ff */
[----:B------:R-:W-:Y:S01]  /*36690*/  STL [R1+0x608], R27 ;  /* 0x0006081b01007387 */ /* 0x000fe20000100800 */
[----:B------:R-:W-:-:S03]  /*366a0*/  IADD3 R16, P1, R16, UR7, RZ ;  /* 0x0000000710107c10 */ /* 0x000fc6000ff3e0ff */
[----:B------:R-:W-:Y:S01]  /*366b0*/  STL [R1+0x64c], R24 ;  /* 0x00064c1801007387 */ /* 0x000fe20000100800 */
[----:B-1----:R-:W-:Y:S02]  /*366c0*/  IMAD.MOV.U32 R2, RZ, RZ, R18 ;  /* 0x000000ffff027224 */ /* 0x002fe400078e0012 */
[----:B------:R-:W-:Y:S01]  /*366d0*/  IMAD.MOV.U32 R3, RZ, RZ, R19 ;  /* 0x000000ffff037224 */ /* 0x000fe200078e0013 */
[----:B------:R-:W-:Y:S04]  /*366e0*/  STL [R1+0x648], R25 ;  /* 0x0006481901007387 */ /* 0x000fe80000100800 */
[----:B------:R-:W-:Y:S04]  /*366f0*/  STL [R1+0x68c], R22 ;  /* 0x00068c1601007387 */ /* 0x000fe80000100800 */
[----:B------:R-:W-:Y:S04]  /*36700*/  STL [R1+0x688], R23 ;  /* 0x0006881701007387 */ /* 0x000fe80000100800 */
[----:B------:R1:W-:Y:S01]  /*36710*/  LDGSTS.E [R5+-0x5a200], [R2.64], P0 ;  /* 0xa5e0000002057fae */ /* 0x0003e20008121848 */
[----:B------:R-:W-:-:S03]  /*36720*/  IADD3 R200, R200, c[0x0][0x180], RZ ;  /* 0x00006000c8c87a10 */ /* 0x000fc60007ffe0ff */
[----:B------:R-:W-:Y:S04]  /*36730*/  STL [R1+0x6cc], R20 ;  /* 0x0006cc1401007387 */ /* 0x000fe80000100800 */
[----:B------:R-:W-:Y:S01]  /*36740*/  STL [R1+0x6c8], R21 ;  /* 0x0006c81501007387 */ /* 0x000fe20000100800 */
[----:B-1----:R-:W-:-:S03]  /*36750*/  IMAD.MOV.U32 R2, RZ, RZ, R16 ;  /* 0x000000ffff027224 */ /* 0x002fc600078e0010 */
[----:B------:R-:W-:Y:S04]  /*36760*/  STL [R1+0x70c], R18 ;  /* 0x00070c1201007387 */ /* 0x000fe80000100800 */
[----:B------:R-:W-:Y:S04]  /*36770*/  STL [R1+0x708], R19 ;  /* 0x0007081301007387 */ /* 0x000fe80000100800 */
[----:B------:R-:W-:Y:S01]  /*36780*/  STL [R1+0x74c], R16 ;  /* 0x00074c1001007387 */ /* 0x000fe20000100800 */
[----:B------:R-:W-:Y:S02]  /*36790*/  IADD3 R4, R4, 0x100000, RZ ;  /* 0x0010000004047810 */ /* 0x000fe40007ffe0ff */
[----:B------:R-:W-:Y:S01]  /*367a0*/  IADD3 R204, R204, 0x1, RZ ;  /* 0x00000001cccc7810 */ /* 0x000fe20007ffe0ff */
[C---:B------:R-:W-:Y:S08]  /*367b0*/  HMMA.1688.F32.TF32 R40, R156.reuse, R34, R40 ;  /* 0x000000229c28723c */ /* 0x040ff00000081028 */
[C---:B------:R-:W-:Y:S08]  /*367c0*/  HMMA.1688.F32.TF32 R48, R156.reuse, R30, R48 ;  /* 0x0000001e9c30723c */ /* 0x040ff00000081030 */
[C---:B------:R-:W-:Y:S08]  /*367d0*/  HMMA.1688.F32.TF32 R148, R156.reuse, R146, R148 ;  /* 0x000000929c94723c */ /* 0x040ff00000081094 */
[----:B------:R-:W-:Y:S08]  /*367e0*/  HMMA.1688.F32.TF32 R104, R156, R78, R104 ;  /* 0x0000004e9c68723c */ /* 0x000ff00000081068 */
[C---:B------:R-:W-:Y:S08]  /*367f0*/  HMMA.1688.F32.TF32 R96, R140.reuse, R34, R96 ;  /* 0x000000228c60723c */ /* 0x040ff00000081060 */
[C---:B------:R-:W-:Y:S08]  /*36800*/  HMMA.1688.F32.TF32 R92, R140.reuse, R30, R92 ;  /* 0x0000001e8c5c723c */ /* 0x040ff0000008105c */
[C---:B------:R-:W-:Y:S08]  /*36810*/  HMMA.1688.F32.TF32 R72, R140.reuse, R146, R72 ;  /* 0x000000928c48723c */ /* 0x040ff00000081048 */
[----:B------:R-:W-:Y:S08]  /*36820*/  HMMA.1688.F32.TF32 R44, R140, R78, R44 ;  /* 0x0000004e8c2c723c */ /* 0x000ff0000008102c */
[C---:B------:R-:W-:Y:S08]  /*36830*/  HMMA.1688.F32.TF32 R52, R100.reuse, R34, R52 ;  /* 0x000000226434723c */ /* 0x040ff00000081034 */
[C---:B------:R-:W-:Y:S08]  /*36840*/  HMMA.1688.F32.TF32 R56, R100.reuse, R30, R56 ;  /* 0x0000001e6438723c */ /* 0x040ff00000081038 */
[C---:B------:R-:W-:Y:S08]  /*36850*/  HMMA.1688.F32.TF32 R36, R100.reuse, R146, R36 ;  /* 0x000000926424723c */ /* 0x040ff00000081024 */
[----:B------:R-:W-:Y:S01]  /*36860*/  HMMA.1688.F32.TF32 R64, R100, R78, R64 ;  /* 0x0000004e6440723c */ /* 0x000fe20000081040 */
[----:B---3--:R-:W-:-:S05]  /*36870*/  IADD3.X R17, R17, UR6, RZ, P1, !PT ;  /* 0x0000000611117c10 */ /* 0x008fca0008ffe4ff */
[----:B------:R-:W-:Y:S01]  /*36880*/  IMAD.MOV.U32 R3, RZ, RZ, R17 ;  /* 0x000000ffff037224 */ /* 0x000fe200078e0011 */
[----:B------:R-:W-:Y:S01]  /*36890*/  STL [R1+0x748], R17 ;  /* 0x0007481101007387 */ /* 0x000fe20000100800 */
[----:B----4-:R-:W-:-:S03]  /*368a0*/  IADD3 R6, P1, R6, UR7, RZ ;  /* 0x0000000706067c10 */ /* 0x010fc6000ff3e0ff */
[----:B------:R1:W-:Y:S04]  /*368b0*/  LDGSTS.E [R5+-0x59200], [R2.64], P0 ;  /* 0xa6e0000002057fae */ /* 0x0003e80008121848 */
[----:B------:R2:W-:Y:S01]  /*368c0*/  STL [R1+0x78c], R6 ;  /* 0x00078c0601007387 */ /* 0x0005e20000100800 */
[----:B------:R-:W-:Y:S01]  /*368d0*/  IADD3.X R7, R7, UR6, RZ, P1, !PT ;  /* 0x0000000607077c10 */ /* 0x000fe20008ffe4ff */
[----:B-1----:R-:W-:Y:S01]  /*368e0*/  IMAD.MOV.U32 R2, RZ, RZ, R6 ;  /* 0x000000ffff027224 */ /* 0x002fe200078e0006 */
[----:B--2---:R-:W-:-:S03]  /*368f0*/  SHF.R.S32.HI R6, RZ, 0x1f, R200 ;  /* 0x0000001fff067819 */ /* 0x004fc600000114c8 */
[----:B------:R-:W-:Y:S01]  /*36900*/  IMAD.MOV.U32 R3, RZ, RZ, R7 ;  /* 0x000000ffff037224 */ /* 0x000fe200078e0007 */
[----:B------:R-:W-:Y:S01]  /*36910*/  LEA.HI R6, R6, R200, RZ, 0x7 ;  /* 0x000000c806067211 */ /* 0x000fe200078f38ff */
[----:B------:R1:W-:Y:S03]  /*36920*/  STL [R1+0x788], R7 ;  /* 0x0007880701007387 */ /* 0x0003e60000100800 */
[----:B------:R-:W-:Y:S01]  /*36930*/  SHF.R.S32.HI R6, RZ, 0x7, R6 ;  /* 0x00000007ff067819 */ /* 0x000fe20000011406 */
[----:B------:R1:W-:Y:S03]  /*36940*/  LDGSTS.E [R4+-0x58200], [R2.64], P0 ;  /* 0xa7e0000002047fae */ /* 0x0003e60008121848 */
[----:B------:R-:W-:Y:S01]  /*36950*/  ISETP.NE.U32.AND P0, PT, R204, R6, PT ;  /* 0x00000006cc00720c */ /* 0x000fe20003f05070 */
[----:B------:R-:W0:-:S12]  /*36960*/  LDGDEPBAR ;  /* 0x00000000000079af */ /* 0x000e180000000000 */
[----:B-1----:R-:W-:Y:S01]  /*36970*/  @!P0 CALL.REL.NOINC `(.L_x_0) ;  /* 0x0000001000008944 */ /* 0x002fe20003c00000 */
[----:B------:R-:W-:Y:S05]  /*36980*/  BRA `(.L_x_1) ;  /* 0xfffef6d000007947 */ /* 0x000fea000383ffff */
.L_x_0:
[----:B------:R-:W2:Y:S01]  /*36990*/  LDL.LU R17, [R1+0xc58] ;  /* 0x000c580001117983 */ /* 0x000ea20000300800 */
[----:B------:R-:W-:-:S04]  /*369a0*/  DEPBAR.LE SB0, 0x0 ;  /* 0x000080000000791a */ /* 0x000fc80000000000 */
[----:B------:R-:W3:Y:S04]  /*369b0*/  LDL.LU R16, [R1+0xc54] ;  /* 0x000c540001107983 */ /* 0x000ee80000300800 */
[----:B------:R-:W4:Y:S04]  /*369c0*/  LDL.LU R7, [R1+0xc50] ;  /* 0x000c500001077983 */ /* 0x000f280000300800 */
[----:B------:R-:W1:Y:S04]  /*369d0*/  S2R R18, SR_TID.X ;  /* 0x0000000000127919 */ /* 0x000e680000002100 */
[----:B------:R-:W2:Y:S04]  /*369e0*/  LDL.LU R141, [R1+0x80] ;  /* 0x00008000018d7983 */ /* 0x000ea80000300800 */
[----:B------:R-:W2:Y:S04]  /*369f0*/  LDL.LU R144, [R1+0xcf0] ;  /* 0x000cf00001907983 */ /* 0x000ea80000300800 */
[----:B------:R-:W2:Y:S04]  /*36a00*/  LDL.LU R140, [R1+0xe0] ;  /* 0x0000e000018c7983 */ /* 0x000ea80000300800 */
[----:B------:R-:W2:Y:S04]  /*36a10*/  LDL.LU R143, [R1+0xcf4] ;  /* 0x000cf400018f7983 */ /* 0x000ea80000300800 */
[----:B------:R-:W2:Y:S01]  /*36a20*/  LDL.LU R142, [R1+0xcec] ;  /* 0x000cec00018e7983 */ /* 0x000ea20000300800 */
[----:B-1----:R-:W-:-:S02]  /*36a30*/  IMAD.SHL.U32 R0, R18, 0x8, RZ ;  /* 0x0000000812007824 */ /* 0x002fc400078e00ff */
[C---:B------:R-:W-:Y:S02]  /*36a40*/  IMAD.SHL.U32 R2, R18.reuse, 0x100, RZ ;  /* 0x0000010012027824 */ /* 0x040fe400078e00ff */
[----:B------:R-:W-:Y:S01]  /*36a50*/  IMAD.SHL.U32 R3, R18, 0x4, RZ ;  /* 0x0000000412037824 */ /* 0x000fe200078e00ff */
[----:B------:R-:W-:Y:S01]  /*36a60*/  LOP3.LUT R0, R0, 0x300, RZ, 0xc0, !PT ;  /* 0x0000030000007812 */ /* 0x000fe200078ec0ff */
[----:B------:R-:W-:Y:S01]  /*36a70*/  IMAD.SHL.U32 R4, R18, 0x20, RZ ;  /* 0x0000002012047824 */ /* 0x000fe200078e00ff */
[----:B------:R-:W-:Y:S01]  /*36a80*/  LOP3.LUT R5, R2, 0x1800, RZ, 0xc0, !PT ;  /* 0x0000180002057812 */ /* 0x000fe200078ec0ff */
[----:B------:R-:W-:Y:S01]  /*36a90*/  IMAD.SHL.U32 R6, R18, 0x400, RZ ;  /* 0x0000040012067824 */ /* 0x000fe200078e00ff */
[----:B------:R-:W-:Y:S02]  /*36aa0*/  LOP3.LUT R0, R0, 0x70, R3, 0xf8, !PT ;  /* 0x0000007000007812 */ /* 0x000fe400078ef803 */
[----:B------:R-:W-:Y:S02]  /*36ab0*/  LOP3.LUT R5, R5, 0x60, R4, 0xf8, !PT ;  /* 0x0000006005057812 */ /* 0x000fe400078ef804 */
[----:B------:R-:W-:Y:S01]  /*36ac0*/  LOP3.LUT R2, R6, 0x1800, RZ, 0xc0, !PT ;  /* 0x0000180006027812 */ /* 0x000fe200078ec0ff */
[----:B------:R-:W-:Y:S01]  /*36ad0*/  IMAD.MOV.U32 R6, RZ, RZ, R8 ;  /* 0x000000ffff067224 */ /* 0x000fe200078e0008 */
[----:B------:R-:W-:Y:S01]  /*36ae0*/  LOP3.LUT R0, R5, R0, RZ, 0x3c, !PT ;  /* 0x0000000005007212 */ /* 0x000fe200078e3cff */
[----:B------:R-:W-:-:S02]  /*36af0*/  IMAD.MOV.U32 R8, RZ, RZ, R14 ;  /* 0x000000ffff087224 */ /* 0x000fc400078e000e */
[----:B------:R-:W-:Y:S02]  /*36b00*/  IMAD.MOV.U32 R4, RZ, RZ, R12 ;  /* 0x000000ffff047224 */ /* 0x000fe400078e000c */
[----:B------:R-:W-:Y:S02]  /*36b10*/  IMAD.MOV.U32 R5, RZ, RZ, R13 ;  /* 0x000000ffff057224 */ /* 0x000fe400078e000d */
[----:B------:R-:W-:Y:S02]  /*36b20*/  IMAD.MOV.U32 R14, RZ, RZ, R164 ;  /* 0x000000ffff0e7224 */ /* 0x000fe400078e00a4 */
[----:B------:R-:W-:Y:S02]  /*36b30*/  IMAD.MOV.U32 R12, RZ, RZ, R136 ;  /* 0x000000ffff0c7224 */ /* 0x000fe400078e0088 */
[----:B------:R-:W-:Y:S02]  /*36b40*/  IMAD.MOV.U32 R13, RZ, RZ, R137 ;  /* 0x000000ffff0d7224 */ /* 0x000fe400078e0089 */
[----:B------:R-:W-:Y:S01]  /*36b50*/  IMAD.MOV.U32 R164, RZ, RZ, R138 ;  /* 0x000000ffffa47224 */ /* 0x000fe200078e008a */
[----:B------:R-:W-:-:S04]  /*36b60*/  LOP3.LUT R18, R18, 0x7f, RZ, 0xc0, !PT ;  /* 0x0000007f12127812 */ /* 0x000fc800078ec0ff */
[----:B------:R-:W-:Y:S01]  /*36b70*/  LEA R2, R18, R2, 0x4 ;  /* 0x0000000212027211 */ /* 0x000fe200078e20ff */
[----:B------:R-:W-:Y:S03]  /*36b80*/  BAR.SYNC.DEFER_BLOCKING 0x0 ;  /* 0x0000000000007b1d */ /* 0x000fe60000010000 */
[----:B------:R-:W-:Y:S02]  /*36b90*/  LOP3.LUT R3, R2, 0x60, RZ, 0x3c, !PT ;  /* 0x0000006002037812 */ /* 0x000fe400078e3cff */
[----:B----4-:R-:W-:Y:S01]  /*36ba0*/  ISETP.GE.AND P0, PT, R7, c[0x0][0x17c], PT ;  /* 0x00005f0007007a0c */ /* 0x010fe20003f06270 */
[----:B------:R-:W-:Y:S02]  /*36bb0*/  IMAD.MOV.U32 R7, RZ, RZ, R9 ;  /* 0x000000ffff077224 */ /* 0x000fe400078e0009 */
[----:B------:R-:W-:Y:S02]  /*36bc0*/  IMAD.MOV.U32 R9, RZ, RZ, R15 ;  /* 0x000000ffff097224 */ /* 0x000fe400078e000f */
[----:B------:R-:W-:-:S02]  /*36bd0*/  IMAD.MOV.U32 R15, RZ, RZ, R165 ;  /* 0x000000ffff0f7224 */ /* 0x000fc400078e00a5 */
[----:B------:R-:W-:Y:S01]  /*36be0*/  IMAD.MOV.U32 R165, RZ, RZ, R139 ;  /* 0x000000ffffa57224 */ /* 0x000fe200078e008b */
[----:B------:R1:W-:Y:S04]  /*36bf0*/  STS.128 [R0], R4 ;  /* 0x0000000400007388 */ /* 0x0003e80000000c00 */
[----:B------:R4:W-:Y:S04]  /*36c00*/  STS.128 [R0+0x80], R8 ;  /* 0x0000800800007388 */ /* 0x0009e80000000c00 */
[----:B------:R4:W-:Y:S04]  /*36c10*/  STS.128 [R0+0x400], R12 ;  /* 0x0004000c00007388 */ /* 0x0009e80000000c00 */
[----:B------:R-:W-:Y:S04]  /*36c20*/  STS.128 [R0+0x480], R164 ;  /* 0x000480a400007388 */ /* 0x000fe80000000c00 */
[----:B------:R-:W-:Y:S01]  /*36c30*/  BAR.SYNC.DEFER_BLOCKING 0x0 ;  /* 0x0000000000007b1d */ /* 0x000fe20000010000 */
[----:B-1----:R-:W-:-:S02]  /*36c40*/  LOP3.LUT R4, R2, 0x20, RZ, 0x3c, !PT ;  /* 0x0000002002047812 */ /* 0x002fc400078e3cff */
[----:B------:R-:W-:Y:S02]  /*36c50*/  LOP3.LUT R5, R2, 0x40, RZ, 0x3c, !PT ;  /* 0x0000004002057812 */ /* 0x000fe400078e3cff */
[----:B--2---:R-:W-:Y:S02]  /*36c60*/  ISETP.GE.AND P2, PT, R17, c[0x0][0x17c], PT ;  /* 0x00005f0011007a0c */ /* 0x004fe40003f46270 */
[----:B---3--:R-:W-:Y:S02]  /*36c70*/  ISETP.GE.AND P4, PT, R16, c[0x0][0x17c], PT ;  /* 0x00005f0010007a0c */ /* 0x008fe40003f86270 */
[----:B------:R-:W1:Y:S04]  /*36c80*/  LDS.128 R16, [R2] ;  /* 0x0000000002107984 */ /* 0x000e680000000c00 */
[----:B------:R-:W-:Y:S04]  /*36c90*/  LDS.128 R28, [R4] ;  /* 0x00000000041c7984 */ /* 0x000fe80000000c00 */
[----:B------:R-:W-:Y:S04]  /*36ca0*/  LDS.128 R24, [R5] ;  /* 0x0000000005187984 */ /* 0x000fe80000000c00 */
[----:B------:R-:W-:Y:S01]  /*36cb0*/  LDS.128 R20, [R3] ;  /* 0x0000000003147984 */ /* 0x000fe20000000c00 */
[----:B----4-:R-:W-:-:S02]  /*36cc0*/  IMAD.MOV.U32 R10, RZ, RZ, R152 ;  /* 0x000000ffff0a7224 */ /* 0x010fc400078e0098 */
[----:B------:R-:W-:Y:S01]  /*36cd0*/  IMAD.MOV.U32 R11, RZ, RZ, R153 ;  /* 0x000000ffff0b7224 */ /* 0x000fe200078e0099 */
[----:B------:R-:W-:Y:S01]  /*36ce0*/  MOV R153, R171 ;  /* 0x000000ab00997202 */ /* 0x000fe20000000f00 */
[----:B------:R-:W-:Y:S02]  /*36cf0*/  IMAD.MOV.U32 R14, RZ, RZ, R172 ;  /* 0x000000ffff0e7224 */ /* 0x000fe400078e00ac */
[----:B------:R-:W-:Y:S02]  /*36d00*/  IMAD.MOV.U32 R15, RZ, RZ, R173 ;  /* 0x000000ffff0f7224 */ /* 0x000fe400078e00ad */
[----:B------:R-:W-:Y:S02]  /*36d10*/  IMAD.MOV.U32 R8, RZ, RZ, R168 ;  /* 0x000000ffff087224 */ /* 0x000fe400078e00a8 */
[----:B------:R-:W-:Y:S01]  /*36d20*/  IMAD.MOV.U32 R9, RZ, RZ, R169 ;  /* 0x000000ffff097224 */ /* 0x000fe200078e00a9 */
[----:B------:R-:W-:Y:S01]  /*36d30*/  BAR.SYNC.DEFER_BLOCKING 0x0 ;  /* 0x0000000000007b1d */ /* 0x000fe20000010000 */
[----:B------:R-:W-:-:S02]  /*36d40*/  IMAD.MOV.U32 R152, RZ, RZ, R170 ;  /* 0x000000ffff987224 */ /* 0x000fc400078e00aa */
[----:B------:R-:W-:Y:S02]  /*36d50*/  IMAD.MOV.U32 R12, RZ, RZ, R176 ;  /* 0x000000ffff0c7224 */ /* 0x000fe400078e00b0 */
[----:B------:R-:W-:Y:S02]  /*36d60*/  IMAD.MOV.U32 R13, RZ, RZ, R177 ;  /* 0x000000ffff0d7224 */ /* 0x000fe400078e00b1 */
[----:B------:R-:W-:Y:S02]  /*36d70*/  IMAD.MOV.U32 R172, RZ, RZ, R178 ;  /* 0x000000ffffac7224 */ /* 0x000fe400078e00b2 */
[----:B------:R-:W-:Y:S01]  /*36d80*/  IMAD.MOV.U32 R173, RZ, RZ, R179 ;  /* 0x000000ffffad7224 */ /* 0x000fe200078e00b3 */
[----:B------:R2:W-:Y:S04]  /*36d90*/  STS.128 [R0], R8 ;  /* 0x0000000800007388 */ /* 0x0005e80000000c00 */
[----:B------:R-:W-:Y:S04]  /*36da0*/  STS.128 [R0+0x80], R152 ;  /* 0x0000809800007388 */ /* 0x000fe80000000c00 */
[----:B------:R3:W-:Y:S04]  /*36db0*/  STS.128 [R0+0x400], R12 ;  /* 0x0004000c00007388 */ /* 0x0007e80000000c00 */
[----:B------:R-:W-:Y:S04]  /*36dc0*/  STS.128 [R0+0x480], R172 ;  /* 0x000480ac00007388 */ /* 0x000fe80000000c00 */
[----:B------:R-:W-:Y:S01]  /*36dd0*/  BAR.SYNC.DEFER_BLOCKING 0x0 ;  /* 0x0000000000007b1d */ /* 0x000fe20000010000 */
[----:B--2---:R-:W-:-:S02]  /*36de0*/  IMAD.MOV.U32 R10, RZ, RZ, R48 ;  /* 0x000000ffff0a7224 */ /* 0x004fc400078e0030 */
[----:B------:R-:W-:Y:S02]  /*36df0*/  IMAD.MOV.U32 R11, RZ, RZ, R49 ;  /* 0x000000ffff0b7224 */ /* 0x000fe400078e0031 */
[----:B------:R-:W-:Y:S02]  /*36e00*/  IMAD.MOV.U32 R8, RZ, RZ, R40 ;  /* 0x000000ffff087224 */ /* 0x000fe400078e0028 */
[----:B------:R-:W-:Y:S02]  /*36e10*/  IMAD.MOV.U32 R9, RZ, RZ, R41 ;  /* 0x000000ffff097224 */ /* 0x000fe400078e0029 */
[----:B------:R-:W-:Y:S02]  /*36e20*/  IMAD.MOV.U32 R48, RZ, RZ, R42 ;  /* 0x000000ffff307224 */ /* 0x000fe400078e002a */
[----:B------:R-:W-:Y:S01]  /*36e30*/  IMAD.MOV.U32 R49, RZ, RZ, R43 ;  /* 0x000000ffff317224 */ /* 0x000fe200078e002b */
[----:B------:R-:W2:Y:S04]  /*36e40*/  LDS.128 R100, [R2] ;  /* 0x0000000002647984 */ /* 0x000ea80000000c00 */
[----:B------:R-:W4:Y:S04]  /*36e50*/  LDS.128 R76, [R4] ;  /* 0x00000000044c7984 */ /* 0x000f280000000c00 */
[----:B------:R-:W1:Y:S04]  /*36e60*/  LDS.128 R40, [R5] ;  /* 0x0000000005287984 */ /* 0x000e680000000c00 */
[----:B------:R-:W1:Y:S04]  /*36e70*/  LDS.128 R32, [R3] ;  /* 0x0000000003207984 */ /* 0x000e680000000c00 */
[----:B------:R-:W-:Y:S01]  /*36e80*/  BAR.SYNC.DEFER_BLOCKING 0x0 ;  /* 0x0000000000007b1d */ /* 0x000fe20000010000 */
[----:B---3--:R-:W-:-:S02]  /*36e90*/  IMAD.MOV.U32 R14, RZ, RZ, R124 ;  /* 0x000000ffff0e7224 */ /* 0x008fc400078e007c */
[----:B------:R-:W-:Y:S01]  /*36ea0*/  IMAD.MOV.U32 R15, RZ, RZ, R125 ;  /* 0x000000ffff0f7224 */ /* 0x000fe200078e007d */
[----:B------:R-:W-:Y:S01]  /*36eb0*/  MOV R125, R131 ;  /* 0x00000083007d7202 */ /* 0x000fe20000000f00 */
[----:B------:R-:W-:Y:S02]  /*36ec0*/  IMAD.MOV.U32 R12, RZ, RZ, R128 ;  /* 0x000000ffff0c7224 */ /* 0x000fe400078e0080 */
[----:B------:R-:W-:Y:S02]  /*36ed0*/  IMAD.MOV.U32 R13, RZ, RZ, R129 ;  /* 0x000000ffff0d7224 */ /* 0x000fe400078e0081 */
[----:B------:R-:W-:Y:S01]  /*36ee0*/  IMAD.MOV.U32 R124, RZ, RZ, R130 ;  /* 0x000000ffff7c7224 */ /* 0x000fe200078e0082 */
[----:B------:R3:W-:Y:S04]  /*36ef0*/  STS.128 [R0], R8 ;  /* 0x0000000800007388 */ /* 0x0007e80000000c00 */
[----:B------:R-:W-:Y:S04]  /*36f00*/  STS.128 [R0+0x80], R48 ;  /* 0x0000803000007388 */ /* 0x000fe80000000c00 */
[----:B------:R1:W-:Y:S04]  /*36f10*/  STS.128 [R0+0x400], R12 ;  /* 0x0004000c00007388 */ /* 0x0003e80000000c00 */
[----:B------:R1:W-:Y:S04]  /*36f20*/  STS.128 [R0+0x480], R124 ;  /* 0x0004807c00007388 */ /* 0x0003e80000000c00 */
[----:B------:R-:W-:Y:S01]  /*36f30*/  BAR.SYNC.DEFER_BLOCKING 0x0 ;  /* 0x0000000000007b1d */ /* 0x000fe20000010000 */
[----:B---3--:R-:W-:-:S02]  /*36f40*/  IMAD.MOV.U32 R10, RZ, RZ, R92 ;  /* 0x000000ffff0a7224 */ /* 0x008fc400078e005c */
[----:B------:R-:W-:Y:S02]  /*36f50*/  IMAD.MOV.U32 R11, RZ, RZ, R93 ;  /* 0x000000ffff0b7224 */ /* 0x000fe400078e005d */
[----:B------:R-:W-:Y:S02]  /*36f60*/  IMAD.MOV.U32 R8, RZ, RZ, R96 ;  /* 0x000000ffff087224 */ /* 0x000fe400078e0060 */
[----:B------:R-:W-:Y:S02]  /*36f70*/  IMAD.MOV.U32 R9, RZ, RZ, R97 ;  /* 0x000000ffff097224 */ /* 0x000fe400078e0061 */
[----:B------:R-:W-:Y:S02]  /*36f80*/  IMAD.MOV.U32 R92, RZ, RZ, R98 ;  /* 0x000000ffff5c7224 */ /* 0x000fe400078e0062 */
[----:B------:R-:W-:Y:S02]  /*36f90*/  IMAD.MOV.U32 R93, RZ, RZ, R99 ;  /* 0x000000ffff5d7224 */ /* 0x000fe400078e0063 */
[----:B-1----:R-:W-:-:S02]  /*36fa0*/  IMAD.MOV.U32 R12, RZ, RZ, R52 ;  /* 0x000000ffff0c7224 */ /* 0x002fc400078e0034 */
[----:B------:R-:W-:Y:S02]  /*36fb0*/  IMAD.MOV.U32 R13, RZ, RZ, R53 ;  /* 0x000000ffff0d7224 */ /* 0x000fe400078e0035 */
[----:B------:R-:W-:Y:S02]  /*36fc0*/  IMAD.MOV.U32 R14, RZ, RZ, R56 ;  /* 0x000000ffff0e7224 */ /* 0x000fe400078e0038 */
[----:B------:R-:W-:Y:S02]  /*36fd0*/  IMAD.MOV.U32 R15, RZ, RZ, R57 ;  /* 0x000000ffff0f7224 */ /* 0x000fe400078e0039 */
[----:B------:R-:W-:Y:S02]  /*36fe0*/  IMAD.MOV.U32 R124, RZ, RZ, R54 ;  /* 0x000000ffff7c7224 */ /* 0x000fe400078e0036 */
[----:B------:R-:W-:Y:S01]  /*36ff0*/  IMAD.MOV.U32 R125, RZ, RZ, R55 ;  /* 0x000000ffff7d7224 */ /* 0x000fe200078e0037 */
[----:B------:R-:W1:Y:S01]  /*37000*/  LDS.128 R96, [R2] ;  /* 0x0000000002607984 */ /* 0x000e620000000c00 */
[----:B------:R-:W-:-:S02]  /*37010*/  IMAD.MOV.U32 R126, RZ, RZ, R58 ;  /* 0x000000ffff7e7224 */ /* 0x000fc400078e003a */
[----:B------:R-:W-:Y:S01]  /*37020*/  IMAD.MOV.U32 R127, RZ, RZ, R59 ;  /* 0x000000ffff7f7224 */ /* 0x000fe200078e003b */
[----:B------:R-:W-:Y:S04]  /*37030*/  LDS.128 R52, [R5] ;  /* 0x0000000005347984 */ /* 0x000fe80000000c00 */
[----:B------:R-:W-:Y:S04]  /*37040*/  LDS.128 R56, [R4] ;  /* 0x0000000004387984 */ /* 0x000fe80000000c00 */
[----:B------:R-:W-:Y:S04]  /*37050*/  LDS.128 R48, [R3] ;  /* 0x0000000003307984 */ /* 0x000fe80000000c00 */
[----:B------:R-:W-:Y:S06]  /*37060*/  BAR.SYNC.DEFER_BLOCKING 0x0 ;  /* 0x0000000000007b1d */ /* 0x000fec0000010000 */
[----:B------:R3:W-:Y:S04]  /*37070*/  STS.128 [R0], R8 ;  /* 0x0000000800007388 */ /* 0x0007e80000000c00 */
[----:B------:R-:W-:Y:S04]  /*37080*/  STS.128 [R0+0x80], R92 ;  /* 0x0000805c00007388 */ /* 0x000fe80000000c00 */
[----:B------:R1:W-:Y:S04]  /*37090*/  STS.128 [R0+0x400], R12 ;  /* 0x0004000c00007388 */ /* 0x0003e80000000c00 */
[----:B------:R2:W-:Y:S04]  /*370a0*/  STS.128 [R0+0x480], R124 ;  /* 0x0004807c00007388 */ /* 0x0005e80000000c00 */
[----:B------:R-:W-:Y:S01]  /*370b0*/  BAR.SYNC.DEFER_BLOCKING 0x0 ;  /* 0x0000000000007b1d */ /* 0x000fe20000010000 */
[----:B---3--:R-:W-:Y:S01]  /*370c0*/  IMAD.MOV.U32 R10, RZ, RZ, R132 ;  /* 0x000000ffff0a7224 */ /* 0x008fe200078e0084 */
[----:B------:R-:W-:Y:S01]  /*370d0*/  MOV R11, R133 ;  /* 0x00000085000b7202 */ /* 0x000fe20000000f00 */
[----:B------:R-:W-:-:S02]  /*370e0*/  IMAD.MOV.U32 R8, RZ, RZ, R80 ;  /* 0x000000ffff087224 */ /* 0x000fc400078e0050 */
[----:B------:R-:W-:Y:S02]  /*370f0*/  IMAD.MOV.U32 R9, RZ, RZ, R81 ;  /* 0x000000ffff097224 */ /* 0x000fe400078e0051 */
[----:B------:R-:W-:Y:S02]  /*37100*/  IMAD.MOV.U32 R132, RZ, RZ, R82 ;  /* 0x000000ffff847224 */ /* 0x000fe400078e0052 */
[----:B------:R-:W-:Y:S02]  /*37110*/  IMAD.MOV.U32 R133, RZ, RZ, R83 ;  /* 0x000000ffff857224 */ /* 0x000fe400078e0053 */
[----:B-1----:R-:W-:Y:S02]  /*37120*/  IMAD.MOV.U32 R12, RZ, RZ, R120 ;  /* 0x000000ffff0c7224 */ /* 0x002fe400078e0078 */
[----:B------:R-:W-:Y:S02]  /*37130*/  IMAD.MOV.U32 R13, RZ, RZ, R121 ;  /* 0x000000ffff0d7224 */ /* 0x000fe400078e0079 */
[----:B------:R-:W-:-:S02]  /*37140*/  IMAD.MOV.U32 R14, RZ, RZ, R116 ;  /* 0x000000ffff0e7224 */ /* 0x000fc400078e0074 */
[----:B------:R-:W-:Y:S02]  /*37150*/  IMAD.MOV.U32 R15, RZ, RZ, R117 ;  /* 0x000000ffff0f7224 */ /* 0x000fe400078e0075 */
[----:B--2---:R-:W-:Y:S02]  /*37160*/  IMAD.MOV.U32 R124, RZ, RZ, R122 ;  /* 0x000000ffff7c7224 */ /* 0x004fe400078e007a */
[----:B------:R-:W-:Y:S02]  /*37170*/  IMAD.MOV.U32 R125, RZ, RZ, R123 ;  /* 0x000000ffff7d7224 */ /* 0x000fe400078e007b */
[----:B------:R-:W-:Y:S01]  /*37180*/  IMAD.MOV.U32 R126, RZ, RZ, R118 ;  /* 0x000000ffff7e7224 */ /* 0x000fe200078e0076 */
[----:B------:R-:W1:Y:S01]  /*37190*/  LDS.128 R120, [R2] ;  /* 0x0000000002787984 */ /* 0x000e620000000c00 */
[----:B------:R-:W-:-:S03]  /*371a0*/  IMAD.MOV.U32 R127, RZ, RZ, R119 ;  /* 0x000000ffff7f7224 */ /* 0x000fc600078e0077 */
[----:B------:R-:W2:Y:S04]  /*371b0*/  LDS.128 R116, [R4] ;  /* 0x0000000004747984 */ /* 0x000ea80000000c00 */
[----:B------:R-:W3:Y:S04]  /*371c0*/  LDS.128 R92, [R5] ;  /* 0x00000000055c7984 */ /* 0x000ee80000000c00 */
[----:B------:R-:W1:Y:S04]  /*371d0*/  LDS.128 R80, [R3] ;  /* 0x0000000003507984 */ /* 0x000e680000000c00 */
[----:B------:R-:W-:Y:S06]  /*371e0*/  BAR.SYNC.DEFER_BLOCKING 0x0 ;  /* 0x0000000000007b1d */ /* 0x000fec0000010000 */
[----:B------:R1:W-:Y:S04]  /*371f0*/  STS.128 [R0], R8 ;  /* 0x0000000800007388 */ /* 0x0003e80000000c00 */
[----:B------:R-:W-:Y:S04]  /*37200*/  STS.128 [R0+0x80], R132 ;  /* 0x0000808400007388 */ /* 0x000fe80000000c00 */
[----:B------:R2:W-:Y:S04]  /*37210*/  STS.128 [R0+0x400], R12 ;  /* 0x0004000c00007388 */ /* 0x0005e80000000c00 */
[----:B------:R-:W-:Y:S04]  /*37220*/  STS.128 [R0+0x480], R124 ;  /* 0x0004807c00007388 */ /* 0x000fe80000000c00 */
[----:B------:R-:W-:Y:S01]  /*37230*/  BAR.SYNC.DEFER_BLOCKING 0x0 ;  /* 0x0000000000007b1d */ /* 0x000fe20000010000 */
[----:B-1----:R-:W-:-:S02]  /*37240*/  IMAD.MOV.U32 R10, RZ, RZ, R84 ;  /* 0x000000ffff0a7224 */ /* 0x002fc400078e0054 */
[----:B------:R-:W-:Y:S02]  /*37250*/  IMAD.MOV.U32 R11, RZ, RZ, R85 ;  /* 0x000000ffff0b7224 */ /* 0x000fe400078e0055 */
[----:B------:R-:W-:Y:S02]  /*37260*/  IMAD.MOV.U32 R8, RZ, RZ, R88 ;  /* 0x000000ffff087224 */ /* 0x000fe400078e0058 */
[----:B------:R-:W-:Y:S01]  /*37270*/  IMAD.MOV.U32 R9, RZ, RZ, R89 ;  /* 0x000000ffff097224 */ /* 0x000fe200078e0059 */
[----:B--2---:R-:W-:Y:S01]  /*37280*/  MOV R13, R61 ;  /* 0x0000003d000d7202 */ /* 0x004fe20000000f00 */
[----:B------:R-:W-:Y:S02]  /*37290*/  IMAD.MOV.U32 R84, RZ, RZ, R90 ;  /* 0x000000ffff547224 */ /* 0x000fe400078e005a */
[----:B------:R-:W-:Y:S02]  /*372a0*/  IMAD.MOV.U32 R85, RZ, RZ, R91 ;  /* 0x000000ffff557224 */ /* 0x000fe400078e005b */
[----:B------:R-:W-:-:S02]  /*372b0*/  IMAD.MOV.U32 R12, RZ, RZ, R60 ;  /* 0x000000ffff0c7224 */ /* 0x000fc400078e003c */
[----:B------:R-:W-:Y:S02]  /*372c0*/  IMAD.MOV.U32 R14, RZ, RZ, R68 ;  /* 0x000000ffff0e7224 */ /* 0x000fe400078e0044 */
[----:B------:R-:W-:Y:S02]  /*372d0*/  IMAD.MOV.U32 R15, RZ, RZ, R69 ;  /* 0x000000ffff0f7224 */ /* 0x000fe400078e0045 */
[----:B------:R-:W-:Y:S02]  /*372e0*/  IMAD.MOV.U32 R128, RZ, RZ, R62 ;  /* 0x000000ffff807224 */ /* 0x000fe400078e003e */
[----:B------:R-:W-:Y:S02]  /*372f0*/  IMAD.MOV.U32 R129, RZ, RZ, R63 ;  /* 0x000000ffff817224 */ /* 0x000fe400078e003f */
[----:B------:R-:W-:Y:S01]  /*37300*/  IMAD.MOV.U32 R130, RZ, RZ, R70 ;  /* 0x000000ffff827224 */ /* 0x000fe200078e0046 */
[----:B------:R-:W1:Y:S01]  /*37310*/  LDS.128 R124, [R2] ;  /* 0x00000000027c7984 */ /* 0x000e620000000c00 */
[----:B------:R-:W-:-:S03]  /*37320*/  IMAD.MOV.U32 R131, RZ, RZ, R71 ;  /* 0x000000ffff837224 */ /* 0x000fc600078e0047 */
[----:B------:R-:W-:Y:S04]  /*37330*/  LDS.128 R88, [R4] ;  /* 0x0000000004587984 */ /* 0x000fe80000000c00 */
[----:B------:R-:W-:Y:S04]  /*37340*/  LDS.128 R68, [R5] ;  /* 0x0000000005447984 */ /* 0x000fe80000000c00 */
[----:B------:R-:W-:Y:S04]  /*37350*/  LDS.128 R60, [R3] ;  /* 0x00000000033c7984 */ /* 0x000fe80000000c00 */
[----:B------:R-:W-:Y:S06]  /*37360*/  BAR.SYNC.DEFER_BLOCKING 0x0 ;  /* 0x0000000000007b1d */ /* 0x000fec0000010000 */
[----:B------:R-:W-:Y:S04]  /*37370*/  STS.128 [R0], R8 ;  /* 0x0000000800007388 */ /* 0x000fe80000000c00 */
[----:B------:R-:W-:Y:S04]  /*37380*/  STS.128 [R0+0x80], R84 ;  /* 0x0000805400007388 */ /* 0x000fe80000000c00 */
[----:B------:R2:W-:Y:S04]  /*37390*/  STS.128 [R0+0x400], R12 ;  /* 0x0004000c00007388 */ /* 0x0005e80000000c00 */
[----:B------:R-:W-:Y:S04]  /*373a0*/  STS.128 [R0+0x480], R128 ;  /* 0x0004808000007388 */ /* 0x000fe80000000c00 */
[----:B------:R-:W-:Y:S01]  /*373b0*/  BAR.SYNC.DEFER_BLOCKING 0x0 ;  /* 0x0000000000007b1d */ /* 0x000fe20000010000 */
[----:B------:R-:W-:Y:S01]  /*373c0*/  IMAD.MOV.U32 R132, RZ, RZ, R114 ;  /* 0x000000ffff847224 */ /* 0x000fe200078e0072 */
[----:B------:R-:W-:Y:S01]  /*373d0*/  MOV R133, R115 ;  /* 0x0000007300857202 */ /* 0x000fe20000000f00 */
[----:B------:R-:W-:-:S02]  /*373e0*/  IMAD.MOV.U32 R134, RZ, RZ, R110 ;  /* 0x000000ffff867224 */ /* 0x000fc400078e006e */
[----:B------:R-:W-:Y:S02]  /*373f0*/  IMAD.MOV.U32 R135, RZ, RZ, R111 ;  /* 0x000000ffff877224 */ /* 0x000fe400078e006f */
[----:B--2---:R-:W-:Y:S02]  /*37400*/  IMAD.MOV.U32 R12, RZ, RZ, R112 ;  /* 0x000000ffff0c7224 */ /* 0x004fe400078e0070 */
[----:B------:R-:W-:Y:S02]  /*37410*/  IMAD.MOV.U32 R13, RZ, RZ, R113 ;  /* 0x000000ffff0d7224 */ /* 0x000fe400078e0071 */
[----:B------:R-:W-:Y:S02]  /*37420*/  IMAD.MOV.U32 R14, RZ, RZ, R108 ;  /* 0x000000ffff0e7224 */ /* 0x000fe400078e006c */
[----:B------:R-:W-:Y:S01]  /*37430*/  IMAD.MOV.U32 R15, RZ, RZ, R109 ;  /* 0x000000ffff0f7224 */ /* 0x000fe200078e006d */
[----:B------:R-:W2:Y:S04]  /*37440*/  LDS.128 R128, [R2] ;  /* 0x0000000002807984 */ /* 0x000ea80000000c00 */
[----:B------:R-:W1:Y:S04]  /*37450*/  LDS.128 R112, [R4] ;  /* 0x0000000004707984 */ /* 0x000e680000000c00 */
[----:B------:R-:W1:Y:S04]  /*37460*/  LDS.128 R108, [R5] ;  /* 0x00000000056c7984 */ /* 0x000e680000000c00 */
[----:B------:R-:W1:Y:S04]  /*37470*/  LDS.128 R84, [R3] ;  /* 0x0000000003547984 */ /* 0x000e680000000c00 */
[----:B------:R-:W-:Y:S01]  /*37480*/  BAR.SYNC.DEFER_BLOCKING 0x0 ;  /* 0x0000000000007b1d */ /* 0x000fe20000010000 */
[----:B------:R-:W-:-:S02]  /*37490*/  IMAD.MOV.U32 R10, RZ, RZ, R104 ;  /* 0x000000ffff0a7224 */ /* 0x000fc400078e0068 */
[----:B------:R-:W-:Y:S02]  /*374a0*/  IMAD.MOV.U32 R11, RZ, RZ, R105 ;  /* 0x000000ffff0b7224 */ /* 0x000fe400078e0069 */
[----:B------:R-:W-:Y:S02]  /*374b0*/  IMAD.MOV.U32 R8, RZ, RZ, R148 ;  /* 0x000000ffff087224 */ /* 0x000fe400078e0094 */
[----:B------:R-:W-:Y:S02]  /*374c0*/  IMAD.MOV.U32 R9, RZ, RZ, R149 ;  /* 0x000000ffff097224 */ /* 0x000fe400078e0095 */
[----:B------:R-:W-:Y:S02]  /*374d0*/  IMAD.MOV.U32 R104, RZ, RZ, R150 ;  /* 0x000000ffff687224 */ /* 0x000fe400078e0096 */
[----:B------:R-:W-:Y:S01]  /*374e0*/  IMAD.MOV.U32 R105, RZ, RZ, R151 ;  /* 0x000000ffff697224 */ /* 0x000fe200078e0097 */
[----:B------:R1:W-:Y:S04]  /*374f0*/  STS.128 [R0], R8 ;  /* 0x0000000800007388 */ /* 0x0003e80000000c00 */
[----:B------:R-:W-:Y:S04]  /*37500*/  STS.128 [R0+0x80], R104 ;  /* 0x0000806800007388 */ /* 0x000fe80000000c00 */
[----:B------:R-:W-:Y:S04]  /*37510*/  STS.128 [R0+0x400], R12 ;  /* 0x0004000c00007388 */ /* 0x000fe80000000c00 */
[----:B------:R-:W-:Y:S04]  /*37520*/  STS.128 [R0+0x480], R132 ;  /* 0x0004808400007388 */ /* 0x000fe80000000c00 */
[----:B------:R-:W-:Y:S01]  /*37530*/  BAR.SYNC.DEFER_BLOCKING 0x0 ;  /* 0x0000000000007b1d */ /* 0x000fe20000010000 */
[----:B-1----:R-:W-:-:S02]  /*37540*/  IMAD.MOV.U32 R8, RZ, RZ, R72 ;  /* 0x000000ffff087224 */ /* 0x002fc400078e0048 */
[----:B------:R-:W-:-:S03]  /*37550*/  IMAD.MOV.U32 R9, RZ, RZ, R73 ;  /* 0x000000ffff097224 */ /* 0x000fc600078e0049 */
[----:B------:R-:W1:Y:S04]  /*37560*/  LDS.128 R12, [R2] ;  /* 0x00000000020c7984 */ /* 0x000e680000000c00 */
[----:B------:R-:W-:Y:S04]  /*37570*/  LDS.128 R104, [R4] ;  /* 0x0000000004687984 */ /* 0x000fe80000000c00 */
[----:B------:R-:W-:Y:S04]  /*37580*/  LDS.128 R132, [R5] ;  /* 0x0000000005847984 */ /* 0x000fe80000000c00 */
[----:B------:R-:W-:Y:S01]  /*37590*/  LDS.128 R136, [R3] ;  /* 0x0000000003887984 */ /* 0x000fe20000000c00 */
[----:B------:R-:W-:-:S02]  /*375a0*/  IMAD.MOV.U32 R10, RZ, RZ, R44 ;  /* 0x000000ffff0a7224 */ /* 0x000fc400078e002c */
[----:B------:R-:W-:Y:S01]  /*375b0*/  IMAD.MOV.U32 R11, RZ, RZ, R45 ;  /* 0x000000ffff0b7224 */ /* 0x000fe200078e002d */
[----:B------:R-:W-:Y:S01]  /*375c0*/  BAR.SYNC.DEFER_BLOCKING 0x0 ;  /* 0x0000000000007b1d */ /* 0x000fe20000010000 */
[----:B-----5:R-:W-:Y:S02]  /*375d0*/  IMAD R7, R252, c[0x0][0x194], RZ ;  /* 0x00006500fc077a24 */ /* 0x020fe400078e02ff */
[----:B------:R-:W-:-:S03]  /*375e0*/  IMAD.MOV.U32 R72, RZ, RZ, c[0x0][0x194] ;  /* 0x00006500ff487624 */ /* 0x000fc600078e00ff */
[C---:B------:R-:W-:Y:S01]  /*375f0*/  LEA R6, P5, R7.reuse, c[0x0][0x170], 0x2 ;  /* 0x00005c0007067a11 */ /* 0x040fe200078a10ff */
[----:B------:R-:W-:Y:S01]  /*37600*/  IMAD R72, R72, 0x80, R7 ;  /* 0x0000008048487824 */ /* 0x000fe200078e0207 */
[----:B------:R-:W-:Y:S02]  /*37610*/  ISETP.GE.AND P1, PT, R252, c[0x0][0x178], PT ;  /* 0x00005e00fc007a0c */ /* 0x000fe40003f26270 */
[----:B------:R-:W-:Y:S01]  /*37620*/  LEA.HI.X.SX32 R7, R7, c[0x0][0x174], 0x2, P5 ;  /* 0x00005d0007077a11 */ /* 0x000fe200028f16ff */
[----:B------:R-:W-:Y:S01]  /*37630*/  IMAD.MOV.U32 R44, RZ, RZ, R74 ;  /* 0x000000ffff2c7224 */ /* 0x000fe200078e004a */
[C---:B------:R-:W-:Y:S01]  /*37640*/  ISETP.GE.AND P3, PT, R141.reuse, c[0x0][0x17c], PT ;  /* 0x00005f008d007a0c */ /* 0x040fe20003f66270 */
[----:B------:R-:W-:Y:S01]  /*37650*/  IMAD.MOV.U32 R45, RZ, RZ, R75 ;  /* 0x000000ffff2d7224 */ /* 0x000fe200078e004b */
[C---:B------:R-:W-:Y:S01]  /*37660*/  ISETP.LT.AND P1, PT, R141.reuse, c[0x0][0x17c], !P1 ;  /* 0x00005f008d007a0c */ /* 0x040fe20004f21270 */
[----:B------:R1:W-:Y:S01]  /*37670*/  STS.128 [R0], R8 ;  /* 0x0000000800007388 */ /* 0x0003e20000000c00 */
[----:B------:R-:W-:-:S03]  /*37680*/  IMAD R73, R141, c[0x0][0x198], RZ ;  /* 0x000066008d497a24 */ /* 0x000fc600078e02ff */
[----:B------:R-:W2:Y:S01]  /*37690*/  LDL.LU R141, [R1+0xce8] ;  /* 0x000ce800018d7983 */ /* 0x000ea20000300800 */
[----:B-1----:R-:W-:Y:S02]  /*376a0*/  IMAD.MOV.U32 R8, RZ, RZ, R36 ;  /* 0x000000ffff087224 */ /* 0x002fe400078e0024 */
[----:B------:R-:W-:Y:S02]  /*376b0*/  IMAD.MOV.U32 R9, RZ, RZ, R37 ;  /* 0x000000ffff097224 */ /* 0x000fe400078e0025 */
[----:B------:R-:W-:Y:S02]  /*376c0*/  IMAD.MOV.U32 R10, RZ, RZ, R64 ;  /* 0x000000ffff0a7224 */ /* 0x000fe400078e0040 */
[----:B------:R-:W-:Y:S02]  /*376d0*/  IMAD.MOV.U32 R11, RZ, RZ, R65 ;  /* 0x000000ffff0b7224 */ /* 0x000fe400078e0041 */
[----:B------:R-:W-:Y:S02]  /*376e0*/  IMAD.MOV.U32 R64, RZ, RZ, R38 ;  /* 0x000000ffff407224 */ /* 0x000fe400078e0026 */
[----:B------:R-:W-:Y:S01]  /*376f0*/  IMAD.MOV.U32 R65, RZ, RZ, R39 ;  /* 0x000000ffff417224 */ /* 0x000fe200078e0027 */
[----:B------:R1:W-:Y:S04]  /*37700*/  STS.128 [R0+0x400], R8 ;  /* 0x0004000800007388 */ /* 0x0003e80000000c00 */
[----:B------:R3:W-:Y:S04]  /*37710*/  STS.128 [R0+0x480], R64 ;  /* 0x0004804000007388 */ /* 0x0007e80000000c00 */
[----:B------:R3:W-:Y:S04]  /*37720*/  STS.128 [R0+0x80], R44 ;  /* 0x0000802c00007388 */ /* 0x0007e80000000c00 */
[----:B------:R-:W-:Y:S01]  /*37730*/  BAR.SYNC.DEFER_BLOCKING 0x0 ;  /* 0x0000000000007b1d */ /* 0x000fe20000010000 */
[----:B-1----:R-:W-:-:S04]  /*37740*/  LEA R10, P5, R72, c[0x0][0x170], 0x2 ;  /* 0x00005c00480a7a11 */ /* 0x002fc800078a10ff */
[----:B------:R-:W-:Y:S02]  /*37750*/  LEA.HI.X.SX32 R11, R72, c[0x0][0x174], 0x2, P5 ;  /* 0x00005d00480b7a11 */ /* 0x000fe400028f16ff */
[----:B------:R-:W2:Y:S04]  /*37760*/  LDL.LU R72, [R1+0xce4] ;  /* 0x000ce40001487983 */ /* 0x000ea80000300800 */
[----:B---3--:R-:W3:Y:S04]  /*37770*/  LDL.LU R66, [R1+0xce0] ;  /* 0x000ce00001427983 */ /* 0x008ee80000300800 */
[----:B------:R-:W2:Y:S04]  /*37780*/  LDL.LU R64, [R1+0xcdc] ;  /* 0x000cdc0001407983 */ /* 0x000ea80000300800 */
[----:B------:R-:W2:Y:S01]  /*37790*/  LDL.LU R0, [R1+0xcd8] ;  /* 0x000cd80001007983 */ /* 0x000ea20000300800 */
[----:B------:R-:W-:Y:S01]  /*377a0*/  ISETP.LT.AND P3, PT, R140, c[0x0][0x178], !P3 ;  /* 0x00005e008c007a0c */ /* 0x000fe20005f61270 */
[----:B------:R-:W-:Y:S01]  /*377b0*/  IMAD.WIDE R8, R73, 0x4, R6 ;  /* 0x0000000449087825 */ /* 0x000fe200078e0206 */
[----:B------:R-:W-:-:S02]  /*377c0*/  ISETP.LT.AND P5, PT, R252, c[0x0][0x178], !P2 ;  /* 0x00005e00fc007a0c */ /* 0x000fc400057a1270 */
[----:B------:R-:W-:Y:S02]  /*377d0*/  ISETP.LT.AND P2, PT, R140, c[0x0][0x178], !P2 ;  /* 0x00005e008c007a0c */ /* 0x000fe40005741270 */
[----:B------:R-:W-:Y:S02]  /*377e0*/  IADD3 R45, R73, c[0x0][0x198], RZ ;  /* 0x00006600492d7a10 */ /* 0x000fe40007ffe0ff */
[----:B------:R-:W-:Y:S01]  /*377f0*/  ISETP.LT.AND P6, PT, R252, c[0x0][0x178], !P4 ;  /* 0x00005e00fc007a0c */ /* 0x000fe200067c1270 */
[----:B------:R1:W-:Y:S01]  /*37800*/  @P1 STG.E [R8.64], R16 ;  /* 0x0000001008001986 */ /* 0x0003e2000c101908 */
[C---:B------:R-:W-:Y:S01]  /*37810*/  IADD3 R65, R45.reuse, c[0x0][0x198], RZ ;  /* 0x000066002d417a10 */ /* 0x040fe20007ffe0ff */
[----:B------:R-:W-:Y:S01]  /*37820*/  IMAD.WIDE R36, R45, 0x4, R6 ;  /* 0x000000042d247825 */ /* 0x000fe200078e0206 */
[----:B------:R-:W-:-:S03]  /*37830*/  ISETP.GE.AND P1, PT, R144, c[0x0][0x17c], PT ;  /* 0x00005f0090007a0c */ /* 0x000fc60003f26270 */
[----:B------:R-:W-:-:S04]  /*37840*/  IMAD.WIDE R38, R45, 0x4, R10 ;  /* 0x000000042d267825 */ /* 0x000fc800078e020a */
[----:B-1----:R-:W-:Y:S01]  /*37850*/  IMAD.WIDE R8, R73, 0x4, R10 ;  /* 0x0000000449087825 */ /* 0x002fe200078e020a */
[----:B------:R-:W-:-:S03]  /*37860*/  ISETP.LT.AND P4, PT, R140, c[0x0][0x178], !P4 ;  /* 0x00005e008c007a0c */ /* 0x000fc60006781270 */
[C---:B------:R-:W-:Y:S01]  /*37870*/  IMAD.WIDE R44, R65.reuse, 0x4, R6 ;  /* 0x00000004412c7825 */ /* 0x040fe200078e0206 */
[----:B------:R1:W-:Y:S03]  /*37880*/  @P3 STG.E [R8.64], R100 ;  /* 0x0000006408003986 */ /* 0x0003e6000c101908 */
[C---:B------:R-:W-:Y:S01]  /*37890*/  IMAD.WIDE R46, R65.reuse, 0x4, R10 ;  /* 0x00000004412e7825 */ /* 0x040fe200078e020a */
[----:B------:R1:W-:Y:S01]  /*378a0*/  @P5 STG.E [R36.64], R17 ;  /* 0x0000001124005986 */ /* 0x0003e2000c101908 */
[----:B------:R-:W-:Y:S02]  /*378b0*/  ISETP.LT.AND P5, PT, R252, c[0x0][0x178], !P0 ;  /* 0x00005e00fc007a0c */ /* 0x000fe400047a1270 */
[----:B------:R-:W-:Y:S01]  /*378c0*/  IADD3 R65, R65, c[0x0][0x198], RZ ;  /* 0x0000660041417a10 */ /* 0x000fe20007ffe0ff */
[----:B------:R4:W-:Y:S01]  /*378d0*/  @P2 STG.E [R38.64], R101 ;  /* 0x0000006526002986 */ /* 0x0009e2000c101908 */
[----:B------:R-:W-:-:S03]  /*378e0*/  ISETP.LT.AND P0, PT, R140, c[0x0][0x178], !P0 ;  /* 0x00005e008c007a0c */ /* 0x000fc60004701270 */
[----:B------:R-:W-:Y:S01]  /*378f0*/  @P6 STG.E [R44.64], R28 ;  /* 0x0000001c2c006986 */ /* 0x000fe2000c101908 */
[----:B------:R-:W-:Y:S02]  /*37900*/  ISETP.LT.AND P6, PT, R252, c[0x0][0x178], !P1 ;  /* 0x00005e00fc007a0c */ /* 0x000fe40004fc1270 */
[C---:B------:R-:W-:Y:S01]  /*37910*/  IADD3 R67, R65.reuse, c[0x0][0x198], RZ ;  /* 0x0000660041437a10 */ /* 0x040fe20007ffe0ff */
[----:B-1----:R-:W-:Y:S01]  /*37920*/  IMAD.WIDE R8, R65, 0x4, R6 ;  /* 0x0000000441087825 */ /* 0x002fe200078e0206 */
[----:B------:R-:W-:-:S03]  /*37930*/  ISETP.GE.AND P3, PT, R143, c[0x0][0x17c], PT ;  /* 0x00005f008f007a0c */ /* 0x000fc60003f66270 */
[----:B------:R-:W-:Y:S01]  /*37940*/  IMAD.WIDE R16, R65, 0x4, R10 ;  /* 0x0000000441107825 */ /* 0x000fe200078e020a */
[----:B------:R-:W-:Y:S01]  /*37950*/  ISETP.GE.AND P2, PT, R142, c[0x0][0x17c], PT ;  /* 0x00005f008e007a0c */ /* 0x000fe20003f46270 */
[----:B----4-:R1:W-:Y:S02]  /*37960*/  @P4 STG.E [R46.64], R76 ;  /* 0x0000004c2e004986 */ /* 0x0103e4000c101908 */
[C---:B------:R-:W-:Y:S01]  /*37970*/  IMAD.WIDE R36, R67.reuse, 0x4, R6 ;  /* 0x0000000443247825 */ /* 0x040fe200078e0206 */
[----:B------:R-:W-:Y:S01]  /*37980*/  ISETP.LT.AND P1, PT, R140, c[0x0][0x178], !P1 ;  /* 0x00005e008c007a0c */ /* 0x000fe20004f21270 */
[----:B------:R4:W-:Y:S01]  /*37990*/  @P5 STG.E [R8.64], R29 ;  /* 0x0000001d08005986 */ /* 0x0009e2000c101908 */
[----:B------:R-:W-:Y:S01]  /*379a0*/  ISETP.LT.AND P5, PT, R252, c[0x0][0x178], !P3 ;  /* 0x00005e00fc007a0c */ /* 0x000fe20005fa1270 */
[C---:B------:R-:W-:Y:S01]  /*379b0*/  IMAD.WIDE R38, R67.reuse, 0x4, R10 ;  /* 0x0000000443267825 */ /* 0x040fe200078e020a */
[----:B------:R-:W-:Y:S01]  /*379c0*/  IADD3 R67, R67, c[0x0][0x198], RZ ;  /* 0x0000660043437a10 */ /* 0x000fe20007ffe0ff */
[----:B------:R4:W-:Y:S01]  /*379d0*/  @P0 STG.E [R16.64], R77 ;  /* 0x0000004d10000986 */ /* 0x0009e2000c101908 */
[----:B------:R-:W-:-:S03]  /*379e0*/  ISETP.LT.AND P3, PT, R140, c[0x0][0x178], !P3 ;  /* 0x00005e008c007a0c */ /* 0x000fc60005f61270 */
[----:B------:R-:W-:Y:S01]  /*379f0*/  @P6 STG.E [R36.64], R24 ;  /* 0x0000001824006986 */ /* 0x000fe2000c101908 */
[----:B------:R-:W-:Y:S02]  /*37a00*/  ISETP.LT.AND P6, PT, R252, c[0x0][0x178], !P2 ;  /* 0x00005e00fc007a0c */ /* 0x000fe400057c1270 */
[----:B------:R-:W-:Y:S01]  /*37a10*/  ISETP.LT.AND P2, PT, R140, c[0x0][0x178], !P2 ;  /* 0x00005e008c007a0c */ /* 0x000fe20005741270 */
[----:B-1----:R-:W3:Y:S01]  /*37a20*/  LDL.LU R46, [R1+0xcd4] ;  /* 0x000cd400012e7983 */ /* 0x002ee20000300800 */
[C---:B------:R-:W-:Y:S01]  /*37a30*/  IADD3 R47, R67.reuse, c[0x0][0x198], RZ ;  /* 0x00006600432f7a10 */ /* 0x040fe20007ffe0ff */
[----:B------:R-:W-:-:S04]  /*37a40*/  IMAD.WIDE R44, R67, 0x4, R6 ;  /* 0x00000004432c7825 */ /* 0x000fc800078e0206 */
[----:B----4-:R-:W-:Y:S01]  /*37a50*/  IMAD.WIDE R8, R67, 0x4, R10 ;  /* 0x0000000443087825 */ /* 0x010fe200078e020a */
[----:B------:R1:W-:Y:S03]  /*37a60*/  @P1 STG.E [R38.64], R40 ;  /* 0x0000002826001986 */ /* 0x0003e6000c101908 */
[C---:B------:R-:W-:Y:S01]  /*37a70*/  IMAD.WIDE R16, R47.reuse, 0x4, R6 ;  /* 0x000000042f107825 */ /* 0x040fe200078e0206 */
[----:B------:R4:W-:Y:S03]  /*37a80*/  @P5 STG.E [R44.64], R25 ;  /* 0x000000192c005986 */ /* 0x0009e6000c101908 */
[----:B------:R-:W-:Y:S01]  /*37a90*/  IMAD.WIDE R28, R47, 0x4, R10 ;  /* 0x000000042f1c7825 */ /* 0x000fe200078e020a */
[----:B------:R2:W-:Y:S04]  /*37aa0*/  @P3 STG.E [R8.64], R41 ;  /* 0x0000002908003986 */ /* 0x0005e8000c101908 */
[----:B------:R-:W-:Y:S04]  /*37ab0*/  @P6 STG.E [R16.64], R20 ;  /* 0x0000001410006986 */ /* 0x000fe8000c101908 */
[----:B-1----:R-:W3:Y:S04]  /*37ac0*/  LDL.LU R40, [R1+0xcd0] ;  /* 0x000cd00001287983 */ /* 0x002ee80000300800 */
[----:B------:R1:W-:Y:S04]  /*37ad0*/  @P2 STG.E [R28.64], R32 ;  /* 0x000000201c002986 */ /* 0x0003e8000c101908 */
[----:B------:R-:W3:Y:S01]  /*37ae0*/  LDL.LU R38, [R1+0xccc] ;  /* 0x000ccc0001267983 */ /* 0x000ee20000300800 */
[----:B--2---:R-:W-:-:S03]  /*37af0*/  ISETP.GE.AND P2, PT, R0, c[0x0][0x17c], PT ;  /* 0x00005f0000007a0c */ /* 0x004fc60003f46270 */
[----:B------:R-:W2:Y:S01]  /*37b00*/  LDL.LU R0, [R1+0xcc8] ;  /* 0x000cc80001007983 */ /* 0x000ea20000300800 */
[----:B------:R-:W-:Y:S02]  /*37b10*/  ISETP.GE.AND P4, PT, R141, c[0x0][0x17c], PT ;  /* 0x00005f008d007a0c */ /* 0x000fe40003f86270 */
[----:B------:R-:W-:Y:S02]  /*37b20*/  ISETP.GE.AND P0, PT, R72, c[0x0][0x17c], PT ;  /* 0x00005f0048007a0c */ /* 0x000fe40003f06270 */
[----:B------:R-:W-:Y:S02]  /*37b30*/  IADD3 R47, R47, c[0x0][0x198], RZ ;  /* 0x000066002f2f7a10 */ /* 0x000fe40007ffe0ff */
[----:B------:R-:W-:Y:S02]  /*37b40*/  ISETP.LT.AND P5, PT, R252, c[0x0][0x178], !P4 ;  /* 0x00005e00fc007a0c */ /* 0x000fe400067a1270 */
[----:B------:R-:W-:Y:S02]  /*37b50*/  ISETP.LT.AND P4, PT, R140, c[0x0][0x178], !P4 ;  /* 0x00005e008c007a0c */ /* 0x000fe40006781270 */
[----:B------:R-:W-:Y:S01]  /*37b60*/  ISETP.LT.AND P6, PT, R252, c[0x0][0x178], !P0 ;  /* 0x00005e00fc007a0c */ /* 0x000fe200047c1270 */
[----:B----4-:R-:W-:-:S04]  /*37b70*/  IMAD.WIDE R24, R47, 0x4, R6 ;  /* 0x000000042f187825 */ /* 0x010fc800078e0206 */
[C---:B------:R-:W-:Y:S01]  /*37b80*/  IMAD.WIDE R36, R47.reuse, 0x4, R10 ;  /* 0x000000042f247825 */ /* 0x040fe200078e020a */
[----:B------:R-:W-:Y:S02]  /*37b90*/  IADD3 R47, R47, c[0x0][0x198], RZ ;  /* 0x000066002f2f7a10 */ /* 0x000fe40007ffe0ff */
[----:B---3--:R-:W-:-:S03]  /*37ba0*/  ISETP.GE.AND P1, PT, R66, c[0x0][0x17c], PT ;  /* 0x00005f0042007a0c */ /* 0x008fc60003f26270 */
[C-C-:B------:R-:W-:Y:S01]  /*37bb0*/  IMAD.WIDE R8, R47.reuse, 0x4, R6.reuse ;  /* 0x000000042f087825 */ /* 0x140fe200078e0206 */
[----:B------:R-:W-:Y:S01]  /*37bc0*/  ISETP.GE.AND P3, PT, R64, c[0x0][0x17c], PT ;  /* 0x00005f0040007a0c */ /* 0x000fe20003f66270 */
[----:B------:R3:W-:Y:S01]  /*37bd0*/  @P5 STG.E [R24.64], R21 ;  /* 0x0000001518005986 */ /* 0x0007e2000c101908 */
[----:B------:R-:W-:Y:S02]  /*37be0*/  ISETP.LT.AND P0, PT, R140, c[0x0][0x178], !P0 ;  /* 0x00005e008c007a0c */ /* 0x000fe40004701270 */
[----:B------:R-:W-:Y:S01]  /*37bf0*/  IADD3 R39, R47, c[0x0][0x198], RZ ;  /* 0x000066002f277a10 */ /* 0x000fe20007ffe0ff */
[----:B------:R4:W-:Y:S01]  /*37c00*/  @P4 STG.E [R36.64], R33 ;  /* 0x0000002124004986 */ /* 0x0009e2000c101908 */
[----:B------:R-:W-:Y:S02]  /*37c10*/  ISETP.LT.AND P5, PT, R252, c[0x0][0x178], !P1 ;  /* 0x00005e00fc007a0c */ /* 0x000fe40004fa1270 */
[----:B------:R-:W-:Y:S01]  /*37c20*/  ISETP.LT.AND P1, PT, R140, c[0x0][0x178], !P1 ;  /* 0x00005e008c007a0c */ /* 0x000fe20004f21270 */
[----:B------:R3:W-:Y:S01]  /*37c30*/  @P6 STG.E [R8.64], R18 ;  /* 0x0000001208006986 */ /* 0x0007e2000c101908 */
[----:B------:R-:W-:Y:S01]  /*37c40*/  ISETP.LT.AND P6, PT, R252, c[0x0][0x178], !P3 ;  /* 0x00005e00fc007a0c */ /* 0x000fe20005fc1270 */
[----:B-1----:R-:W-:Y:S01]  /*37c50*/  IMAD.WIDE R28, R39, 0x4, R6 ;  /* 0x00000004271c7825 */ /* 0x002fe200078e0206 */
[----:B------:R-:W-:-:S03]  /*37c60*/  ISETP.LT.AND P3, PT, R140, c[0x0][0x178], !P3 ;  /* 0x00005e008c007a0c */ /* 0x000fc60005f61270 */
[C-C-:B---3--:R-:W-:Y:S01]  /*37c70*/  IMAD.WIDE R20, R39.reuse, 0x4, R10.reuse ;  /* 0x0000000427147825 */ /* 0x148fe200078e020a */
[----:B------:R-:W-:Y:S01]  /*37c80*/  IADD3 R39, R39, c[0x0][0x198], RZ ;  /* 0x0000660027277a10 */ /* 0x000fe20007ffe0ff */
[----:B----4-:R-:W3:Y:S02]  /*37c90*/  LDL.LU R37, [R1+0xcc4] ;  /* 0x000cc40001257983 */ /* 0x010ee40000300800 */
[----:B------:R-:W-:Y:S02]  /*37ca0*/  IMAD.WIDE R16, R47, 0x4, R10 ;  /* 0x000000042f107825 */ /* 0x000fe400078e020a */
[----:B------:R-:W4:Y:S02]  /*37cb0*/  LDL.LU R36, [R1+0xcc0] ;  /* 0x000cc00001247983 */ /* 0x000f240000300800 */
[C---:B------:R-:W-:Y:S02]  /*37cc0*/  IMAD.WIDE R24, R39.reuse, 0x4, R6 ;  /* 0x0000000427187825 */ /* 0x040fe400078e0206 */
[----:B------:R-:W-:Y:S02]  /*37cd0*/  @P0 STG.E [R16.64], R102 ;  /* 0x0000006610000986 */ /* 0x000fe4000c101908 */
[----:B------:R-:W-:-:S02]  /*37ce0*/  IMAD.WIDE R8, R39, 0x4, R10 ;  /* 0x0000000427087825 */ /* 0x000fc400078e020a */
[----:B------:R1:W-:Y:S04]  /*37cf0*/  @P5 STG.E [R28.64], R19 ;  /* 0x000000131c005986 */ /* 0x0003e8000c101908 */
[----:B------:R1:W-:Y:S04]  /*37d00*/  @P1 STG.E [R20.64], R103 ;  /* 0x0000006714001986 */ /* 0x0003e8000c101908 */
[----:B------:R1:W-:Y:S04]  /*37d10*/  @P6 STG.E [R24.64], R30 ;  /* 0x0000001e18006986 */ /* 0x0003e8000c101908 */
[----:B------:R1:W-:Y:S04]  /*37d20*/  @P3 STG.E [R8.64], R78 ;  /* 0x0000004e08003986 */ /* 0x0003e8000c101908 */
[----:B------:R-:W3:Y:S01]  /*37d30*/  LDL.LU R32, [R1+0xcbc] ;  /* 0x000cbc0001207983 */ /* 0x000ee20000300800 */
[----:B--2---:R-:W-:-:S03]  /*37d40*/  ISETP.GE.AND P3, PT, R0, c[0x0][0x17c], PT ;  /* 0x00005f0000007a0c */ /* 0x004fc60003f66270 */
[----:B------:R-:W2:Y:S01]  /*37d50*/  LDL.LU R0, [R1+0xcb8] ;  /* 0x000cb80001007983 */ /* 0x000ea20000300800 */
[----:B------:R-:W-:Y:S02]  /*37d60*/  ISETP.GE.AND P4, PT, R46, c[0x0][0x17c], PT ;  /* 0x00005f002e007a0c */ /* 0x000fe40003f86270 */
[----:B------:R-:W-:Y:S01]  /*37d70*/  IADD3 R33, R39, c[0x0][0x198], RZ ;  /* 0x0000660027217a10 */ /* 0x000fe20007ffe0ff */
[----:B-1----:R-:W4:Y:S01]  /*37d80*/  LDL.LU R28, [R1+0xcb4] ;  /* 0x000cb400011c7983 */ /* 0x002f220000300800 */
[----:B------:R-:W-:Y:S02]  /*37d90*/  ISETP.LT.AND P5, PT, R252, c[0x0][0x178], !P2 ;  /* 0x00005e00fc007a0c */ /* 0x000fe400057a1270 */
[----:B------:R-:W-:Y:S02]  /*37da0*/  ISETP.LT.AND P2, PT, R140, c[0x0][0x178], !P2 ;  /* 0x00005e008c007a0c */ /* 0x000fe40005741270 */
[----:B------:R-:W-:Y:S01]  /*37db0*/  ISETP.LT.AND P6, PT, R252, c[0x0][0x178], !P4 ;  /* 0x00005e00fc007a0c */ /* 0x000fe200067c1270 */
[----:B------:R-:W-:-:S04]  /*37dc0*/  IMAD.WIDE R16, R33, 0x4, R6 ;  /* 0x0000000421107825 */ /* 0x000fc800078e0206 */
[C---:B------:R-:W-:Y:S01]  /*37dd0*/  IMAD.WIDE R18, R33.reuse, 0x4, R10 ;  /* 0x0000000421127825 */ /* 0x040fe200078e020a */
[----:B------:R-:W-:Y:S02]  /*37de0*/  IADD3 R33, R33, c[0x0][0x198], RZ ;  /* 0x0000660021217a10 */ /* 0x000fe40007ffe0ff */
[----:B------:R-:W-:-:S03]  /*37df0*/  ISETP.GE.AND P0, PT, R40, c[0x0][0x17c], PT ;  /* 0x00005f0028007a0c */ /* 0x000fc60003f06270 */
[C---:B------:R-:W-:Y:S01]  /*37e00*/  IMAD.WIDE R20, R33.reuse, 0x4, R6 ;  /* 0x0000000421147825 */ /* 0x040fe200078e0206 */
[----:B------:R-:W-:Y:S01]  /*37e10*/  ISETP.GE.AND P1, PT, R38, c[0x0][0x17c], PT ;  /* 0x00005f0026007a0c */ /* 0x000fe20003f26270 */
[----:B------:R1:W-:Y:S01]  /*37e20*/  @P5 STG.E [R16.64], R31 ;  /* 0x0000001f10005986 */ /* 0x0003e2000c101908 */
[----:B------:R-:W-:Y:S01]  /*37e30*/  ISETP.LT.AND P4, PT, R140, c[0x0][0x178], !P4 ;  /* 0x00005e008c007a0c */ /* 0x000fe20006781270 */
[C---:B------:R-:W-:Y:S01]  /*37e40*/  IMAD.WIDE R24, R33.reuse, 0x4, R10 ;  /* 0x0000000421187825 */ /* 0x040fe200078e020a */
[----:B------:R-:W-:Y:S01]  /*37e50*/  ISETP.LT.AND P5, PT, R252, c[0x0][0x178], !P0 ;  /* 0x00005e00fc007a0c */ /* 0x000fe200047a1270 */
[----:B------:R1:W-:Y:S01]  /*37e60*/  @P2 STG.E [R18.64], R79 ;  /* 0x0000004f12002986 */ /* 0x0003e2000c101908 */
[----:B------:R-:W-:Y:S02]  /*37e70*/  ISETP.LT.AND P0, PT, R140, c[0x0][0x178], !P0 ;  /* 0x00005e008c007a0c */ /* 0x000fe40004701270 */
[----:B------:R-:W-:Y:S01]  /*37e80*/  IADD3 R33, R33, c[0x0][0x198], RZ ;  /* 0x0000660021217a10 */ /* 0x000fe20007ffe0ff */
[----:B------:R1:W-:Y:S01]  /*37e90*/  @P6 STG.E [R20.64], R26 ;  /* 0x0000001a14006986 */ /* 0x0003e2000c101908 */
[----:B------:R-:W-:-:S02]  /*37ea0*/  ISETP.LT.AND P6, PT, R252, c[0x0][0x178], !P1 ;  /* 0x00005e00fc007a0c */ /* 0x000fc40004fc1270 */
[----:B------:R-:W-:Y:S02]  /*37eb0*/  ISETP.LT.AND P1, PT, R140, c[0x0][0x178], !P1 ;  /* 0x00005e008c007a0c */ /* 0x000fe40004f21270 */
[C---:B------:R-:W-:Y:S01]  /*37ec0*/  IADD3 R29, R33.reuse, c[0x0][0x198], RZ ;  /* 0x00006600211d7a10 */ /* 0x040fe20007ffe0ff */
[C---:B------:R-:W-:Y:S01]  /*37ed0*/  IMAD.WIDE R8, R33.reuse, 0x4, R6 ;  /* 0x0000000421087825 */ /* 0x040fe200078e0206 */
[----:B------:R-:W-:Y:S03]  /*37ee0*/  @P4 STG.E [R24.64], R42 ;  /* 0x0000002a18004986 */ /* 0x000fe6000c101908 */
[----:B-1----:R-:W-:Y:S01]  /*37ef0*/  IMAD.WIDE R16, R33, 0x4, R10 ;  /* 0x0000000421107825 */ /* 0x002fe200078e020a */
[----:B------:R1:W-:Y:S03]  /*37f00*/  @P5 STG.E [R8.64], R27 ;  /* 0x0000001b08005986 */ /* 0x0003e6000c101908 */
[C---:B------:R-:W-:Y:S01]  /*37f10*/  IMAD.WIDE R18, R29.reuse, 0x4, R6 ;  /* 0x000000041d127825 */ /* 0x040fe200078e0206 */
[----:B------:R1:W-:Y:S03]  /*37f20*/  @P0 STG.E [R16.64], R43 ;  /* 0x0000002b10000986 */ /* 0x0003e6000c101908 */
[----:B------:R-:W-:Y:S01]  /*37f30*/  IMAD.WIDE R20, R29, 0x4, R10 ;  /* 0x000000041d147825 */ /* 0x000fe200078e020a */
[----:B------:R1:W-:Y:S04]  /*37f40*/  @P6 STG.E [R18.64], R22 ;  /* 0x0000001612006986 */ /* 0x0003e8000c101908 */
[----:B------:R-:W4:Y:S04]  /*37f50*/  LDL.LU R26, [R1+0xcb0] ;  /* 0x000cb000011a7983 */ /* 0x000f280000300800 */
[----:B------:R1:W-:Y:S04]  /*37f60*/  @P1 STG.E [R20.64], R34 ;  /* 0x0000002214001986 */ /* 0x0003e8000c101908 */
[----:B------:R-:W4:Y:S01]  /*37f70*/  LDL.LU R30, [R1+0xcac] ;  /* 0x000cac00011e7983 */ /* 0x000f220000300800 */
[----:B--2---:R-:W-:-:S03]  /*37f80*/  ISETP.GE.AND P1, PT, R0, c[0x0][0x17c], PT ;  /* 0x00005f0000007a0c */ /* 0x004fc60003f26270 */
[----:B------:R-:W2:Y:S01]  /*37f90*/  LDL.LU R0, [R1+0xca8] ;  /* 0x000ca80001007983 */ /* 0x000ea20000300800 */
[----:B---3--:R-:W-:Y:S02]  /*37fa0*/  ISETP.GE.AND P2, PT, R37, c[0x0][0x17c], PT ;  /* 0x00005f0025007a0c */ /* 0x008fe40003f46270 */
[----:B------:R-:W-:Y:S02]  /*37fb0*/  ISETP.LT.AND P5, PT, R252, c[0x0][0x178], !P3 ;  /* 0x00005e00fc007a0c */ /* 0x000fe40005fa1270 */
[----:B------:R-:W-:Y:S02]  /*37fc0*/  IADD3 R29, R29, c[0x0][0x198], RZ ;  /* 0x000066001d1d7a10 */ /* 0x000fe40007ffe0ff */
[----:B------:R-:W-:Y:S02]  /*37fd0*/  ISETP.LT.AND P3, PT, R140, c[0x0][0x178], !P3 ;  /* 0x00005e008c007a0c */ /* 0x000fe40005f61270 */
[----:B------:R-:W-:Y:S02]  /*37fe0*/  ISETP.LT.AND P6, PT, R252, c[0x0][0x178], !P2 ;  /* 0x00005e00fc007a0c */ /* 0x000fe400057c1270 */
[C---:B-1----:R-:W-:Y:S01]  /*37ff0*/  IADD3 R27, R29.reuse, c[0x0][0x198], RZ ;  /* 0x000066001d1b7a10 */ /* 0x042fe20007ffe0ff */
[----:B------:R-:W-:Y:S01]  /*38000*/  IMAD.WIDE R24, R29, 0x4, R6 ;  /* 0x000000041d187825 */ /* 0x000fe200078e0206 */
[----:B----4-:R-:W-:-:S03]  /*38010*/  ISETP.GE.AND P4, PT, R36, c[0x0][0x17c], PT ;  /* 0x00005f0024007a0c */ /* 0x010fc60003f86270 */
[----:B------:R-:W-:Y:S01]  /*38020*/  IMAD.WIDE R8, R29, 0x4, R10 ;  /* 0x000000041d087825 */ /* 0x000fe200078e020a */
[----:B------:R-:W-:-:S03]  /*38030*/  ISETP.GE.AND P0, PT, R32, c[0x0][0x17c], PT ;  /* 0x00005f0020007a0c */ /* 0x000fc60003f06270 */
[C---:B------:R-:W-:Y:S01]  /*38040*/  IMAD.WIDE R16, R27.reuse, 0x4, R6 ;  /* 0x000000041b107825 */ /* 0x040fe200078e0206 */
[----:B------:R-:W-:Y:S01]  /*38050*/  ISETP.LT.AND P2, PT, R140, c[0x0][0x178], !P2 ;  /* 0x00005e008c007a0c */ /* 0x000fe20005741270 */
[----:B------:R1:W-:Y:S02]  /*38060*/  @P5 STG.E [R24.64], R23 ;  /* 0x0000001718005986 */ /* 0x0003e4000c101908 */
[C---:B------:R-:W-:Y:S01]  /*38070*/  IMAD.WIDE R18, R27.reuse, 0x4, R10 ;  /* 0x000000041b127825 */ /* 0x040fe200078e020a */
[----:B------:R-:W-:Y:S01]  /*38080*/  IADD3 R27, R27, c[0x0][0x198], RZ ;  /* 0x000066001b1b7a10 */ /* 0x000fe20007ffe0ff */
[----:B------:R3:W-:Y:S01]  /*38090*/  @P3 STG.E [R8.64], R35 ;  /* 0x0000002308003986 */ /* 0x0007e2000c101908 */
[----:B------:R-:W-:Y:S02]  /*380a0*/  ISETP.LT.AND P5, PT, R252, c[0x0][0x178], !P4 ;  /* 0x00005e00fc007a0c */ /* 0x000fe400067a1270 */
[----:B------:R-:W-:Y:S01]  /*380b0*/  ISETP.LT.AND P4, PT, R140, c[0x0][0x178], !P4 ;  /* 0x00005e008c007a0c */ /* 0x000fe20006781270 */
[----:B------:R4:W-:Y:S01]  /*380c0*/  @P6 STG.E [R16.64], R96 ;  /* 0x0000006010006986 */ /* 0x0009e2000c101908 */
[----:B------:R-:W-:Y:S01]  /*380d0*/  ISETP.LT.AND P6, PT, R252, c[0x0][0x178], !P0 ;  /* 0x00005e00fc007a0c */ /* 0x000fe200047c1270 */
[----:B------:R-:W-:Y:S01]  /*380e0*/  IMAD.WIDE R20, R27, 0x4, R6 ;  /* 0x000000041b147825 */ /* 0x000fe200078e0206 */
[----:B------:R-:W-:-:S03]  /*380f0*/  ISETP.LT.AND P0, PT, R140, c[0x0][0x178], !P0 ;  /* 0x00005e008c007a0c */ /* 0x000fc60004701270 */
[C---:B-1----:R-:W-:Y:S01]  /*38100*/  IMAD.WIDE R22, R27.reuse, 0x4, R10 ;  /* 0x000000041b167825 */ /* 0x042fe200078e020a */
[----:B------:R-:W-:Y:S02]  /*38110*/  IADD3 R27, R27, c[0x0][0x198], RZ ;  /* 0x000066001b1b7a10 */ /* 0x000fe40007ffe0ff */
[----:B------:R-:W-:Y:S02]  /*38120*/  ISETP.GE.AND P3, PT, R28, c[0x0][0x17c], PT ;  /* 0x00005f001c007a0c */ /* 0x000fe40003f66270 */
[----:B------:R-:W2:Y:S01]  /*38130*/  LDL.LU R28, [R1+0xca4] ;  /* 0x000ca400011c7983 */ /* 0x000ea20000300800 */
[----:B---3--:R-:W-:-:S03]  /*38140*/  IMAD.WIDE R8, R27, 0x4, R6 ;  /* 0x000000041b087825 */ /* 0x008fc600078e0206 */
[----:B------:R1:W-:Y:S01]  /*38150*/  @P2 STG.E [R18.64], R120 ;  /* 0x0000007812002986 */ /* 0x0003e2000c101908 */
[----:B----4-:R-:W-:-:S03]  /*38160*/  IMAD.WIDE R16, R27, 0x4, R10 ;  /* 0x000000041b107825 */ /* 0x010fc600078e020a */
[----:B------:R3:W-:Y:S01]  /*38170*/  @P5 STG.E [R20.64], R97 ;  /* 0x0000006114005986 */ /* 0x0007e2000c101908 */
[----:B------:R-:W-:-:S03]  /*38180*/  ISETP.GE.AND P2, PT, R26, c[0x0][0x17c], PT ;  /* 0x00005f001a007a0c */ /* 0x000fc60003f46270 */
[----:B------:R4:W-:Y:S04]  /*38190*/  @P4 STG.E [R22.64], R121 ;  /* 0x0000007916004986 */ /* 0x0009e8000c101908 */
[----:B------:R-:W-:Y:S04]  /*381a0*/  @P6 STG.E [R8.64], R56 ;  /* 0x0000003808006986 */ /* 0x000fe8000c101908 */
[----:B------:R-:W2:Y:S04]  /*381b0*/  LDL.LU R26, [R1+0xca0] ;  /* 0x000ca000011a7983 */ /* 0x000ea80000300800 */
[----:B------:R1:W-:Y:S04]  /*381c0*/  @P0 STG.E [R16.64], R116 ;  /* 0x0000007410000986 */ /* 0x0003e8000c101908 */
[----:B------:R-:W2:Y:S02]  /*381d0*/  LDL.LU R24, [R1+0xc9c] ;  /* 0x000c9c0001187983 */ /* 0x000ea40000300800 */
[----:B--2---:R-:W-:-:S02]  /*381e0*/  ISETP.GE.AND P0, PT, R0, c[0x0][0x17c], PT ;  /* 0x00005f0000007a0c */ /* 0x004fc40003f06270 */
[----:B------:R-:W2:Y:S01]  /*381f0*/  LDL.LU R0, [R1+0xc98] ;  /* 0x000c980001007983 */ /* 0x000ea20000300800 */
[----:B------:R-:W-:Y:S02]  /*38200*/  IADD3 R25, R27, c[0x0][0x198], RZ ;  /* 0x000066001b197a10 */ /* 0x000fe40007ffe0ff */
[----:B------:R-:W-:Y:S02]  /*38210*/  ISETP.LT.AND P5, PT, R252, c[0x0][0x178], !P1 ;  /* 0x00005e00fc007a0c */ /* 0x000fe40004fa1270 */
[----:B------:R-:W-:Y:S02]  /*38220*/  ISETP.LT.AND P1, PT, R140, c[0x0][0x178], !P1 ;  /* 0x00005e008c007a0c */ /* 0x000fe40004f21270 */
[----:B------:R-:W-:Y:S01]  /*38230*/  ISETP.LT.AND P6, PT, R252, c[0x0][0x178], !P3 ;  /* 0x00005e00fc007a0c */ /* 0x000fe20005fc1270 */
[----:B-1----:R-:W-:-:S04]  /*38240*/  IMAD.WIDE R18, R25, 0x4, R6 ;  /* 0x0000000419127825 */ /* 0x002fc800078e0206 */
[C---:B---3--:R-:W-:Y:S01]  /*38250*/  IMAD.WIDE R20, R25.reuse, 0x4, R10 ;  /* 0x0000000419147825 */ /* 0x048fe200078e020a */
[----:B------:R-:W-:Y:S02]  /*38260*/  IADD3 R25, R25, c[0x0][0x198], RZ ;  /* 0x0000660019197a10 */ /* 0x000fe40007ffe0ff */
[----:B------:R-:W-:-:S03]  /*38270*/  ISETP.GE.AND P4, PT, R30, c[0x0][0x17c], PT ;  /* 0x00005f001e007a0c */ /* 0x000fc60003f86270 */
[C-C-:B----4-:R-:W-:Y:S01]  /*38280*/  IMAD.WIDE R22, R25.reuse, 0x4, R6.reuse ;  /* 0x0000000419167825 */ /* 0x150fe200078e0206 */
        /* <DEDUP_REMOVED lines=11> */
[----:B------:R-:W-:-:S03]  /*38340*/  IADD3 R27, R27, c[0x0][0x198], RZ ;  /* 0x000066001b1b7a10 */ /* 0x000fc60007ffe0ff */
[----:B------:R-:W-:Y:S01]  /*38350*/  IMAD.WIDE R8, R25, 0x4, R10 ;  /* 0x0000000419087825 */ /* 0x000fe200078e020a */
[----:B------:R-:W-:Y:S02]  /*38360*/  ISETP.GE.AND P1, PT, R28, c[0x0][0x17c], PT ;  /* 0x00005f001c007a0c */ /* 0x000fe40003f26270 */
[----:B------:R-:W2:Y:S01]  /*38370*/  LDL.LU R28, [R1+0xc94] ;  /* 0x000c9400011c7983 */ /* 0x000ea20000300800 */
[----:B---3--:R-:W-:-:S03]  /*38380*/  IMAD.WIDE R20, R27, 0x4, R6 ;  /* 0x000000041b147825 */ /* 0x008fc600078e0206 */
[----:B------:R1:W-:Y:S01]  /*38390*/  @P3 STG.E [R8.64], R92 ;  /* 0x0000005c08003986 */ /* 0x0003e2000c101908 */
[----:B----4-:R-:W-:-:S03]  /*383a0*/  IMAD.WIDE R22, R27, 0x4, R10 ;  /* 0x000000041b167825 */ /* 0x010fc600078e020a */
[----:B------:R3:W-:Y:S04]  /*383b0*/  @P5 STG.E [R16.64], R53 ;  /* 0x0000003510005986 */ /* 0x0007e8000c101908 */
[----:B------:R4:W-:Y:S04]  /*383c0*/  @P2 STG.E [R18.64], R93 ;  /* 0x0000005d12002986 */ /* 0x0009e8000c101908 */
[----:B------:R1:W-:Y:S01]  /*383d0*/  @P6 STG.E [R20.64], R48 ;  /* 0x0000003014006986 */ /* 0x0003e2000c101908 */
[----:B------:R-:W-:-:S03]  /*383e0*/  ISETP.GE.AND P3, PT, R26, c[0x0][0x17c], PT ;  /* 0x00005f001a007a0c */ /* 0x000fc60003f66270 */
[----:B------:R-:W2:Y:S04]  /*383f0*/  LDL.LU R26, [R1+0xc90] ;  /* 0x000c9000011a7983 */ /* 0x000ea80000300800 */
[----:B------:R1:W-:Y:S01]  /*38400*/  @P4 STG.E [R22.64], R80 ;  /* 0x0000005016004986 */ /* 0x0003e2000c101908 */
[----:B------:R-:W-:-:S03]  /*38410*/  ISETP.GE.AND P2, PT, R24, c[0x0][0x17c], PT ;  /* 0x00005f0018007a0c */ /* 0x000fc60003f46270 */
[----:B------:R-:W2:Y:S02]  /*38420*/  LDL.LU R24, [R1+0xc8c] ;  /* 0x000c8c0001187983 */ /* 0x000ea40000300800 */
[----:B--2---:R-:W-:Y:S02]  /*38430*/  ISETP.GE.AND P4, PT, R0, c[0x0][0x17c], PT ;  /* 0x00005f0000007a0c */ /* 0x004fe40003f86270 */
[----:B------:R-:W2:Y:S01]  /*38440*/  LDL.LU R0, [R1+0xc88] ;  /* 0x000c880001007983 */ /* 0x000ea20000300800 */
[----:B------:R-:W-:Y:S02]  /*38450*/  ISETP.LT.AND P5, PT, R252, c[0x0][0x178], !P0 ;  /* 0x00005e00fc007a0c */ /* 0x000fe400047a1270 */
[----:B------:R-:W-:Y:S02]  /*38460*/  ISETP.LT.AND P0, PT, R140, c[0x0][0x178], !P0 ;  /* 0x00005e008c007a0c */ /* 0x000fe40004701270 */
[----:B------:R-:W-:Y:S02]  /*38470*/  IADD3 R27, R27, c[0x0][0x198], RZ ;  /* 0x000066001b1b7a10 */ /* 0x000fe40007ffe0ff */
[----:B------:R-:W-:-:S02]  /*38480*/  ISETP.LT.AND P6, PT, R252, c[0x0][0x178], !P1 ;  /* 0x00005e00fc007a0c */ /* 0x000fc40004fc1270 */
[C---:B------:R-:W-:Y:S01]  /*38490*/  IADD3 R25, R27.reuse, c[0x0][0x198], RZ ;  /* 0x000066001b197a10 */ /* 0x040fe20007ffe0ff */
[----:B-1----:R-:W-:-:S04]  /*384a0*/  IMAD.WIDE R8, R27, 0x4, R6 ;  /* 0x000000041b087825 */ /* 0x002fc800078e0206 */
[----:B---3--:R-:W-:Y:S01]  /*384b0*/  IMAD.WIDE R16, R27, 0x4, R10 ;  /* 0x000000041b107825 */ /* 0x008fe200078e020a */
[----:B------:R-:W-:-:S03]  /*384c0*/  ISETP.LT.AND P1, PT, R140, c[0x0][0x178], !P1 ;  /* 0x00005e008c007a0c */ /* 0x000fc60004f21270 */
[C---:B----4-:R-:W-:Y:S01]  /*384d0*/  IMAD.WIDE R18, R25.reuse, 0x4, R6 ;  /* 0x0000000419127825 */ /* 0x050fe200078e0206 */
[----:B------:R1:W-:Y:S01]  /*384e0*/  @P5 STG.E [R8.64], R49 ;  /* 0x0000003108005986 */ /* 0x0003e2000c101908 */
[----:B------:R-:W-:Y:S02]  /*384f0*/  ISETP.LT.AND P5, PT, R252, c[0x0][0x178], !P3 ;  /* 0x00005e00fc007a0c */ /* 0x000fe40005fa1270 */
[C---:B------:R-:W-:Y:S01]  /*38500*/  IMAD.WIDE R20, R25.reuse, 0x4, R10 ;  /* 0x0000000419147825 */ /* 0x040fe200078e020a */
[----:B------:R3:W-:Y:S01]  /*38510*/  @P0 STG.E [R16.64], R81 ;  /* 0x0000005110000986 */ /* 0x0007e2000c101908 */
[----:B------:R-:W-:Y:S02]  /*38520*/  IADD3 R25, R25, c[0x0][0x198], RZ ;  /* 0x0000660019197a10 */ /* 0x000fe40007ffe0ff */
[----:B------:R-:W-:Y:S01]  /*38530*/  ISETP.LT.AND P3, PT, R140, c[0x0][0x178], !P3 ;  /* 0x00005e008c007a0c */ /* 0x000fe20005f61270 */
[----:B------:R4:W-:Y:S01]  /*38540*/  @P6 STG.E [R18.64], R98 ;  /* 0x0000006212006986 */ /* 0x0009e2000c101908 */
[----:B------:R-:W-:-:S02]  /*38550*/  ISETP.LT.AND P6, PT, R252, c[0x0][0x178], !P2 ;  /* 0x00005e00fc007a0c */ /* 0x000fc400057c1270 */
[----:B------:R-:W-:Y:S02]  /*38560*/  ISETP.LT.AND P2, PT, R140, c[0x0][0x178], !P2 ;  /* 0x00005e008c007a0c */ /* 0x000fe40005741270 */
[C---:B------:R-:W-:Y:S01]  /*38570*/  IADD3 R27, R25.reuse, c[0x0][0x198], RZ ;  /* 0x00006600191b7a10 */ /* 0x040fe20007ffe0ff */
[C---:B------:R-:W-:Y:S01]  /*38580*/  IMAD.WIDE R22, R25.reuse, 0x4, R6 ;  /* 0x0000000419167825 */ /* 0x040fe200078e0206 */
[----:B------:R2:W-:Y:S03]  /*38590*/  @P1 STG.E [R20.64], R122 ;  /* 0x0000007a14001986 */ /* 0x0005e6000c101908 */
[----:B-1----:R-:W-:Y:S01]  /*385a0*/  IMAD.WIDE R8, R25, 0x4, R10 ;  /* 0x0000000419087825 */ /* 0x002fe200078e020a */
[----:B------:R-:W-:Y:S02]  /*385b0*/  ISETP.GE.AND P0, PT, R28, c[0x0][0x17c], PT ;  /* 0x00005f001c007a0c */ /* 0x000fe40003f06270 */
[----:B------:R-:W2:Y:S01]  /*385c0*/  LDL.LU R28, [R1+0xc84] ;  /* 0x000c8400011c7983 */ /* 0x000ea20000300800 */
[----:B---3--:R-:W-:-:S04]  /*385d0*/  IMAD.WIDE R16, R27, 0x4, R6 ;  /* 0x000000041b107825 */ /* 0x008fc800078e0206 */
[----:B----4-:R-:W-:Y:S01]  /*385e0*/  IMAD.WIDE R18, R27, 0x4, R10 ;  /* 0x000000041b127825 */ /* 0x010fe200078e020a */
[----:B------:R1:W-:Y:S04]  /*385f0*/  @P5 STG.E [R22.64], R99 ;  /* 0x0000006316005986 */ /* 0x0003e8000c101908 */
[----:B------:R3:W-:Y:S04]  /*38600*/  @P3 STG.E [R8.64], R123 ;  /* 0x0000007b08003986 */ /* 0x0007e8000c101908 */
[----:B------:R-:W-:Y:S01]  /*38610*/  @P6 STG.E [R16.64], R58 ;  /* 0x0000003a10006986 */ /* 0x000fe2000c101908 */
[----:B------:R-:W-:-:S03]  /*38620*/  ISETP.GE.AND P1, PT, R26, c[0x0][0x17c], PT ;  /* 0x00005f001a007a0c */ /* 0x000fc60003f26270 */
[----:B------:R4:W-:Y:S04]  /*38630*/  @P2 STG.E [R18.64], R118 ;  /* 0x0000007612002986 */ /* 0x0009e8000c101908 */
[----:B------:R-:W2:Y:S01]  /*38640*/  LDL.LU R26, [R1+0xc80] ;  /* 0x000c8000011a7983 */ /* 0x000ea20000300800 */
[----:B------:R-:W-:-:S03]  /*38650*/  ISETP.GE.AND P3, PT, R24, c[0x0][0x17c], PT ;  /* 0x00005f0018007a0c */ /* 0x000fc60003f66270 */
[----:B------:R-:W2:Y:S02]  /*38660*/  LDL.LU R24, [R1+0xc7c] ;  /* 0x000c7c0001187983 */ /* 0x000ea40000300800 */
[----:B--2---:R-:W-:Y:S02]  /*38670*/  ISETP.GE.AND P2, PT, R0, c[0x0][0x17c], PT ;  /* 0x00005f0000007a0c */ /* 0x004fe40003f46270 */
[----:B------:R-:W2:Y:S01]  /*38680*/  LDL.LU R0, [R1+0xc78] ;  /* 0x000c780001007983 */ /* 0x000ea20000300800 */
[----:B------:R-:W-:Y:S02]  /*38690*/  IADD3 R27, R27, c[0x0][0x198], RZ ;  /* 0x000066001b1b7a10 */ /* 0x000fe40007ffe0ff */
[----:B------:R-:W-:Y:S02]  /*386a0*/  ISETP.LT.AND P5, PT, R252, c[0x0][0x178], !P4 ;  /* 0x00005e00fc007a0c */ /* 0x000fe400067a1270 */
[----:B------:R-:W-:Y:S02]  /*386b0*/  ISETP.LT.AND P4, PT, R140, c[0x0][0x178], !P4 ;  /* 0x00005e008c007a0c */ /* 0x000fe40006781270 */
[----:B------:R-:W-:Y:S01]  /*386c0*/  ISETP.LT.AND P6, PT, R252, c[0x0][0x178], !P0 ;  /* 0x00005e00fc007a0c */ /* 0x000fe200047c1270 */
[----:B------:R-:W-:-:S04]  /*386d0*/  IMAD.WIDE R20, R27, 0x4, R6 ;  /* 0x000000041b147825 */ /* 0x000fc800078e0206 */
[C---:B-1----:R-:W-:Y:S01]  /*386e0*/  IMAD.WIDE R22, R27.reuse, 0x4, R10 ;  /* 0x000000041b167825 */ /* 0x042fe200078e020a */
[----:B------:R-:W-:Y:S02]  /*386f0*/  IADD3 R27, R27, c[0x0][0x198], RZ ;  /* 0x000066001b1b7a10 */ /* 0x000fe40007ffe0ff */
[----:B------:R-:W-:-:S03]  /*38700*/  ISETP.LT.AND P0, PT, R140, c[0x0][0x178], !P0 ;  /* 0x00005e008c007a0c */ /* 0x000fc60004701270 */
[C---:B---3--:R-:W-:Y:S01]  /*38710*/  IMAD.WIDE R8, R27.reuse, 0x4, R6 ;  /* 0x000000041b087825 */ /* 0x048fe200078e0206 */
[----:B------:R1:W-:Y:S01]  /*38720*/  @P5 STG.E [R20.64], R59 ;  /* 0x0000003b14005986 */ /* 0x0003e2000c101908 */
[----:B------:R-:W-:Y:S02]  /*38730*/  IADD3 R25, R27, c[0x0][0x198], RZ ;  /* 0x000066001b197a10 */ /* 0x000fe40007ffe0ff */
[----:B------:R-:W-:Y:S01]  /*38740*/  ISETP.LT.AND P5, PT, R252, c[0x0][0x178], !P1 ;  /* 0x00005e00fc007a0c */ /* 0x000fe20004fa1270 */
[----:B------:R3:W-:Y:S01]  /*38750*/  @P4 STG.E [R22.64], R119 ;  /* 0x0000007716004986 */ /* 0x0007e2000c101908 */
[----:B------:R-:W-:-:S03]  /*38760*/  ISETP.LT.AND P1, PT, R140, c[0x0][0x178], !P1 ;  /* 0x00005e008c007a0c */ /* 0x000fc60004f21270 */
[----:B------:R3:W-:Y:S01]  /*38770*/  @P6 STG.E [R8.64], R54 ;  /* 0x0000003608006986 */ /* 0x0007e2000c101908 */
[----:B------:R-:W-:Y:S01]  /*38780*/  ISETP.LT.AND P6, PT, R252, c[0x0][0x178], !P3 ;  /* 0x00005e00fc007a0c */ /* 0x000fe20005fc1270 */
[----:B----4-:R-:W-:Y:S01]  /*38790*/  IMAD.WIDE R18, R25, 0x4, R6 ;  /* 0x0000000419127825 */ /* 0x010fe200078e0206 */
[----:B------:R-:W-:-:S03]  /*387a0*/  ISETP.LT.AND P3, PT, R140, c[0x0][0x178], !P3 ;  /* 0x00005e008c007a0c */ /* 0x000fc60005f61270 */
[C---:B-1----:R-:W-:Y:S01]  /*387b0*/  IMAD.WIDE R20, R25.reuse, 0x4, R10 ;  /* 0x0000000419147825 */ /* 0x042fe200078e020a */
[----:B------:R-:W-:-:S03]  /*387c0*/  IADD3 R25, R25, c[0x0][0x198], RZ ;  /* 0x0000660019197a10 */ /* 0x000fc60007ffe0ff */
[----:B------:R-:W-:Y:S01]  /*387d0*/  IMAD.WIDE R16, R27, 0x4, R10 ;  /* 0x000000041b107825 */ /* 0x000fe200078e020a */
[----:B------:R-:W-:Y:S02]  /*387e0*/  ISETP.GE.AND P4, PT, R28, c[0x0][0x17c], PT ;  /* 0x00005f001c007a0c */ /* 0x000fe40003f86270 */
[----:B------:R-:W4:Y:S01]  /*387f0*/  LDL.LU R28, [R1+0xc74] ;  /* 0x000c7400011c7983 */ /* 0x000f220000300800 */
[----:B---3--:R-:W-:-:S03]  /*38800*/  IMAD.WIDE R22, R25, 0x4, R6 ;  /* 0x0000000419167825 */ /* 0x008fc600078e0206 */
[----:B------:R1:W-:Y:S01]  /*38810*/  @P0 STG.E [R16.64], R94 ;  /* 0x0000005e10000986 */ /* 0x0003e2000c101908 */
[----:B------:R-:W-:-:S03]  /*38820*/  IMAD.WIDE R8, R25, 0x4, R10 ;  /* 0x0000000419087825 */ /* 0x000fc600078e020a */
[----:B------:R3:W-:Y:S04]  /*38830*/  @P5 STG.E [R18.64], R55 ;  /* 0x0000003712005986 */ /* 0x0007e8000c101908 */
[----:B------:R1:W-:Y:S04]  /*38840*/  @P1 STG.E [R20.64], R95 ;  /* 0x0000005f14001986 */ /* 0x0003e8000c101908 */
[----:B------:R1:W-:Y:S04]  /*38850*/  @P6 STG.E [R22.64], R50 ;  /* 0x0000003216006986 */ /* 0x0003e8000c101908 */
[----:B------:R1:W-:Y:S01]  /*38860*/  @P3 STG.E [R8.64], R82 ;  /* 0x0000005208003986 */ /* 0x0003e2000c101908 */
[----:B------:R-:W-:-:S03]  /*38870*/  ISETP.GE.AND P0, PT, R26, c[0x0][0x17c], PT ;  /* 0x00005f001a007a0c */ /* 0x000fc60003f06270 */
[----:B------:R-:W4:Y:S01]  /*38880*/  LDL.LU R26, [R1+0xc70] ;  /* 0x000c7000011a7983 */ /* 0x000f220000300800 */
[----:B------:R-:W-:-:S03]  /*38890*/  ISETP.GE.AND P1, PT, R24, c[0x0][0x17c], PT ;  /* 0x00005f0018007a0c */ /* 0x000fc60003f26270 */
[----:B------:R-:W4:Y:S01]  /*388a0*/  LDL.LU R24, [R1+0xc6c] ;  /* 0x000c6c0001187983 */ /* 0x000f220000300800 */
[----:B--2---:R-:W-:-:S03]  /*388b0*/  ISETP.GE.AND P3, PT, R0, c[0x0][0x17c], PT ;  /* 0x00005f0000007a0c */ /* 0x004fc60003f66270 */
[----:B------:R-:W2:Y:S01]  /*388c0*/  LDL.LU R0, [R1+0xc68] ;  /* 0x000c680001007983 */ /* 0x000ea20000300800 */
[----:B------:R-:W-:Y:S02]  /*388d0*/  IADD3 R27, R25, c[0x0][0x198], RZ ;  /* 0x00006600191b7a10 */ /* 0x000fe40007ffe0ff */
[----:B------:R-:W-:Y:S02]  /*388e0*/  ISETP.LT.AND P5, PT, R252, c[0x0][0x178], !P2 ;  /* 0x00005e00fc007a0c */ /* 0x000fe400057a1270 */
[----:B------:R-:W-:Y:S02]  /*388f0*/  ISETP.LT.AND P2, PT, R140, c[0x0][0x178], !P2 ;  /* 0x00005e008c007a0c */ /* 0x000fe40005741270 */
[----:B------:R-:W-:Y:S01]  /*38900*/  ISETP.LT.AND P6, PT, R252, c[0x0][0x178], !P4 ;  /* 0x00005e00fc007a0c */ /* 0x000fe200067c1270 */
[----:B-1----:R-:W-:Y:S01]  /*38910*/  IMAD.WIDE R16, R27, 0x4, R6 ;  /* 0x000000041b107825 */ /* 0x002fe200078e0206 */
[----:B------:R-:W-:-:S03]  /*38920*/  ISETP.LT.AND P4, PT, R140, c[0x0][0x178], !P4 ;  /* 0x00005e008c007a0c */ /* 0x000fc60006781270 */
[C---:B---3--:R-:W-:Y:S01]  /*38930*/  IMAD.WIDE R18, R27.reuse, 0x4, R10 ;  /* 0x000000041b127825 */ /* 0x048fe200078e020a */
[----:B------:R-:W-:-:S05]  /*38940*/  IADD3 R27, R27, c[0x0][0x198], RZ ;  /* 0x000066001b1b7a10 */ /* 0x000fca0007ffe0ff */
[C---:B------:R-:W-:Y:S01]  /*38950*/  IMAD.WIDE R20, R27.reuse, 0x4, R6 ;  /* 0x000000041b147825 */ /* 0x040fe200078e0206 */
[----:B------:R1:W-:Y:S03]  /*38960*/  @P5 STG.E [R16.64], R51 ;  /* 0x0000003310005986 */ /* 0x0003e6000c101908 */
[C---:B------:R-:W-:Y:S01]  /*38970*/  IMAD.WIDE R22, R27.reuse, 0x4, R10 ;  /* 0x000000041b167825 */ /* 0x040fe200078e020a */
[----:B------:R3:W-:Y:S01]  /*38980*/  @P2 STG.E [R18.64], R83 ;  /* 0x0000005312002986 */ /* 0x0007e2000c101908 */
[----:B------:R-:W-:Y:S02]  /*38990*/  ISETP.LT.AND P2, PT, R252, c[0x0][0x178], !P0 ;  /* 0x00005e00fc007a0c */ /* 0x000fe40004741270 */
[----:B------:R-:W-:Y:S01]  /*389a0*/  ISETP.LT.AND P0, PT, R140, c[0x0][0x178], !P0 ;  /* 0x00005e008c007a0c */ /* 0x000fe20004701270 */
[----:B------:R1:W-:Y:S01]  /*389b0*/  @P6 STG.E [R20.64], R124 ;  /* 0x0000007c14006986 */ /* 0x0003e2000c101908 */
[----:B------:R-:W-:-:S03]  /*389c0*/  IADD3 R27, R27, c[0x0][0x198], RZ ;  /* 0x000066001b1b7a10 */ /* 0x000fc60007ffe0ff */
[----:B------:R2:W-:Y:S01]  /*389d0*/  @P4 STG.E [R22.64], R128 ;  /* 0x0000008016004986 */ /* 0x0005e2000c101908 */
[----:B------:R-:W-:Y:S02]  /*389e0*/  ISETP.LT.AND P4, PT, R252, c[0x0][0x178], !P1 ;  /* 0x00005e00fc007a0c */ /* 0x000fe40004f81270 */
[----:B------:R-:W-:Y:S02]  /*389f0*/  ISETP.LT.AND P1, PT, R140, c[0x0][0x178], !P1 ;  /* 0x00005e008c007a0c */ /* 0x000fe40004f21270 */
[C---:B------:R-:W-:Y:S01]  /*38a00*/  IADD3 R25, R27.reuse, c[0x0][0x198], RZ ;  /* 0x000066001b197a10 */ /* 0x040fe20007ffe0ff */
[----:B------:R-:W-:Y:S01]  /*38a10*/  IMAD.WIDE R8, R27, 0x4, R6 ;  /* 0x000000041b087825 */ /* 0x000fe200078e0206 */
[----:B----4-:R-:W-:-:S03]  /*38a20*/  ISETP.GE.AND P5, PT, R28, c[0x0][0x17c], PT ;  /* 0x00005f001c007a0c */ /* 0x010fc60003fa6270 */
[----:B-1----:R-:W-:Y:S01]  /*38a30*/  IMAD.WIDE R16, R27, 0x4, R10 ;  /* 0x000000041b107825 */ /* 0x002fe200078e020a */
[----:B------:R-:W4:Y:S03]  /*38a40*/  LDL.LU R28, [R1+0xc64] ;  /* 0x000c6400011c7983 */ /* 0x000f260000300800 */
[C---:B---3--:R-:W-:Y:S01]  /*38a50*/  IMAD.WIDE R18, R25.reuse, 0x4, R6 ;  /* 0x0000000419127825 */ /* 0x048fe200078e0206 */
[----:B------:R1:W-:Y:S03]  /*38a60*/  @P2 STG.E [R8.64], R125 ;  /* 0x0000007d08002986 */ /* 0x0003e6000c101908 */
[----:B------:R-:W-:Y:S01]  /*38a70*/  IMAD.WIDE R20, R25, 0x4, R10 ;  /* 0x0000000419147825 */ /* 0x000fe200078e020a */
        /* <DEDUP_REMOVED lines=9> */
[----:B------:R-:W-:Y:S02]  /*38b10*/  ISETP.LT.AND P2, PT, R252, c[0x0][0x178], !P3 ;  /* 0x00005e00fc007a0c */ /* 0x000fe40005f41270 */
[----:B------:R-:W-:Y:S02]  /*38b20*/  IADD3 R25, R25, c[0x0][0x198], RZ ;  /* 0x0000660019197a10 */ /* 0x000fe40007ffe0ff */
[----:B------:R-:W-:Y:S02]  /*38b30*/  ISETP.LT.AND P3, PT, R140, c[0x0][0x178], !P3 ;  /* 0x00005e008c007a0c */ /* 0x000fe40005f61270 */
[----:B------:R-:W-:Y:S02]  /*38b40*/  ISETP.LT.AND P4, PT, R252, c[0x0][0x178], !P5 ;  /* 0x00005e00fc007a0c */ /* 0x000fe40006f81270 */
[C---:B------:R-:W-:Y:S01]  /*38b50*/  IADD3 R27, R25.reuse, c[0x0][0x198], RZ ;  /* 0x00006600191b7a10 */ /* 0x040fe20007ffe0ff */
[----:B------:R-:W-:-:S04]  /*38b60*/  IMAD.WIDE R22, R25, 0x4, R6 ;  /* 0x0000000419167825 */ /* 0x000fc800078e0206 */
[----:B-1----:R-:W-:Y:S01]  /*38b70*/  IMAD.WIDE R8, R25, 0x4, R10 ;  /* 0x0000000419087825 */ /* 0x002fe200078e020a */
[----:B------:R-:W-:-:S03]  /*38b80*/  ISETP.LT.AND P5, PT, R140, c[0x0][0x178], !P5 ;  /* 0x00005e008c007a0c */ /* 0x000fc60006fa1270 */
[C---:B---3--:R-:W-:Y:S01]  /*38b90*/  IMAD.WIDE R16, R27.reuse, 0x4, R6 ;  /* 0x000000041b107825 */ /* 0x048fe200078e0206 */
[----:B------:R1:W-:Y:S01]  /*38ba0*/  @P2 STG.E [R22.64], R89 ;  /* 0x0000005916002986 */ /* 0x0003e2000c101908 */
[----:B------:R-:W-:Y:S02]  /*38bb0*/  ISETP.LT.AND P2, PT, R252, c[0x0][0x178], !P6 ;  /* 0x00005e00fc007a0c */ /* 0x000fe40007741270 */
[C---:B------:R-:W-:Y:S01]  /*38bc0*/  IMAD.WIDE R18, R27.reuse, 0x4, R10 ;  /* 0x000000041b127825 */ /* 0x040fe200078e020a */
[----:B------:R-:W-:Y:S01]  /*38bd0*/  IADD3 R27, R27, c[0x0][0x198], RZ ;  /* 0x000066001b1b7a10 */ /* 0x000fe20007ffe0ff */
[----:B------:R3:W-:Y:S01]  /*38be0*/  @P3 STG.E [R8.64], R113 ;  /* 0x0000007108003986 */ /* 0x0007e2000c101908 */
[----:B------:R-:W-:-:S03]  /*38bf0*/  ISETP.LT.AND P6, PT, R140, c[0x0][0x178], !P6 ;  /* 0x00005e008c007a0c */ /* 0x000fc600077c1270 */
[----:B------:R3:W-:Y:S01]  /*38c00*/  @P4 STG.E [R16.64], R68 ;  /* 0x0000004410004986 */ /* 0x0007e2000c101908 */
[----:B------:R-:W-:Y:S01]  /*38c10*/  ISETP.LT.AND P4, PT, R252, c[0x0][0x178], !P0 ;  /* 0x00005e00fc007a0c */ /* 0x000fe20004781270 */
[----:B------:R-:W-:Y:S01]  /*38c20*/  IMAD.WIDE R20, R27, 0x4, R6 ;  /* 0x000000041b147825 */ /* 0x000fe200078e0206 */
[----:B------:R-:W-:-:S03]  /*38c30*/  ISETP.LT.AND P0, PT, R140, c[0x0][0x178], !P0 ;  /* 0x00005e008c007a0c */ /* 0x000fc60004701270 */
[C---:B-1----:R-:W-:Y:S01]  /*38c40*/  IMAD.WIDE R22, R27.reuse, 0x4, R10 ;  /* 0x000000041b167825 */ /* 0x042fe200078e020a */
[----:B------:R-:W-:Y:S01]  /*38c50*/  IADD3 R27, R27, c[0x0][0x198], RZ ;  /* 0x000066001b1b7a10 */ /* 0x000fe20007ffe0ff */
[----:B------:R1:W-:Y:S01]  /*38c60*/  @P5 STG.E [R18.64], R108 ;  /* 0x0000006c12005986 */ /* 0x0003e2000c101908 */
[----:B----4-:R-:W-:-:S03]  /*38c70*/  ISETP.GE.AND P3, PT, R28, c[0x0][0x17c], PT ;  /* 0x00005f001c007a0c */ /* 0x010fc60003f66270 */
[C---:B---3--:R-:W-:Y:S01]  /*38c80*/  IMAD.WIDE R8, R27.reuse, 0x4, R6 ;  /* 0x000000041b087825 */ /* 0x048fe200078e0206 */
[----:B------:R-:W3:Y:S03]  /*38c90*/  LDL.LU R28, [R1+0xc48] ;  /* 0x000c4800011c7983 */ /* 0x000ee60000300800 */
[----:B------:R-:W-:Y:S01]  /*38ca0*/  IMAD.WIDE R16, R27, 0x4, R10 ;  /* 0x000000041b107825 */ /* 0x000fe200078e020a */
[----:B------:R4:W-:Y:S04]  /*38cb0*/  @P2 STG.E [R20.64], R69 ;  /* 0x0000004514002986 */ /* 0x0009e8000c101908 */
[----:B------:R1:W-:Y:S04]  /*38cc0*/  @P6 STG.E [R22.64], R109 ;  /* 0x0000006d16006986 */ /* 0x0003e8000c101908 */
[----:B------:R-:W-:Y:S04]  /*38cd0*/  @P4 STG.E [R8.64], R60 ;  /* 0x0000003c08004986 */ /* 0x000fe8000c101908 */
[----:B------:R1:W-:Y:S01]  /*38ce0*/  @P0 STG.E [R16.64], R84 ;  /* 0x0000005410000986 */ /* 0x0003e2000c101908 */
[----:B------:R-:W-:-:S03]  /*38cf0*/  ISETP.GE.AND P5, PT, R26, c[0x0][0x17c], PT ;  /* 0x00005f001a007a0c */ /* 0x000fc60003fa6270 */
[----:B------:R-:W3:Y:S01]  /*38d00*/  LDL.LU R26, [R1+0xc44] ;  /* 0x000c4400011a7983 */ /* 0x000ee20000300800 */
[----:B------:R-:W-:-:S03]  /*38d10*/  ISETP.GE.AND P6, PT, R24, c[0x0][0x17c], PT ;  /* 0x00005f0018007a0c */ /* 0x000fc60003fc6270 */
[----:B------:R-:W3:Y:S01]  /*38d20*/  LDL.LU R24, [R1+0xc40] ;  /* 0x000c400001187983 */ /* 0x000ee20000300800 */
[----:B--2---:R-:W-:-:S03]  /*38d30*/  ISETP.GE.AND P0, PT, R0, c[0x0][0x17c], PT ;  /* 0x00005f0000007a0c */ /* 0x004fc60003f06270 */
[----:B------:R-:W2:Y:S01]  /*38d40*/  LDL.LU R0, [R1+0xc3c] ;  /* 0x000c3c0001007983 */ /* 0x000ea20000300800 */
[----:B------:R-:W-:Y:S02]  /*38d50*/  IADD3 R25, R27, c[0x0][0x198], RZ ;  /* 0x000066001b197a10 */ /* 0x000fe40007ffe0ff */
[----:B------:R-:W-:Y:S02]  /*38d60*/  ISETP.LT.AND P2, PT, R252, c[0x0][0x178], !P1 ;  /* 0x00005e00fc007a0c */ /* 0x000fe40004f41270 */
[----:B------:R-:W-:Y:S02]  /*38d70*/  ISETP.LT.AND P1, PT, R140, c[0x0][0x178], !P1 ;  /* 0x00005e008c007a0c */ /* 0x000fe40004f21270 */
[----:B------:R-:W-:Y:S01]  /*38d80*/  ISETP.LT.AND P4, PT, R252, c[0x0][0x178], !P3 ;  /* 0x00005e00fc007a0c */ /* 0x000fe20005f81270 */
[----:B-1----:R-:W-:-:S04]  /*38d90*/  IMAD.WIDE R18, R25, 0x4, R6 ;  /* 0x0000000419127825 */ /* 0x002fc800078e0206 */
[C---:B----4-:R-:W-:Y:S01]  /*38da0*/  IMAD.WIDE R20, R25.reuse, 0x4, R10 ;  /* 0x0000000419147825 */ /* 0x050fe200078e020a */
[----:B------:R-:W-:Y:S02]  /*38db0*/  IADD3 R25, R25, c[0x0][0x198], RZ ;  /* 0x0000660019197a10 */ /* 0x000fe40007ffe0ff */
[----:B------:R-:W-:-:S03]  /*38dc0*/  ISETP.LT.AND P3, PT, R140, c[0x0][0x178], !P3 ;  /* 0x00005e008c007a0c */ /* 0x000fc60005f61270 */
[C---:B------:R-:W-:Y:S01]  /*38dd0*/  IMAD.WIDE R22, R25.reuse, 0x4, R6 ;  /* 0x0000000419167825 */ /* 0x040fe200078e0206 */
[----:B------:R1:W-:Y:S01]  /*38de0*/  @P2 STG.E [R18.64], R61 ;  /* 0x0000003d12002986 */ /* 0x0003e2000c101908 */
[----:B------:R-:W-:Y:S02]  /*38df0*/  IADD3 R27, R25, c[0x0][0x198], RZ ;  /* 0x00006600191b7a10 */ /* 0x000fe40007ffe0ff */
[----:B------:R-:W-:Y:S01]  /*38e00*/  ISETP.LT.AND P2, PT, R252, c[0x0][0x178], !P5 ;  /* 0x00005e00fc007a0c */ /* 0x000fe20006f41270 */
[----:B------:R4:W-:Y:S01]  /*38e10*/  @P1 STG.E [R20.64], R85 ;  /* 0x0000005514001986 */ /* 0x0009e2000c101908 */
[----:B------:R-:W-:-:S03]  /*38e20*/  ISETP.LT.AND P5, PT, R140, c[0x0][0x178], !P5 ;  /* 0x00005e008c007a0c */ /* 0x000fc60006fa1270 */
[----:B------:R3:W-:Y:S01]  /*38e30*/  @P4 STG.E [R22.64], R126 ;  /* 0x0000007e16004986 */ /* 0x0007e2000c101908 */
[----:B------:R-:W-:Y:S01]  /*38e40*/  ISETP.LT.AND P4, PT, R252, c[0x0][0x178], !P6 ;  /* 0x00005e00fc007a0c */ /* 0x000fe20007781270 */
[----:B------:R-:W-:-:S04]  /*38e50*/  IMAD.WIDE R16, R27, 0x4, R6 ;  /* 0x000000041b107825 */ /* 0x000fc800078e0206 */
[C---:B-1----:R-:W-:Y:S01]  /*38e60*/  IMAD.WIDE R18, R27.reuse, 0x4, R10 ;  /* 0x000000041b127825 */ /* 0x042fe200078e020a */
[----:B------:R-:W-:-:S03]  /*38e70*/  IADD3 R27, R27, c[0x0][0x198], RZ ;  /* 0x000066001b1b7a10 */ /* 0x000fc60007ffe0ff */
[----:B------:R-:W-:Y:S01]  /*38e80*/  IMAD.WIDE R8, R25, 0x4, R10 ;  /* 0x0000000419087825 */ /* 0x000fe200078e020a */
[----:B---3--:R-:W-:-:S03]  /*38e90*/  ISETP.GE.AND P1, PT, R28, c[0x0][0x17c], PT ;  /* 0x00005f001c007a0c */ /* 0x008fc60003f26270 */
[C---:B----4-:R-:W-:Y:S01]  /*38ea0*/  IMAD.WIDE R20, R27.reuse, 0x4, R6 ;  /* 0x000000041b147825 */ /* 0x050fe200078e0206 */
[----:B------:R-:W3:Y:S04]  /*38eb0*/  LDL.LU R28, [R1+0xc38] ;  /* 0x000c3800011c7983 */ /* 0x000ee80000300800 */
[----:B------:R1:W-:Y:S04]  /*38ec0*/  @P3 STG.E [R8.64], R130 ;  /* 0x0000008208003986 */ /* 0x0003e8000c101908 */
[----:B------:R-:W-:Y:S04]  /*38ed0*/  @P2 STG.E [R16.64], R127 ;  /* 0x0000007f10002986 */ /* 0x000fe8000c101908 */
[----:B------:R-:W-:Y:S04]  /*38ee0*/  @P5 STG.E [R18.64], R131 ;  /* 0x0000008312005986 */ /* 0x000fe8000c101908 */
[----:B------:R-:W4:Y:S04]  /*38ef0*/  LDL.LU R32, [R1+0xc34] ;  /* 0x000c340001207983 */ /* 0x000f280000300800 */
[----:B------:R1:W-:Y:S04]  /*38f00*/  @P4 STG.E [R20.64], R90 ;  /* 0x0000005a14004986 */ /* 0x0003e8000c101908 */
[----:B------:R-:W4:Y:S01]  /*38f10*/  LDL.LU R30, [R1+0xc30] ;  /* 0x000c3000011e7983 */ /* 0x000f220000300800 */
[----:B------:R-:W-:Y:S01]  /*38f20*/  ISETP.LT.AND P6, PT, R140, c[0x0][0x178], !P6 ;  /* 0x00005e008c007a0c */ /* 0x000fe200077c1270 */
[----:B------:R-:W-:Y:S01]  /*38f30*/  IMAD.WIDE R22, R27, 0x4, R10 ;  /* 0x000000041b167825 */ /* 0x000fe200078e020a */
[----:B------:R-:W-:Y:S01]  /*38f40*/  ISETP.LT.AND P2, PT, R252, c[0x0][0x178], !P0 ;  /* 0x00005e00fc007a0c */ /* 0x000fe20004741270 */
[----:B------:R1:W1:Y:S01]  /*38f50*/  LDS.128 R16, [R2] ;  /* 0x0000000002107984 */ /* 0x0002620000000c00 */
[----:B--2---:R-:W-:-:S03]  /*38f60*/  ISETP.GE.AND P4, PT, R0, c[0x0][0x17c], PT ;  /* 0x00005f0000007a0c */ /* 0x004fc60003f86270 */
[----:B------:R-:W2:Y:S01]  /*38f70*/  LDL.LU R0, [R1+0xc2c] ;  /* 0x000c2c0001007983 */ /* 0x000ea20000300800 */
[----:B------:R-:W-:Y:S02]  /*38f80*/  IADD3 R27, R27, c[0x0][0x198], RZ ;  /* 0x000066001b1b7a10 */ /* 0x000fe40007ffe0ff */
[----:B------:R-:W-:-:S03]  /*38f90*/  ISETP.LT.AND P0, PT, R140, c[0x0][0x178], !P0 ;  /* 0x00005e008c007a0c */ /* 0x000fc60004701270 */
[----:B------:R1:W-:Y:S01]  /*38fa0*/  @P6 STG.E [R22.64], R114 ;  /* 0x0000007216006986 */ /* 0x0003e2000c101908 */
[----:B------:R-:W-:Y:S01]  /*38fb0*/  ISETP.LT.AND P6, PT, R252, c[0x0][0x178], !P1 ;  /* 0x00005e00fc007a0c */ /* 0x000fe20004fc1270 */
[C---:B-1----:R-:W-:Y:S01]  /*38fc0*/  IMAD.WIDE R8, R27.reuse, 0x4, R6 ;  /* 0x000000041b087825 */ /* 0x042fe200078e0206 */
[----:B------:R-:W-:Y:S01]  /*38fd0*/  ISETP.GE.AND P5, PT, R24, c[0x0][0x17c], PT ;  /* 0x00005f0018007a0c */ /* 0x000fe20003fa6270 */
[----:B------:R-:W4:Y:S02]  /*38fe0*/  LDL.LU R34, [R1+0xc28] ;  /* 0x000c280001227983 */ /* 0x000f240000300800 */
[C---:B------:R-:W-:Y:S01]  /*38ff0*/  IMAD.WIDE R24, R27.reuse, 0x4, R10 ;  /* 0x000000041b187825 */ /* 0x040fe200078e020a */
[----:B------:R-:W-:Y:S02]  /*39000*/  IADD3 R27, R27, c[0x0][0x198], RZ ;  /* 0x000066001b1b7a10 */ /* 0x000fe40007ffe0ff */
[----:B------:R-:W-:Y:S01]  /*39010*/  ISETP.GE.AND P3, PT, R26, c[0x0][0x17c], PT ;  /* 0x00005f001a007a0c */ /* 0x000fe20003f66270 */
[----:B------:R1:W-:Y:S02]  /*39020*/  @P2 STG.E [R8.64], R91 ;  /* 0x0000005b08002986 */ /* 0x0003e4000c101908 */
[----:B------:R-:W-:Y:S01]  /*39030*/  IMAD.WIDE R20, R27, 0x4, R6 ;  /* 0x000000041b147825 */ /* 0x000fe200078e0206 */
[----:B------:R-:W-:Y:S01]  /*39040*/  ISETP.LT.AND P1, PT, R140, c[0x0][0x178], !P1 ;  /* 0x00005e008c007a0c */ /* 0x000fe20004f21270 */
[----:B------:R-:W-:Y:S01]  /*39050*/  @P0 STG.E [R24.64], R115 ;  /* 0x0000007318000986 */ /* 0x000fe2000c101908 */
[----:B------:R-:W-:-:S02]  /*39060*/  ISETP.LT.AND P2, PT, R252, c[0x0][0x178], !P3 ;  /* 0x00005e00fc007a0c */ /* 0x000fc40005f41270 */
[----:B------:R-:W-:Y:S01]  /*39070*/  IADD3 R29, R27, c[0x0][0x198], RZ ;  /* 0x000066001b1d7a10 */ /* 0x000fe20007ffe0ff */
[----:B------:R1:W-:Y:S01]  /*39080*/  @P6 STG.E [R20.64], R70 ;  /* 0x0000004614006986 */ /* 0x0003e2000c101908 */
[----:B------:R-:W-:Y:S02]  /*39090*/  ISETP.LT.AND P3, PT, R140, c[0x0][0x178], !P3 ;  /* 0x00005e008c007a0c */ /* 0x000fe40005f61270 */
[----:B------:R-:W-:Y:S01]  /*390a0*/  ISETP.LT.AND P6, PT, R252, c[0x0][0x178], !P5 ;  /* 0x00005e00fc007a0c */ /* 0x000fe20006fc1270 */
[----:B------:R-:W4:Y:S01]  /*390b0*/  LDL.LU R2, [R1+0xc24] ;  /* 0x000c240001027983 */ /* 0x000f220000300800 */
[----:B------:R-:W-:Y:S01]  /*390c0*/  IADD3 R31, R29, c[0x0][0x198], RZ ;  /* 0x000066001d1f7a10 */ /* 0x000fe20007ffe0ff */
[----:B------:R-:W-:-:S04]  /*390d0*/  IMAD.WIDE R22, R27, 0x4, R10 ;  /* 0x000000041b167825 */ /* 0x000fc800078e020a */
[C---:B------:R-:W-:Y:S01]  /*390e0*/  IMAD.WIDE R26, R29.reuse, 0x4, R6 ;  /* 0x000000041d1a7825 */ /* 0x040fe200078e0206 */
[----:B------:R-:W-:Y:S03]  /*390f0*/  @P1 STG.E [R22.64], R110 ;  /* 0x0000006e16001986 */ /* 0x000fe6000c101908 */
[----:B-1----:R-:W-:Y:S01]  /*39100*/  IMAD.WIDE R8, R29, 0x4, R10 ;  /* 0x000000041d087825 */ /* 0x002fe200078e020a */
[----:B---3--:R-:W-:-:S03]  /*39110*/  ISETP.GE.AND P0, PT, R28, c[0x0][0x17c], PT ;  /* 0x00005f001c007a0c */ /* 0x008fc60003f06270 */
[----:B------:R-:W-:Y:S01]  /*39120*/  IMAD.WIDE R28, R31, 0x4, R6 ;  /* 0x000000041f1c7825 */ /* 0x000fe200078e0206 */
[----:B------:R-:W-:Y:S01]  /*39130*/  @P2 STG.E [R26.64], R71 ;  /* 0x000000471a002986 */ /* 0x000fe2000c101908 */
[----:B------:R-:W-:-:S03]  /*39140*/  ISETP.LT.AND P2, PT, R252, c[0x0][0x178], !P4 ;  /* 0x00005e00fc007a0c */ /* 0x000fc60006741270 */
[----:B------:R1:W-:Y:S04]  /*39150*/  @P3 STG.E [R8.64], R111 ;  /* 0x0000006f08003986 */ /* 0x0003e8000c101908 */
[----:B------:R3:W-:Y:S01]  /*39160*/  @P6 STG.E [R28.64], R62 ;  /* 0x0000003e1c006986 */ /* 0x0007e2000c101908 */
[C---:B------:R-:W-:Y:S02]  /*39170*/  ISETP.LT.AND P6, PT, R140.reuse, c[0x0][0x178], !P4 ;  /* 0x00005e008c007a0c */ /* 0x040fe400067c1270 */
[----:B------:R-:W-:Y:S01]  /*39180*/  ISETP.LT.AND P5, PT, R140, c[0x0][0x178], !P5 ;  /* 0x00005e008c007a0c */ /* 0x000fe20006fa1270 */
[----:B------:R-:W1:Y:S01]  /*39190*/  LDS.128 R24, [R4] ;  /* 0x0000000004187984 */ /* 0x000e620000000c00 */
[----:B--2---:R-:W-:-:S03]  /*391a0*/  ISETP.GE.AND P4, PT, R0, c[0x0][0x17c], PT ;  /* 0x00005f0000007a0c */ /* 0x004fc60003f86270 */
[----:B------:R-:W2:Y:S01]  /*391b0*/  LDL.LU R0, [R1+0xc20] ;  /* 0x000c200001007983 */ /* 0x000ea20000300800 */
[C---:B------:R-:W-:Y:S02]  /*391c0*/  IADD3 R21, R31.reuse, c[0x0][0x198], RZ ;  /* 0x000066001f157a10 */ /* 0x040fe40007ffe0ff */
[----:B----4-:R-:W-:Y:S01]  /*391d0*/  ISETP.GE.AND P3, PT, R30, c[0x0][0x17c], PT ;  /* 0x00005f001e007a0c */ /* 0x010fe20003f66270 */
[----:B------:R-:W-:Y:S01]  /*391e0*/  IMAD.WIDE R30, R31, 0x4, R10 ;  /* 0x000000041f1e7825 */ /* 0x000fe200078e020a */
[----:B------:R-:W-:Y:S01]  /*391f0*/  ISETP.GE.AND P1, PT, R32, c[0x0][0x17c], PT ;  /* 0x00005f0020007a0c */ /* 0x000fe20003f26270 */
[----:B------:R-:W4:Y:S04]  /*39200*/  LDL.LU R40, [R1+0xc1c] ;  /* 0x000c1c0001287983 */ /* 0x000f280000300800 */
[----:B------:R-:W-:Y:S01]  /*39210*/  @P5 STG.E [R30.64], R86 ;  /* 0x000000561e005986 */ /* 0x000fe2000c101908 */
[----:B------:R-:W-:-:S02]  /*39220*/  ISETP.LT.AND P5, PT, R252, c[0x0][0x178], !P0 ;  /* 0x00005e00fc007a0c */ /* 0x000fc400047a1270 */
[----:B------:R-:W-:Y:S01]  /*39230*/  ISETP.LT.AND P0, PT, R140, c[0x0][0x178], !P0 ;  /* 0x00005e008c007a0c */ /* 0x000fe20004701270 */
[C---:B------:R-:W-:Y:S01]  /*39240*/  IMAD.WIDE R32, R21.reuse, 0x4, R6 ;  /* 0x0000000415207825 */ /* 0x040fe200078e0206 */
[----:B------:R-:W-:-:S03]  /*39250*/  IADD3 R35, R21, c[0x0][0x198], RZ ;  /* 0x0000660015237a10 */ /* 0x000fc60007ffe0ff */
[----:B-1----:R-:W-:Y:S01]  /*39260*/  IMAD.WIDE R8, R21, 0x4, R10 ;  /* 0x0000000415087825 */ /* 0x002fe200078e020a */
[----:B------:R1:W-:Y:S03]  /*39270*/  @P2 STG.E [R32.64], R63 ;  /* 0x0000003f20002986 */ /* 0x0003e6000c101908 */
[----:B---3--:R-:W-:Y:S01]  /*39280*/  IMAD.WIDE R28, R35, 0x4, R6 ;  /* 0x00000004231c7825 */ /* 0x008fe200078e0206 */
[----:B------:R-:W-:Y:S01]  /*39290*/  @P6 STG.E [R8.64], R87 ;  /* 0x0000005708006986 */ /* 0x000fe2000c101908 */
[----:B------:R-:W-:-:S03]  /*392a0*/  ISETP.LT.AND P2, PT, R252, c[0x0][0x178], !P1 ;  /* 0x00005e00fc007a0c */ /* 0x000fc60004f41270 */
[----:B------:R-:W-:Y:S01]  /*392b0*/  @P5 STG.E [R28.64], R12 ;  /* 0x0000000c1c005986 */ /* 0x000fe2000c101908 */
[C---:B-1----:R-:W-:Y:S01]  /*392c0*/  IMAD.WIDE R32, R35.reuse, 0x4, R10 ;  /* 0x0000000423207825 */ /* 0x042fe200078e020a */
[----:B------:R-:W-:Y:S02]  /*392d0*/  ISETP.LT.AND P1, PT, R140, c[0x0][0x178], !P1 ;  /* 0x00005e008c007a0c */ /* 0x000fe40004f21270 */
[----:B------:R-:W1:Y:S01]  /*392e0*/  LDS.128 R20, [R5] ;  /* 0x0000000005147984 */ /* 0x000e620000000c00 */
[----:B------:R-:W-:-:S03]  /*392f0*/  IADD3 R31, R35, c[0x0][0x198], RZ ;  /* 0x00006600231f7a10 */ /* 0x000fc60007ffe0ff */
[----:B------:R3:W-:Y:S01]  /*39300*/  @P0 STG.E [R32.64], R16 ;  /* 0x0000001020000986 */ /* 0x0007e2000c101908 */
[----:B------:R-:W-:Y:S02]  /*39310*/  ISETP.LT.AND P5, PT, R252, c[0x0][0x178], !P3 ;  /* 0x00005e00fc007a0c */ /* 0x000fe40005fa1270 */
[C---:B------:R-:W-:Y:S01]  /*39320*/  IADD3 R39, R31.reuse, c[0x0][0x198], RZ ;  /* 0x000066001f277a10 */ /* 0x040fe20007ffe0ff */
[----:B---3--:R-:W3:Y:S01]  /*39330*/  LDL.LU R32, [R1+0xc18] ;  /* 0x000c180001207983 */ /* 0x008ee20000300800 */
[----:B------:R-:W-:Y:S01]  /*39340*/  ISETP.GE.AND P6, PT, R34, c[0x0][0x17c], PT ;  /* 0x00005f0022007a0c */ /* 0x000fe20003fc6270 */
[C---:B------:R-:W-:Y:S02]  /*39350*/  IMAD.WIDE R34, R31.reuse, 0x4, R6 ;  /* 0x000000041f227825 */ /* 0x040fe400078e0206 */
[----:B------:R-:W4:Y:S02]  /*39360*/  LDL.LU R38, [R1+0xc14] ;  /* 0x000c140001267983 */ /* 0x000f240000300800 */
[----:B------:R-:W-:-:S04]  /*39370*/  IMAD.WIDE R36, R31, 0x4, R10 ;  /* 0x000000041f247825 */ /* 0x000fc800078e020a */
[----:B------:R-:W-:Y:S01]  /*39380*/  IMAD.WIDE R4, R39, 0x4, R6 ;  /* 0x0000000427047825 */ /* 0x000fe200078e0206 */
[----:B------:R1:W-:Y:S04]  /*39390*/  @P2 STG.E [R34.64], R13 ;  /* 0x0000000d22002986 */ /* 0x0003e8000c101908 */
[----:B------:R1:W-:Y:S04]  /*393a0*/  @P1 STG.E [R36.64], R17 ;  /* 0x0000001124001986 */ /* 0x0003e8000c101908 */
[----:B------:R-:W-:Y:S01]  /*393b0*/  @P5 STG.E [R4.64], R104 ;  /* 0x0000006804005986 */ /* 0x000fe2000c101908 */
[----:B------:R-:W-:-:S02]  /*393c0*/  ISETP.LT.AND P3, PT, R140, c[0x0][0x178], !P3 ;  /* 0x00005e008c007a0c */ /* 0x000fc40005f61270 */
[C---:B------:R-:W-:Y:S01]  /*393d0*/  IADD3 R41, R39.reuse, c[0x0][0x198], RZ ;  /* 0x0000660027297a10 */ /* 0x040fe20007ffe0ff */
[----:B------:R-:W-:Y:S01]  /*393e0*/  IMAD.WIDE R8, R39, 0x4, R10 ;  /* 0x0000000427087825 */ /* 0x000fe200078e020a */
[----:B------:R-:W-:Y:S01]  /*393f0*/  ISETP.GE.AND P0, PT, R2, c[0x0][0x17c], PT ;  /* 0x00005f0002007a0c */ /* 0x000fe20003f06270 */
[----:B------:R1:W1:Y:S01]  /*39400*/  LDS.128 R28, [R3] ;  /* 0x00000000031c7984 */ /* 0x0002620000000c00 */
[----:B--2---:R-:W-:-:S03]  /*39410*/  ISETP.GE.AND P5, PT, R0, c[0x0][0x17c], PT ;  /* 0x00005f0000007a0c */ /* 0x004fc60003fa6270 */
[----:B------:R-:W2:Y:S01]  /*39420*/  LDL.LU R0, [R1+0xc10] ;  /* 0x000c100001007983 */ /* 0x000ea20000300800 */
[----:B------:R-:W-:Y:S02]  /*39430*/  ISETP.LT.AND P1, PT, R252, c[0x0][0x178], !P4 ;  /* 0x00005e00fc007a0c */ /* 0x000fe40006721270 */
[----:B------:R-:W-:Y:S02]  /*39440*/  ISETP.LT.AND P4, PT, R140, c[0x0][0x178], !P4 ;  /* 0x00005e008c007a0c */ /* 0x000fe40006781270 */
[----:B------:R-:W-:Y:S02]  /*39450*/  ISETP.LT.AND P2, PT, R252, c[0x0][0x178], !P6 ;  /* 0x00005e00fc007a0c */ /* 0x000fe40007741270 */
[C---:B------:R-:W-:Y:S01]  /*39460*/  IADD3 R33, R41.reuse, c[0x0][0x198], RZ ;  /* 0x0000660029217a10 */ /* 0x040fe20007ffe0ff */
[C---:B-1----:R-:W-:Y:S01]  /*39470*/  IMAD.WIDE R12, R41.reuse, 0x4, R6 ;  /* 0x00000004290c7825 */ /* 0x042fe200078e0206 */
[----:B------:R1:W-:Y:S03]  /*39480*/  @P3 STG.E [R8.64], R24 ;  /* 0x0000001808003986 */ /* 0x0003e6000c101908 */
[----:B------:R-:W-:Y:S01]  /*39490*/  IMAD.WIDE R16, R41, 0x4, R10 ;  /* 0x0000000429107825 */ /* 0x000fe200078e020a */
[----:B------:R-:W4:Y:S03]  /*394a0*/  LDL.LU R34, [R1+0xc0c] ;  /* 0x000c0c0001227983 */ /* 0x000f260000300800 */
[----:B------:R-:W-:Y:S01]  /*394b0*/  IMAD.WIDE R2, R33, 0x4, R6 ;  /* 0x0000000421027825 */ /* 0x000fe200078e0206 */
[----:B------:R-:W-:Y:S01]  /*394c0*/  @P1 STG.E [R12.64], R105 ;  /* 0x000000690c001986 */ /* 0x000fe2000c101908 */
[----:B------:R-:W-:-:S03]  /*394d0*/  ISETP.LT.AND P1, PT, R140, c[0x0][0x178], !P0 ;  /* 0x00005e008c007a0c */ /* 0x000fc60004721270 */
[----:B------:R-:W-:Y:S04]  /*394e0*/  @P4 STG.E [R16.64], R25 ;  /* 0x0000001910004986 */ /* 0x000fe8000c101908 */
[----:B------:R3:W-:Y:S01]  /*394f0*/  @P2 STG.E [R2.64], R132 ;  /* 0x0000008402002986 */ /* 0x0007e2000c101908 */
[----:B------:R-:W-:Y:S02]  /*39500*/  ISETP.LT.AND P2, PT, R252, c[0x0][0x178], !P0 ;  /* 0x00005e00fc007a0c */ /* 0x000fe40004741270 */
[----:B------:R-:W-:Y:S01]  /*39510*/  ISETP.LT.AND P6, PT, R140, c[0x0][0x178], !P6 ;  /* 0x00005e008c007a0c */ /* 0x000fe200077c1270 */
[C---:B------:R-:W-:Y:S01]  /*39520*/  IMAD.WIDE R4, R33.reuse, 0x4, R10 ;  /* 0x0000000421047825 */ /* 0x040fe200078e020a */
[----:B------:R-:W-:-:S05]  /*39530*/  IADD3 R33, R33, c[0x0][0x198], RZ ;  /* 0x0000660021217a10 */ /* 0x000fca0007ffe0ff */
[C---:B-1----:R-:W-:Y:S01]  /*39540*/  IMAD.WIDE R8, R33.reuse, 0x4, R6 ;  /* 0x0000000421087825 */ /* 0x042fe200078e0206 */
[----:B---3--:R-:W-:Y:S02]  /*39550*/  ISETP.GE.AND P0, PT, R32, c[0x0][0x17c], PT ;  /* 0x00005f0020007a0c */ /* 0x008fe40003f06270 */
[----:B------:R-:W3:Y:S01]  /*39560*/  LDL.LU R32, [R1+0xc08] ;  /* 0x000c080001207983 */ /* 0x000ee20000300800 */
[----:B------:R-:W-:-:S03]  /*39570*/  IMAD.WIDE R2, R33, 0x4, R10 ;  /* 0x0000000421027825 */ /* 0x000fc600078e020a */
[----:B------:R1:W-:Y:S04]  /*39580*/  @P6 STG.E [R4.64], R20 ;  /* 0x0000001404006986 */ /* 0x0003e8000c101908 */
[----:B------:R-:W3:Y:S04]  /*39590*/  LDL.LU R24, [R1+0xc04] ;  /* 0x000c040001187983 */ /* 0x000ee80000300800 */
[----:B------:R-:W-:Y:S04]  /*395a0*/  @P2 STG.E [R8.64], R133 ;  /* 0x0000008508002986 */ /* 0x000fe8000c101908 */
[----:B------:R2:W-:Y:S04]  /*395b0*/  @P1 STG.E [R2.64], R21 ;  /* 0x0000001502001986 */ /* 0x0005e8000c101908 */
[----:B-1----:R-:W3:Y:S01]  /*395c0*/  LDL.LU R20, [R1+0xc00] ;  /* 0x000c000001147983 */ /* 0x002ee20000300800 */
[----:B--2---:R-:W-:-:S03]  /*395d0*/  ISETP.GE.AND P1, PT, R0, c[0x0][0x17c], PT ;  /* 0x00005f0000007a0c */ /* 0x004fc60003f26270 */
[----:B------:R-:W2:Y:S01]  /*395e0*/  LDL.LU R0, [R1+0xbfc] ;  /* 0x000bfc0001007983 */ /* 0x000ea20000300800 */
[----:B----4-:R-:W-:Y:S02]  /*395f0*/  ISETP.GE.AND P3, PT, R40, c[0x0][0x17c], PT ;  /* 0x00005f0028007a0c */ /* 0x010fe40003f66270 */
[----:B------:R-:W-:Y:S02]  /*39600*/  ISETP.LT.AND P4, PT, R252, c[0x0][0x178], !P5 ;  /* 0x00005e00fc007a0c */ /* 0x000fe40006f81270 */
[----:B------:R-:W-:Y:S02]  /*39610*/  ISETP.LT.AND P5, PT, R140, c[0x0][0x178], !P5 ;  /* 0x00005e008c007a0c */ /* 0x000fe40006fa1270 */
[----:B------:R-:W-:Y:S02]  /*39620*/  IADD3 R35, R33, c[0x0][0x198], RZ ;  /* 0x0000660021237a10 */ /* 0x000fe40007ffe0ff */
[----:B------:R-:W-:Y:S02]  /*39630*/  ISETP.LT.AND P6, PT, R252, c[0x0][0x178], !P3 ;  /* 0x00005e00fc007a0c */ /* 0x000fe40005fc1270 */
[C---:B------:R-:W-:Y:S01]  /*39640*/  IADD3 R25, R35.reuse, c[0x0][0x198], RZ ;  /* 0x0000660023197a10 */ /* 0x040fe20007ffe0ff */
[----:B------:R-:W-:Y:S01]  /*39650*/  IMAD.WIDE R12, R35, 0x4, R6 ;  /* 0x00000004230c7825 */ /* 0x000fe200078e0206 */
[----:B------:R-:W-:-:S03]  /*39660*/  ISETP.GE.AND P2, PT, R38, c[0x0][0x17c], PT ;  /* 0x00005f0026007a0c */ /* 0x000fc60003f46270 */
[----:B------:R-:W-:Y:S01]  /*39670*/  IMAD.WIDE R4, R35, 0x4, R10 ;  /* 0x0000000423047825 */ /* 0x000fe200078e020a */
[----:B------:R-:W-:Y:S01]  /*39680*/  @P4 STG.E [R12.64], R136 ;  /* 0x000000880c004986 */ /* 0x000fe2000c101908 */
[----:B------:R-:W-:Y:S02]  /*39690*/  ISETP.LT.AND P3, PT, R140, c[0x0][0x178], !P3 ;  /* 0x00005e008c007a0c */ /* 0x000fe40005f61270 */
[C---:B------:R-:W-:Y:S01]  /*396a0*/  IMAD.WIDE R16, R25.reuse, 0x4, R6 ;  /* 0x0000000419107825 */ /* 0x040fe200078e0206 */
[----:B------:R-:W-:Y:S01]  /*396b0*/  ISETP.LT.AND P4, PT, R252, c[0x0][0x178], !P0 ;  /* 0x00005e00fc007a0c */ /* 0x000fe20004781270 */
[----:B------:R1:W-:Y:S01]  /*396c0*/  @P5 STG.E [R4.64], R28 ;  /* 0x0000001c04005986 */ /* 0x0003e2000c101908 */
[----:B------:R-:W-:Y:S02]  /*396d0*/  IADD3 R33, R25, c[0x0][0x198], RZ ;  /* 0x0000660019217a10 */ /* 0x000fe40007ffe0ff */
[----:B------:R-:W-:Y:S01]  /*396e0*/  ISETP.LT.AND P0, PT, R140, c[0x0][0x178], !P0 ;  /* 0x00005e008c007a0c */ /* 0x000fe20004701270 */
[----:B------:R4:W-:Y:S01]  /*396f0*/  @P6 STG.E [R16.64], R137 ;  /* 0x0000008910006986 */ /* 0x0009e2000c101908 */
[----:B------:R-:W-:-:S02]  /*39700*/  ISETP.LT.AND P5, PT, R252, c[0x0][0x178], !P2 ;  /* 0x00005e00fc007a0c */ /* 0x000fc400057a1270 */
[----:B------:R-:W-:Y:S02]  /*39710*/  ISETP.LT.AND P6, PT, R140, c[0x0][0x178], !P2 ;  /* 0x00005e008c007a0c */ /* 0x000fe400057c1270 */
[----:B------:R-:W-:Y:S01]  /*39720*/  IADD3 R21, R33, c[0x0][0x198], RZ ;  /* 0x0000660021157a10 */ /* 0x000fe20007ffe0ff */
[----:B------:R-:W-:-:S04]  /*39730*/  IMAD.WIDE R2, R25, 0x4, R10 ;  /* 0x0000000419027825 */ /* 0x000fc800078e020a */
[----:B------:R-:W-:Y:S01]  /*39740*/  IMAD.WIDE R8, R33, 0x4, R6 ;  /* 0x0000000421087825 */ /* 0x000fe200078e0206 */
[----:B------:R-:W-:-:S03]  /*39750*/  ISETP.GE.AND P2, PT, R34, c[0x0][0x17c], PT ;  /* 0x00005f0022007a0c */ /* 0x000fc60003f46270 */
[----:B-1----:R-:W-:Y:S01]  /*39760*/  IMAD.WIDE R4, R33, 0x4, R10 ;  /* 0x0000000421047825 */ /* 0x002fe200078e020a */
[----:B------:R1:W-:Y:S03]  /*39770*/  @P3 STG.E [R2.64], R29 ;  /* 0x0000001d02003986 */ /* 0x0003e6000c101908 */
[C---:B------:R-:W-:Y:S01]  /*39780*/  IMAD.WIDE R12, R21.reuse, 0x4, R6 ;  /* 0x00000004150c7825 */ /* 0x040fe200078e0206 */
[----:B------:R-:W-:Y:S01]  /*39790*/  @P4 STG.E [R8.64], R14 ;  /* 0x0000000e08004986 */ /* 0x000fe2000c101908 */
[----:B------:R-:W-:Y:S02]  /*397a0*/  ISETP.LT.AND P4, PT, R252, c[0x0][0x178], !P1 ;  /* 0x00005e00fc007a0c */ /* 0x000fe40004f81270 */
[C---:B----4-:R-:W-:Y:S01]  /*397b0*/  IMAD.WIDE R16, R21.reuse, 0x4, R10 ;  /* 0x0000000415107825 */ /* 0x050fe200078e020a */
[----:B------:R-:W-:Y:S01]  /*397c0*/  IADD3 R21, R21, c[0x0][0x198], RZ ;  /* 0x0000660015157a10 */ /* 0x000fe20007ffe0ff */
[----:B------:R4:W-:Y:S01]  /*397d0*/  @P0 STG.E [R4.64], R18 ;  /* 0x0000001204000986 */ /* 0x0009e2000c101908 */
[----:B---3--:R-:W-:-:S02]  /*397e0*/  ISETP.GE.AND P3, PT, R32, c[0x0][0x17c], PT ;  /* 0x00005f0020007a0c */ /* 0x008fc40003f66270 */
[----:B------:R-:W-:Y:S01]  /*397f0*/  ISETP.LT.AND P1, PT, R140, c[0x0][0x178], !P1 ;  /* 0x00005e008c007a0c */ /* 0x000fe20004f21270 */
[----:B------:R3:W-:Y:S01]  /*39800*/  @P5 STG.E [R12.64], R15 ;  /* 0x0000000f0c005986 */ /* 0x0007e2000c101908 */
[----:B------:R-:W-:Y:S02]  /*39810*/  ISETP.LT.AND P5, PT, R252, c[0x0][0x178], !P2 ;  /* 0x00005e00fc007a0c */ /* 0x000fe400057a1270 */
[----:B------:R-:W-:Y:S01]  /*39820*/  ISETP.LT.AND P2, PT, R140, c[0x0][0x178], !P2 ;  /* 0x00005e008c007a0c */ /* 0x000fe20005741270 */
[----:B------:R3:W-:Y:S01]  /*39830*/  @P6 STG.E [R16.64], R19 ;  /* 0x0000001310006986 */ /* 0x0007e2000c101908 */
[C---:B------:R-:W-:Y:S02]  /*39840*/  IADD3 R25, R21.reuse, c[0x0][0x198], RZ ;  /* 0x0000660015197a10 */ /* 0x040fe40007ffe0ff */
[----:B------:R-:W-:Y:S01]  /*39850*/  ISETP.LT.AND P6, PT, R252, c[0x0][0x178], !P3 ;  /* 0x00005e00fc007a0c */ /* 0x000fe20005fc1270 */
[----:B-1----:R-:W-:Y:S01]  /*39860*/  IMAD.WIDE R2, R21, 0x4, R6 ;  /* 0x0000000415027825 */ /* 0x002fe200078e0206 */
[----:B------:R-:W-:-:S03]  /*39870*/  IADD3 R29, R25, c[0x0][0x198], RZ ;  /* 0x00006600191d7a10 */ /* 0x000fc60007ffe0ff */
[----:B----4-:R-:W-:Y:S01]  /*39880*/  IMAD.WIDE R4, R21, 0x4, R10 ;  /* 0x0000000415047825 */ /* 0x010fe200078e020a */
[----:B------:R1:W-:Y:S03]  /*39890*/  @P4 STG.E [R2.64], R106 ;  /* 0x0000006a02004986 */ /* 0x0003e6000c101908 */
[----:B------:R-:W-:Y:S01]  /*398a0*/  IMAD.WIDE R8, R25, 0x4, R6 ;  /* 0x0000000419087825 */ /* 0x000fe200078e0206 */
[----:B------:R-:W-:-:S03]  /*398b0*/  ISETP.GE.AND P0, PT, R24, c[0x0][0x17c], PT ;  /* 0x00005f0018007a0c */ /* 0x000fc60003f06270 */
[----:B---3--:R-:W-:Y:S01]  /*398c0*/  IMAD.WIDE R12, R25, 0x4, R10 ;  /* 0x00000004190c7825 */ /* 0x008fe200078e020a */
[----:B------:R3:W-:Y:S03]  /*398d0*/  @P1 STG.E [R4.64], R26 ;  /* 0x0000001a04001986 */ /* 0x0007e6000c101908 */
[C---:B------:R-:W-:Y:S01]  /*398e0*/  IMAD.WIDE R14, R29.reuse, 0x4, R6 ;  /* 0x000000041d0e7825 */ /* 0x040fe200078e0206 */
[----:B------:R4:W-:Y:S01]  /*398f0*/  @P5 STG.E [R8.64], R107 ;  /* 0x0000006b08005986 */ /* 0x0009e2000c101908 */
[----:B------:R-:W-:Y:S02]  /*39900*/  ISETP.GE.AND P4, PT, R20, c[0x0][0x17c], PT ;  /* 0x00005f0014007a0c */ /* 0x000fe40003f86270 */
[----:B------:R-:W-:Y:S01]  /*39910*/  IADD3 R17, R29, c[0x0][0x198], RZ ;  /* 0x000066001d117a10 */ /* 0x000fe20007ffe0ff */
[----:B------:R1:W-:Y:S01]  /*39920*/  @P2 STG.E [R12.64], R27 ;  /* 0x0000001b0c002986 */ /* 0x0003e2000c101908 */
[----:B------:R-:W-:-:S03]  /*39930*/  ISETP.LT.AND P3, PT, R140, c[0x0][0x178], !P3 ;  /* 0x00005e008c007a0c */ /* 0x000fc60005f61270 */
[----:B------:R3:W-:Y:S01]  /*39940*/  @P6 STG.E [R14.64], R134 ;  /* 0x000000860e006986 */ /* 0x0007e2000c101908 */
[----:B------:R-:W-:Y:S02]  /*39950*/  ISETP.LT.AND P6, PT, R252, c[0x0][0x178], !P0 ;  /* 0x00005e00fc007a0c */ /* 0x000fe400047c1270 */
[----:B------:R-:W-:Y:S02]  /*39960*/  ISETP.LT.AND P0, PT, R140, c[0x0][0x178], !P0 ;  /* 0x00005e008c007a0c */ /* 0x000fe40004701270 */
[----:B------:R-:W-:Y:S02]  /*39970*/  ISETP.LT.AND P5, PT, R252, c[0x0][0x178], !P4 ;  /* 0x00005e00fc007a0c */ /* 0x000fe400067a1270 */
[----:B------:R-:W-:Y:S02]  /*39980*/  IADD3 R19, R17, c[0x0][0x198], RZ ;  /* 0x0000660011137a10 */ /* 0x000fe40007ffe0ff */
[----:B------:R-:W-:Y:S01]  /*39990*/  ISETP.LT.AND P4, PT, R140, c[0x0][0x178], !P4 ;  /* 0x00005e008c007a0c */ /* 0x000fe20006781270 */
[----:B-1----:R-:W-:Y:S01]  /*399a0*/  IMAD.WIDE R2, R29, 0x4, R10 ;  /* 0x000000041d027825 */ /* 0x002fe200078e020a */
[----:B------:R-:W-:-:S03]  /*399b0*/  IADD3 R21, R19, c[0x0][0x198], RZ ;  /* 0x0000660013157a10 */ /* 0x000fc60007ffe0ff */
[C---:B---3--:R-:W-:Y:S01]  /*399c0*/  IMAD.WIDE R4, R17.reuse, 0x4, R6 ;  /* 0x0000000411047825 */ /* 0x048fe200078e0206 */
[----:B------:R1:W-:Y:S03]  /*399d0*/  @P3 STG.E [R2.64], R22 ;  /* 0x0000001602003986 */ /* 0x0003e6000c101908 */
[----:B----4-:R-:W-:Y:S01]  /*399e0*/  IMAD.WIDE R8, R17, 0x4, R10 ;  /* 0x0000000411087825 */ /* 0x010fe200078e020a */
[----:B------:R1:W-:Y:S03]  /*399f0*/  @P6 STG.E [R4.64], R135 ;  /* 0x0000008704006986 */ /* 0x0003e6000c101908 */
[C---:B------:R-:W-:Y:S01]  /*39a00*/  IMAD.WIDE R12, R19.reuse, 0x4, R6 ;  /* 0x00000004130c7825 */ /* 0x040fe200078e0206 */
[----:B------:R1:W-:Y:S03]  /*39a10*/  @P0 STG.E [R8.64], R23 ;  /* 0x0000001708000986 */ /* 0x0003e6000c101908 */
[----:B------:R-:W-:Y:S01]  /*39a20*/  IMAD.WIDE R14, R19, 0x4, R10 ;  /* 0x00000004130e7825 */ /* 0x000fe200078e020a */
[----:B------:R1:W-:Y:S03]  /*39a30*/  @P5 STG.E [R12.64], R138 ;  /* 0x0000008a0c005986 */ /* 0x0003e6000c101908 */
[C---:B------:R-:W-:Y:S01]  /*39a40*/  IMAD.WIDE R6, R21.reuse, 0x4, R6 ;  /* 0x0000000415067825 */ /* 0x040fe200078e0206 */
[----:B------:R1:W-:Y:S03]  /*39a50*/  @P4 STG.E [R14.64], R30 ;  /* 0x0000001e0e004986 */ /* 0x0003e6000c101908 */
[----:B------:R-:W-:Y:S01]  /*39a60*/  IMAD.WIDE R10, R21, 0x4, R10 ;  /* 0x00000004150a7825 */ /* 0x000fe200078e020a */
[----:B--2---:R-:W-:-:S04]  /*39a70*/  ISETP.GE.AND P1, PT, R0, c[0x0][0x17c], PT ;  /* 0x00005f0000007a0c */ /* 0x004fc80003f26270 */
[----:B------:R-:W-:Y:S02]  /*39a80*/  ISETP.LT.AND P2, PT, R252, c[0x0][0x178], !P1 ;  /* 0x00005e00fc007a0c */ /* 0x000fe40004f41270 */
[----:B------:R-:W-:-:S11]  /*39a90*/  ISETP.LT.AND P1, PT, R140, c[0x0][0x178], !P1 ;  /* 0x00005e008c007a0c */ /* 0x000fd60004f21270 */
[----:B------:R1:W-:Y:S02]  /*39aa0*/  @P2 STG.E [R6.64], R139 ;  /* 0x0000008b06002986 */ /* 0x0003e4000c101908 */
[----:B------:R-:W-:Y:S05]  /*39ab0*/  @!P1 EXIT ;  /* 0x000000000000994d */ /* 0x000fea0003800000 */
[----:B------:R-:W-:Y:S01]  /*39ac0*/  STG.E [R10.64], R31 ;  /* 0x0000001f0a007986 */ /* 0x000fe2000c101908 */
[----:B------:R-:W-:Y:S05]  /*39ad0*/  EXIT ;  /* 0x000000000000794d */ /* 0x000fea0003800000 */
.L_x_2:
[----:B------:R-:W-:-:S00]  /*39ae0*/  BRA `(.L_x_2) ;  /* 0xfffffff000007947 */ /* 0x000fc0000383ffff */
[----:B------:R-:W-:-:S00]  /*39af0*/  NOP ;  /* 0x0000000000007918 */ /* 0x000fc00000000000 */
        /* <DEDUP_REMOVED lines=8> */
.L_x_3:


//--------------------- .nv.shared.matmul_kernel  --------------------------
	.section	.nv.shared.matmul_kernel,"aw",@nobits
	.sectionflags	@""
	.align	16
